	.target	sm_100a

	.elftype	@"ET_EXEC"


//--------------------- .note.nv.tkinfo           --------------------------
	.section	.note.nv.tkinfo,"",@"SHT_NOTE"
	.sectionflags	@"SHF_NOTE_NV_TKINFO"
	.tkinfo
        /*0018*/ 	.word	0x00000002
        /*0030*/ 	.string	""
        /*0030*/ 	.string	"ptxas"
        /*0030*/ 	.string	"Cuda compilation tools, release 13.0, V13.0.88"
        /*0030*/ 	.string	"Build cuda_13.0.r13.0/compiler.36424714_0"
        /*0030*/ 	.string	"-arch sm_100a -m 64 "



//--------------------- .note.nv.cuinfo           --------------------------
	.section	.note.nv.cuinfo,"",@"SHT_NOTE"
	.sectionflags	@"SHF_NOTE_NV_CUINFO"
        /*0018*/ 	.short	0x0002
        /*001a*/ 	.short	0x0064
        /*001c*/ 	.short	0x0082
	.zero		2


//--------------------- .nv.info                  --------------------------
	.section	.nv.info,"",@"SHT_CUDA_INFO"
	.align	4


	//----- nvinfo : EIATTR_REGCOUNT
	.align		4
        /*0000*/ 	.byte	0x04, 0x2f
        /*0002*/ 	.short	(.L_20 - .L_19)
	.align		4
.L_19:
        /*0004*/ 	.word	index@(_ZN7cutlass13device_kernelINS_4gemm6kernel13GemmUniversalIN4cute5tupleIJiiiiEEENS1_10collective13CollectiveMmaINS1_35MainloopSm100TmaUmmaWarpSpecializedILi22ELi2ELi2ENS5_IJNS4_1CILi2EEENSA_ILi1EEESC_EEEEENS5_IJNSA_ILi256EEESF_NSA_ILi32EEEEEEaNS5_IJlSC_lEEEaSI_NS4_8TiledMMAINS4_8MMA_AtomIJNS4_21SM100_MMA_S8_2x1SM_SSIaaiLi256ELi256ELNS4_4UMMA5MajorE0ELSN_0ELNSM_8SaturateE0EEEEEENS4_6LayoutINS5_IJSC_SC_SC_EEENS5_IJNSA_ILi0EEEST_ST_EEEEENS5_IJNS4_10UnderscoreESW_SW_EEEEENS4_18SM100_TMA_2SM_LOADENS4_14ComposedLayoutINS4_7SwizzleILi1ELi4ELi3EEENS4_18smem_ptr_flag_bitsILi8EEENSR_INS5_IJNSA_ILi8EEESG_EEENS5_IJSG_SC_EEEEEEEvNS4_8identityESZ_S19_vS1A_EENS_8epilogue10collective18CollectiveEpilogueINS1C_23Sm100TmaWarpSpecializedILi4ELi2ELi64ELb0ELb0EEEJNS5_IJNSA_ILi128EEESF_SG_EEENS5_IJNSR_IS1H_SC_EENSR_INSA_ILi64EEESC_EEEEEaSI_aSI_NS1C_6fusion15FusionCallbacksIS1G_NS1N_17LinearCombinationIaiaiLNS_15FloatRoundStyleE2EEES1I_S1M_JEEENS4_5SM1004TMEM4LOAD26SM100_TMEM_LOAD_32dp32b64xENS4_13SM90_TMA_LOADENS10_INS11_ILi2ELi4ELi3EEES14_NSR_INS5_IJS15_S1K_EEENS5_IJS1K_SC_EEEEEEENS4_39AutoVectorizingCopyWithAssumedAlignmentILi128EEENS4_14SM90_TMA_STOREES22_S24_S24_EEEvvEEEEvNT_6ParamsE)
        /*0008*/ 	.word	0x000000b2


	//----- nvinfo : EIATTR_FRAME_SIZE
	.align		4
.L_20:
        /*000c*/ 	.byte	0x04, 0x11
        /*000e*/ 	.short	(.L_22 - .L_21)
	.align		4
.L_21:
        /*0010*/ 	.word	index@($__internal_2_$__cuda_sm10x_tcgen05_guardrail_trap_unallocated_columns_being_dealloced)
        /*0014*/ 	.word	0x00000000


	//----- nvinfo : EIATTR_FRAME_SIZE
	.align		4
.L_22:
        /*0018*/ 	.byte	0x04, 0x11
        /*001a*/ 	.short	(.L_24 - .L_23)
	.align		4
.L_23:
        /*001c*/ 	.word	index@($__internal_1_$__cuda_sm10x_tcgen05_guardrail_trap_phase_invalid_during_alloc)
        /*0020*/ 	.word	0x00000000


	//----- nvinfo : EIATTR_FRAME_SIZE
	.align		4
.L_24:
        /*0024*/ 	.byte	0x04, 0x11
        /*0026*/ 	.short	(.L_26 - .L_25)
	.align		4
.L_25:
        /*0028*/ 	.word	index@($__internal_0_$__cuda_sm10x_tcgen05_guardrail_trap_col_being_dealloced_not_returned_by_alloc)
        /*002c*/ 	.word	0x00000000


	//----- nvinfo : EIATTR_FRAME_SIZE
	.align		4
.L_26:
        /*0030*/ 	.byte	0x04, 0x11
        /*0032*/ 	.short	(.L_28 - .L_27)
	.align		4
.L_27:
        /*0034*/ 	.word	index@(_ZN7cutlass13device_kernelINS_4gemm6kernel13GemmUniversalIN4cute5tupleIJiiiiEEENS1_10collective13CollectiveMmaINS1_35MainloopSm100TmaUmmaWarpSpecializedILi22ELi2ELi2ENS5_IJNS4_1CILi2EEENSA_ILi1EEESC_EEEEENS5_IJNSA_ILi256EEESF_NSA_ILi32EEEEEEaNS5_IJlSC_lEEEaSI_NS4_8TiledMMAINS4_8MMA_AtomIJNS4_21SM100_MMA_S8_2x1SM_SSIaaiLi256ELi256ELNS4_4UMMA5MajorE0ELSN_0ELNSM_8SaturateE0EEEEEENS4_6LayoutINS5_IJSC_SC_SC_EEENS5_IJNSA_ILi0EEEST_ST_EEEEENS5_IJNS4_10UnderscoreESW_SW_EEEEENS4_18SM100_TMA_2SM_LOADENS4_14ComposedLayoutINS4_7SwizzleILi1ELi4ELi3EEENS4_18smem_ptr_flag_bitsILi8EEENSR_INS5_IJNSA_ILi8EEESG_EEENS5_IJSG_SC_EEEEEEEvNS4_8identityESZ_S19_vS1A_EENS_8epilogue10collective18CollectiveEpilogueINS1C_23Sm100TmaWarpSpecializedILi4ELi2ELi64ELb0ELb0EEEJNS5_IJNSA_ILi128EEESF_SG_EEENS5_IJNSR_IS1H_SC_EENSR_INSA_ILi64EEESC_EEEEEaSI_aSI_NS1C_6fusion15FusionCallbacksIS1G_NS1N_17LinearCombinationIaiaiLNS_15FloatRoundStyleE2EEES1I_S1M_JEEENS4_5SM1004TMEM4LOAD26SM100_TMEM_LOAD_32dp32b64xENS4_13SM90_TMA_LOADENS10_INS11_ILi2ELi4ELi3EEES14_NSR_INS5_IJS15_S1K_EEENS5_IJS1K_SC_EEEEEEENS4_39AutoVectorizingCopyWithAssumedAlignmentILi128EEENS4_14SM90_TMA_STOREES22_S24_S24_EEEvvEEEEvNT_6ParamsE)
        /*0038*/ 	.word	0x00000000


	//----- nvinfo : EIATTR_MIN_STACK_SIZE
	.align		4
.L_28:
        /*003c*/ 	.byte	0x04, 0x12
        /*003e*/ 	.short	(.L_30 - .L_29)
	.align		4
.L_29:
        /*0040*/ 	.word	index@(_ZN7cutlass13device_kernelINS_4gemm6kernel13GemmUniversalIN4cute5tupleIJiiiiEEENS1_10collective13CollectiveMmaINS1_35MainloopSm100TmaUmmaWarpSpecializedILi22ELi2ELi2ENS5_IJNS4_1CILi2EEENSA_ILi1EEESC_EEEEENS5_IJNSA_ILi256EEESF_NSA_ILi32EEEEEEaNS5_IJlSC_lEEEaSI_NS4_8TiledMMAINS4_8MMA_AtomIJNS4_21SM100_MMA_S8_2x1SM_SSIaaiLi256ELi256ELNS4_4UMMA5MajorE0ELSN_0ELNSM_8SaturateE0EEEEEENS4_6LayoutINS5_IJSC_SC_SC_EEENS5_IJNSA_ILi0EEEST_ST_EEEEENS5_IJNS4_10UnderscoreESW_SW_EEEEENS4_18SM100_TMA_2SM_LOADENS4_14ComposedLayoutINS4_7SwizzleILi1ELi4ELi3EEENS4_18smem_ptr_flag_bitsILi8EEENSR_INS5_IJNSA_ILi8EEESG_EEENS5_IJSG_SC_EEEEEEEvNS4_8identityESZ_S19_vS1A_EENS_8epilogue10collective18CollectiveEpilogueINS1C_23Sm100TmaWarpSpecializedILi4ELi2ELi64ELb0ELb0EEEJNS5_IJNSA_ILi128EEESF_SG_EEENS5_IJNSR_IS1H_SC_EENSR_INSA_ILi64EEESC_EEEEEaSI_aSI_NS1C_6fusion15FusionCallbacksIS1G_NS1N_17LinearCombinationIaiaiLNS_15FloatRoundStyleE2EEES1I_S1M_JEEENS4_5SM1004TMEM4LOAD26SM100_TMEM_LOAD_32dp32b64xENS4_13SM90_TMA_LOADENS10_INS11_ILi2ELi4ELi3EEES14_NSR_INS5_IJS15_S1K_EEENS5_IJS1K_SC_EEEEEEENS4_39AutoVectorizingCopyWithAssumedAlignmentILi128EEENS4_14SM90_TMA_STOREES22_S24_S24_EEEvvEEEEvNT_6ParamsE)
        /*0044*/ 	.word	0x00000000
.L_30:


//--------------------- .nv.compat                --------------------------
	.section	.nv.compat,"",@"SHT_CUDA_COMPAT_INFO"
	.align	4
        /*0000*/ 	.byte	0x02, 0x09, 0x01, 0x00, 0x02, 0x02, 0x03, 0x00, 0x02, 0x05, 0x06, 0x00, 0x03, 0x07, 0x01, 0x01
        /*0010*/ 	.byte	0x02, 0x03, 0x01, 0x00, 0x02, 0x06, 0x01, 0x00, 0x04, 0x0b, 0x08, 0x00, 0x01, 0x00, 0x00, 0x00
        /*0020*/ 	.byte	0x00, 0x00, 0x00, 0x00


//--------------------- .nv.info._ZN7cutlass13device_kernelINS_4gemm6kernel13GemmUniversalIN4cute5tupleIJiiiiEEENS1_10collective13CollectiveMmaINS1_35MainloopSm100TmaUmmaWarpSpecializedILi22ELi2ELi2ENS5_IJNS4_1CILi2EEENSA_ILi1EEESC_EEEEENS5_IJNSA_ILi256EEESF_NSA_ILi32EEEEEEaNS5_IJlSC_lEEEaSI_NS4_8TiledMMAINS4_8MMA_AtomIJNS4_21SM100_MMA_S8_2x1SM_SSIaaiLi256ELi256ELNS4_4UMMA5MajorE0ELSN_0ELNSM_8SaturateE0EEEEEENS4_6LayoutINS5_IJSC_SC_SC_EEENS5_IJNSA_ILi0EEEST_ST_EEEEENS5_IJNS4_10UnderscoreESW_SW_EEEEENS4_18SM100_TMA_2SM_LOADENS4_14ComposedLayoutINS4_7SwizzleILi1ELi4ELi3EEENS4_18smem_ptr_flag_bitsILi8EEENSR_INS5_IJNSA_ILi8EEESG_EEENS5_IJSG_SC_EEEEEEEvNS4_8identityESZ_S19_vS1A_EENS_8epilogue10collective18CollectiveEpilogueINS1C_23Sm100TmaWarpSpecializedILi4ELi2ELi64ELb0ELb0EEEJNS5_IJNSA_ILi128EEESF_SG_EEENS5_IJNSR_IS1H_SC_EENSR_INSA_ILi64EEESC_EEEEEaSI_aSI_NS1C_6fusion15FusionCallbacksIS1G_NS1N_17LinearCombinationIaiaiLNS_15FloatRoundStyleE2EEES1I_S1M_JEEENS4_5SM1004TMEM4LOAD26SM100_TMEM_LOAD_32dp32b64xENS4_13SM90_TMA_LOADENS10_INS11_ILi2ELi4ELi3EEES14_NSR_INS5_IJS15_S1K_EEENS5_IJS1K_SC_EEEEEEENS4_39AutoVectorizingCopyWithAssumedAlignmentILi128EEENS4_14SM90_TMA_STOREES22_S24_S24_EEEvvEEEEvNT_6ParamsE --------------------------
	.section	.nv.info._ZN7cutlass13device_kernelINS_4gemm6kernel13GemmUniversalIN4cute5tupleIJiiiiEEENS1_10collective13CollectiveMmaINS1_35MainloopSm100TmaUmmaWarpSpecializedILi22ELi2ELi2ENS5_IJNS4_1CILi2EEENSA_ILi1EEESC_EEEEENS5_IJNSA_ILi256EEESF_NSA_ILi32EEEEEEaNS5_IJlSC_lEEEaSI_NS4_8TiledMMAINS4_8MMA_AtomIJNS4_21SM100_MMA_S8_2x1SM_SSIaaiLi256ELi256ELNS4_4UMMA5MajorE0ELSN_0ELNSM_8SaturateE0EEEEEENS4_6LayoutINS5_IJSC_SC_SC_EEENS5_IJNSA_ILi0EEEST_ST_EEEEENS5_IJNS4_10UnderscoreESW_SW_EEEEENS4_18SM100_TMA_2SM_LOADENS4_14ComposedLayoutINS4_7SwizzleILi1ELi4ELi3EEENS4_18smem_ptr_flag_bitsILi8EEENSR_INS5_IJNSA_ILi8EEESG_EEENS5_IJSG_SC_EEEEEEEvNS4_8identityESZ_S19_vS1A_EENS_8epilogue10collective18CollectiveEpilogueINS1C_23Sm100TmaWarpSpecializedILi4ELi2ELi64ELb0ELb0EEEJNS5_IJNSA_ILi128EEESF_SG_EEENS5_IJNSR_IS1H_SC_EENSR_INSA_ILi64EEESC_EEEEEaSI_aSI_NS1C_6fusion15FusionCallbacksIS1G_NS1N_17LinearCombinationIaiaiLNS_15FloatRoundStyleE2EEES1I_S1M_JEEENS4_5SM1004TMEM4LOAD26SM100_TMEM_LOAD_32dp32b64xENS4_13SM90_TMA_LOADENS10_INS11_ILi2ELi4ELi3EEES14_NSR_INS5_IJS15_S1K_EEENS5_IJS1K_SC_EEEEEEENS4_39AutoVectorizingCopyWithAssumedAlignmentILi128EEENS4_14SM90_TMA_STOREES22_S24_S24_EEEvvEEEEvNT_6ParamsE,"",@"SHT_CUDA_INFO"
	.sectionflags	@""
	.align	4


	//----- nvinfo : EIATTR_CUDA_API_VERSION
	.align		4
        /*0000*/ 	.byte	0x04, 0x37
        /*0002*/ 	.short	(.L_32 - .L_31)
.L_31:
        /*0004*/ 	.word	0x00000082


	//----- nvinfo : EIATTR_KPARAM_INFO
	.align		4
.L_32:
        /*0008*/ 	.byte	0x04, 0x17
        /*000a*/ 	.short	(.L_34 - .L_33)
.L_33:
        /*000c*/ 	.word	0x00000000
        /*0010*/ 	.short	0x0000
        /*0012*/ 	.short	0x0000
        /*0014*/ 	.byte	0x00, 0xf0, 0x01, 0x20


	//----- nvinfo : EIATTR_AT_ENTRY_FRAGMENTS
	.align		4
.L_34:
        /*0018*/ 	.byte	0x04, 0x4f
        /*001a*/ 	.short	(.L_36 - .L_35)


	//   ....[0]....
.L_35:
        /*001c*/ 	.word	0x00000007


	//----- nvinfo : EIATTR_RESERVED_SMEM_USED
	.align		4
.L_36:
        /*0020*/ 	.byte	0x01, 0x41
	.zero		2


	//----- nvinfo : EIATTR_SPARSE_MMA_MASK
	.align		4
        /*0024*/ 	.byte	0x03, 0x50
        /*0026*/ 	.short	0x0000


	//----- nvinfo : EIATTR_TCGEN05_2CTA_USED
	.align		4
        /*0028*/ 	.byte	0x01, 0x52
	.zero		2


	//----- nvinfo : EIATTR_MAXREG_COUNT
	.align		4
        /*002c*/ 	.byte	0x03, 0x1b
        /*002e*/ 	.short	0x00ff


	//----- nvinfo : EIATTR_NUM_BARRIERS
	.align		4
        /*0030*/ 	.byte	0x02, 0x4c
        /*0032*/ 	.byte	0x07
	.zero		1


	//----- nvinfo : EIATTR_EXTERNS
	.align		4
        /*0034*/ 	.byte	0x04, 0x0f
        /*0036*/ 	.short	(.L_38 - .L_37)


	//   ....[0]....
	.align		4
.L_37:
        /*0038*/ 	.word	index@(__assertfail)


	//----- nvinfo : EIATTR_MERCURY_ISA_VERSION
	.align		4
.L_38:
        /*003c*/ 	.byte	0x03, 0x5f
        /*003e*/ 	.short	0x0101


	//----- nvinfo : EIATTR_INT_WARP_WIDE_INSTR_OFFSETS
	.align		4
        /*0040*/ 	.byte	0x04, 0x31
        /*0042*/ 	.short	(.L_40 - .L_39)


	//   ....[0]....
.L_39:
        /*0044*/ 	.word	0x00000f40


	//   ....[1]....
        /*0048*/ 	.word	0x00000fe0


	//   ....[2]....
        /*004c*/ 	.word	0x00002310


	//   ....[3]....
        /*0050*/ 	.word	0x000049a0


	//   ....[4]....
        /*0054*/ 	.word	0x000049c0


	//   ....[5]....
        /*0058*/ 	.word	0x000049f0


	//   ....[6]....
        /*005c*/ 	.word	0x00005330


	//   ....[7]....
        /*0060*/ 	.word	0x000053a0


	//   ....[8]....
        /*0064*/ 	.word	0x00005480


	//   ....[9]....
        /*0068*/ 	.word	0x00005500


	//   ....[10]....
        /*006c*/ 	.word	0x00005610


	//   ....[11]....
        /*0070*/ 	.word	0x000056a0


	//   ....[12]....
        /*0074*/ 	.word	0x00005880


	//   ....[13]....
        /*0078*/ 	.word	0x000059e0


	//----- nvinfo : EIATTR_COOP_GROUP_MASK_REGIDS
	.align		4
.L_40:
        /*007c*/ 	.byte	0x04, 0x29
        /*007e*/ 	.short	(.L_42 - .L_41)


	//   ....[0]....
.L_41:
        /*0080*/ 	.word	0xffffffff


	//   ....[1]....
        /*0084*/ 	.word	0xffffffff


	//   ....[2]....
        /*0088*/ 	.word	0xffffffff


	//   ....[3]....
        /*008c*/ 	.word	0xffffffff


	//   ....[4]....
        /*0090*/ 	.word	0xffffffff


	//   ....[5]....
        /*0094*/ 	.word	0xffffffff


	//   ....[6]....
        /*0098*/ 	.word	0xffffffff


	//   ....[7]....
        /*009c*/ 	.word	0xffffffff


	//   ....[8]....
        /*00a0*/ 	.word	0xffffffff


	//   ....[9]....
        /*00a4*/ 	.word	0xffffffff


	//   ....[10]....
        /*00a8*/ 	.word	0xffffffff


	//   ....[11]....
        /*00ac*/ 	.word	0xffffffff


	//   ....[12]....
        /*00b0*/ 	.word	0xffffffff


	//   ....[13]....
        /*00b4*/ 	.word	0xffffffff


	//----- nvinfo : EIATTR_COOP_GROUP_INSTR_OFFSETS
	.align		4
.L_42:
        /*00b8*/ 	.byte	0x04, 0x28
        /*00ba*/ 	.short	(.L_44 - .L_43)


	//   ....[0]....
.L_43:
        /*00bc*/ 	.word	0x000000c0


	//   ....[1]....
        /*00c0*/ 	.word	0x00000500


	//   ....[2]....
        /*00c4*/ 	.word	0x000008f0


	//   ....[3]....
        /*00c8*/ 	.word	0x00000a80


	//   ....[4]....
        /*00cc*/ 	.word	0x00000b70


	//   ....[5]....
        /*00d0*/ 	.word	0x00000cd0


	//   ....[6]....
        /*00d4*/ 	.word	0x00000e20


	//   ....[7]....
        /*00d8*/ 	.word	0x00001060


	//   ....[8]....
        /*00dc*/ 	.word	0x000021f0


	//   ....[9]....
        /*00e0*/ 	.word	0x000039f0


	//   ....[10]....
        /*00e4*/ 	.word	0x00003ec0


	//   ....[11]....
        /*00e8*/ 	.word	0x00003ef0


	//   ....[12]....
        /*00ec*/ 	.word	0x000048a0


	//   ....[13]....
        /*00f0*/ 	.word	0x00004ab0


	//----- nvinfo : EIATTR_VRC_CTA_INIT_COUNT
	.align		4
.L_44:
        /*00f4*/ 	.byte	0x02, 0x4a
        /*00f6*/ 	.byte	0x80
	.zero		1


	//----- nvinfo : EIATTR_SYSCALL_OFFSETS
	.align		4
        /*00f8*/ 	.byte	0x04, 0x46
        /*00fa*/ 	.short	(.L_46 - .L_45)


	//   ....[0]....
.L_45:
        /*00fc*/ 	.word	0x00006460


	//   ....[1]....
        /*0100*/ 	.word	0x000065a0


	//   ....[2]....
        /*0104*/ 	.word	0x00006e00


	//   ....[3]....
        /*0108*/ 	.word	0x00008400


	//   ....[4]....
        /*010c*/ 	.word	0x000099a0


	//   ....[5]....
        /*0110*/ 	.word	0x0000af70


	//----- nvinfo : EIATTR_MBARRIER_INSTR_OFFSETS
	.align		4
.L_46:
        /*0114*/ 	.byte	0x04, 0x39
        /*0116*/ 	.short	(.L_48 - .L_47)


	//   ....[0]....
.L_47:
        /*0118*/ 	.word	0x00000610
        /*011c*/ 	.word	0x000000ff
        /*0120*/ 	.word	0x00000000
        /*0124*/ 	.short	0x0100
        /*0126*/ 	.byte	0x08
	.zero		1


	//   ....[1]....
        /*0128*/ 	.word	0x00000620
        /*012c*/ 	.word	0x000000ff
        /*0130*/ 	.word	0x000000b0
        /*0134*/ 	.short	0x0100
        /*0136*/ 	.byte	0x08
	.zero		1


	//   ....[2]....
        /*0138*/ 	.word	0x00000630
        /*013c*/ 	.word	0x000000ff
        /*0140*/ 	.word	0x00000008
        /*0144*/ 	.short	0x0100
        /*0146*/ 	.byte	0x08
	.zero		1


	//   ....[3]....
        /*0148*/ 	.word	0x00000640
        /*014c*/ 	.word	0x000000ff
        /*0150*/ 	.word	0x000000b8
        /*0154*/ 	.short	0x0100
        /*0156*/ 	.byte	0x08
	.zero		1


	//   ....[4]....
        /*0158*/ 	.word	0x00000650
        /*015c*/ 	.word	0x000000ff
        /*0160*/ 	.word	0x00000010
        /*0164*/ 	.short	0x0100
        /*0166*/ 	.byte	0x08
	.zero		1


	//   ....[5]....
        /*0168*/ 	.word	0x00000660
        /*016c*/ 	.word	0x000000ff
        /*0170*/ 	.word	0x000000c0
        /*0174*/ 	.short	0x0100
        /*0176*/ 	.byte	0x08
	.zero		1


	//   ....[6]....
        /*0178*/ 	.word	0x00000670
        /*017c*/ 	.word	0x000000ff
        /*0180*/ 	.word	0x00000018
        /*0184*/ 	.short	0x0100
        /*0186*/ 	.byte	0x08
	.zero		1


	//   ....[7]....
        /*0188*/ 	.word	0x00000680
        /*018c*/ 	.word	0x000000ff
        /*0190*/ 	.word	0x000000c8
        /*0194*/ 	.short	0x0100
        /*0196*/ 	.byte	0x08
	.zero		1


	//   ....[8]....
        /*0198*/ 	.word	0x00000690
        /*019c*/ 	.word	0x000000ff
        /*01a0*/ 	.word	0x00000020
        /*01a4*/ 	.short	0x0100
        /*01a6*/ 	.byte	0x08
	.zero		1


	//   ....[9]....
        /*01a8*/ 	.word	0x000006a0
        /*01ac*/ 	.word	0x000000ff
        /*01b0*/ 	.word	0x000000d0
        /*01b4*/ 	.short	0x0100
        /*01b6*/ 	.byte	0x08
	.zero		1


	//   ....[10]....
        /*01b8*/ 	.word	0x000006b0
        /*01bc*/ 	.word	0x000000ff
        /*01c0*/ 	.word	0x00000028
        /*01c4*/ 	.short	0x0100
        /*01c6*/ 	.byte	0x08
	.zero		1


	//   ....[11]....
        /*01c8*/ 	.word	0x000006c0
        /*01cc*/ 	.word	0x000000ff
        /*01d0*/ 	.word	0x000000d8
        /*01d4*/ 	.short	0x0100
        /*01d6*/ 	.byte	0x08
	.zero		1


	//   ....[12]....
        /*01d8*/ 	.word	0x000006d0
        /*01dc*/ 	.word	0x000000ff
        /*01e0*/ 	.word	0x00000030
        /*01e4*/ 	.short	0x0100
        /*01e6*/ 	.byte	0x08
	.zero		1


	//   ....[13]....
        /*01e8*/ 	.word	0x000006e0
        /*01ec*/ 	.word	0x000000ff
        /*01f0*/ 	.word	0x000000e0
        /*01f4*/ 	.short	0x0100
        /*01f6*/ 	.byte	0x08
	.zero		1


	//   ....[14]....
        /*01f8*/ 	.word	0x000006f0
        /*01fc*/ 	.word	0x000000ff
        /*0200*/ 	.word	0x00000038
        /*0204*/ 	.short	0x0100
        /*0206*/ 	.byte	0x08
	.zero		1


	//   ....[15]....
        /*0208*/ 	.word	0x00000700
        /*020c*/ 	.word	0x000000ff
        /*0210*/ 	.word	0x000000e8
        /*0214*/ 	.short	0x0100
        /*0216*/ 	.byte	0x08
	.zero		1


	//   ....[16]....
        /*0218*/ 	.word	0x00000710
        /*021c*/ 	.word	0x000000ff
        /*0220*/ 	.word	0x00000040
        /*0224*/ 	.short	0x0100
        /*0226*/ 	.byte	0x08
	.zero		1


	//   ....[17]....
        /*0228*/ 	.word	0x00000720
        /*022c*/ 	.word	0x000000ff
        /*0230*/ 	.word	0x000000f0
        /*0234*/ 	.short	0x0100
        /*0236*/ 	.byte	0x08
	.zero		1


	//   ....[18]....
        /*0238*/ 	.word	0x00000730
        /*023c*/ 	.word	0x000000ff
        /*0240*/ 	.word	0x00000048
        /*0244*/ 	.short	0x0100
        /*0246*/ 	.byte	0x08
	.zero		1


	//   ....[19]....
        /*0248*/ 	.word	0x00000740
        /*024c*/ 	.word	0x000000ff
        /*0250*/ 	.word	0x000000f8
        /*0254*/ 	.short	0x0100
        /*0256*/ 	.byte	0x08
	.zero		1


	//   ....[20]....
        /*0258*/ 	.word	0x00000750
        /*025c*/ 	.word	0x000000ff
        /*0260*/ 	.word	0x00000050
        /*0264*/ 	.short	0x0100
        /*0266*/ 	.byte	0x08
	.zero		1


	//   ....[21]....
        /*0268*/ 	.word	0x00000760
        /*026c*/ 	.word	0x000000ff
        /*0270*/ 	.word	0x00000100
        /*0274*/ 	.short	0x0100
        /*0276*/ 	.byte	0x08
	.zero		1


	//   ....[22]....
        /*0278*/ 	.word	0x00000770
        /*027c*/ 	.word	0x000000ff
        /*0280*/ 	.word	0x00000058
        /*0284*/ 	.short	0x0100
        /*0286*/ 	.byte	0x08
	.zero		1


	//   ....[23]....
        /*0288*/ 	.word	0x00000780
        /*028c*/ 	.word	0x000000ff
        /*0290*/ 	.word	0x00000108
        /*0294*/ 	.short	0x0100
        /*0296*/ 	.byte	0x08
	.zero		1


	//   ....[24]....
        /*0298*/ 	.word	0x00000790
        /*029c*/ 	.word	0x000000ff
        /*02a0*/ 	.word	0x00000060
        /*02a4*/ 	.short	0x0100
        /*02a6*/ 	.byte	0x08
	.zero		1


	//   ....[25]....
        /*02a8*/ 	.word	0x000007a0
        /*02ac*/ 	.word	0x000000ff
        /*02b0*/ 	.word	0x00000110
        /*02b4*/ 	.short	0x0100
        /*02b6*/ 	.byte	0x08
	.zero		1


	//   ....[26]....
        /*02b8*/ 	.word	0x000007b0
        /*02bc*/ 	.word	0x000000ff
        /*02c0*/ 	.word	0x00000068
        /*02c4*/ 	.short	0x0100
        /*02c6*/ 	.byte	0x08
	.zero		1


	//   ....[27]....
        /*02c8*/ 	.word	0x000007c0
        /*02cc*/ 	.word	0x000000ff
        /*02d0*/ 	.word	0x00000118
        /*02d4*/ 	.short	0x0100
        /*02d6*/ 	.byte	0x08
	.zero		1


	//   ....[28]....
        /*02d8*/ 	.word	0x000007d0
        /*02dc*/ 	.word	0x000000ff
        /*02e0*/ 	.word	0x00000070
        /*02e4*/ 	.short	0x0100
        /*02e6*/ 	.byte	0x08
	.zero		1


	//   ....[29]....
        /*02e8*/ 	.word	0x000007e0
        /*02ec*/ 	.word	0x000000ff
        /*02f0*/ 	.word	0x00000120
        /*02f4*/ 	.short	0x0100
        /*02f6*/ 	.byte	0x08
	.zero		1


	//   ....[30]....
        /*02f8*/ 	.word	0x000007f0
        /*02fc*/ 	.word	0x000000ff
        /*0300*/ 	.word	0x00000078
        /*0304*/ 	.short	0x0100
        /*0306*/ 	.byte	0x08
	.zero		1


	//   ....[31]....
        /*0308*/ 	.word	0x00000800
        /*030c*/ 	.word	0x000000ff
        /*0310*/ 	.word	0x00000128
        /*0314*/ 	.short	0x0100
        /*0316*/ 	.byte	0x08
	.zero		1


	//   ....[32]....
        /*0318*/ 	.word	0x00000810
        /*031c*/ 	.word	0x000000ff
        /*0320*/ 	.word	0x00000080
        /*0324*/ 	.short	0x0100
        /*0326*/ 	.byte	0x08
	.zero		1


	//   ....[33]....
        /*0328*/ 	.word	0x00000820
        /*032c*/ 	.word	0x000000ff
        /*0330*/ 	.word	0x00000130
        /*0334*/ 	.short	0x0100
        /*0336*/ 	.byte	0x08
	.zero		1


	//   ....[34]....
        /*0338*/ 	.word	0x00000830
        /*033c*/ 	.word	0x000000ff
        /*0340*/ 	.word	0x00000088
        /*0344*/ 	.short	0x0100
        /*0346*/ 	.byte	0x08
	.zero		1


	//   ....[35]....
        /*0348*/ 	.word	0x00000840
        /*034c*/ 	.word	0x000000ff
        /*0350*/ 	.word	0x00000138
        /*0354*/ 	.short	0x0100
        /*0356*/ 	.byte	0x08
	.zero		1


	//   ....[36]....
        /*0358*/ 	.word	0x00000850
        /*035c*/ 	.word	0x000000ff
        /*0360*/ 	.word	0x00000090
        /*0364*/ 	.short	0x0100
        /*0366*/ 	.byte	0x08
	.zero		1


	//   ....[37]....
        /*0368*/ 	.word	0x00000860
        /*036c*/ 	.word	0x000000ff
        /*0370*/ 	.word	0x00000140
        /*0374*/ 	.short	0x0100
        /*0376*/ 	.byte	0x08
	.zero		1


	//   ....[38]....
        /*0378*/ 	.word	0x00000870
        /*037c*/ 	.word	0x000000ff
        /*0380*/ 	.word	0x00000098
        /*0384*/ 	.short	0x0100
        /*0386*/ 	.byte	0x08
	.zero		1


	//   ....[39]....
        /*0388*/ 	.word	0x00000880
        /*038c*/ 	.word	0x000000ff
        /*0390*/ 	.word	0x00000148
        /*0394*/ 	.short	0x0100
        /*0396*/ 	.byte	0x08
	.zero		1


	//   ....[40]....
        /*0398*/ 	.word	0x00000890
        /*039c*/ 	.word	0x000000ff
        /*03a0*/ 	.word	0x000000a0
        /*03a4*/ 	.short	0x0100
        /*03a6*/ 	.byte	0x08
	.zero		1


	//   ....[41]....
        /*03a8*/ 	.word	0x000008a0
        /*03ac*/ 	.word	0x000000ff
        /*03b0*/ 	.word	0x00000150
        /*03b4*/ 	.short	0x0100
        /*03b6*/ 	.byte	0x08
	.zero		1


	//   ....[42]....
        /*03b8*/ 	.word	0x000008b0
        /*03bc*/ 	.word	0x000000ff
        /*03c0*/ 	.word	0x000000a8
        /*03c4*/ 	.short	0x0100
        /*03c6*/ 	.byte	0x08
	.zero		1


	//   ....[43]....
        /*03c8*/ 	.word	0x000008c0
        /*03cc*/ 	.word	0x000000ff
        /*03d0*/ 	.word	0x00000158
        /*03d4*/ 	.short	0x0100
        /*03d6*/ 	.byte	0x08
	.zero		1


	//   ....[44]....
        /*03d8*/ 	.word	0x000009f0
        /*03dc*/ 	.word	0x000000ff
        /*03e0*/ 	.word	0x00000160
        /*03e4*/ 	.short	0x0100
        /*03e6*/ 	.byte	0x09
	.zero		1


	//   ....[45]....
        /*03e8*/ 	.word	0x00000a00
        /*03ec*/ 	.word	0x000000ff
        /*03f0*/ 	.word	0x00000180
        /*03f4*/ 	.short	0x0100
        /*03f6*/ 	.byte	0x09
	.zero		1


	//   ....[46]....
        /*03f8*/ 	.word	0x00000a10
        /*03fc*/ 	.word	0x000000ff
        /*0400*/ 	.word	0x00000168
        /*0404*/ 	.short	0x0100
        /*0406*/ 	.byte	0x09
	.zero		1


	//   ....[47]....
        /*0408*/ 	.word	0x00000a20
        /*040c*/ 	.word	0x000000ff
        /*0410*/ 	.word	0x00000188
        /*0414*/ 	.short	0x0100
        /*0416*/ 	.byte	0x09
	.zero		1


	//   ....[48]....
        /*0418*/ 	.word	0x00000a30
        /*041c*/ 	.word	0x000000ff
        /*0420*/ 	.word	0x00000170
        /*0424*/ 	.short	0x0100
        /*0426*/ 	.byte	0x09
	.zero		1


	//   ....[49]....
        /*0428*/ 	.word	0x00000a40
        /*042c*/ 	.word	0x000000ff
        /*0430*/ 	.word	0x00000190
        /*0434*/ 	.short	0x0100
        /*0436*/ 	.byte	0x09
	.zero		1


	//   ....[50]....
        /*0438*/ 	.word	0x00000a50
        /*043c*/ 	.word	0x000000ff
        /*0440*/ 	.word	0x00000178
        /*0444*/ 	.short	0x0100
        /*0446*/ 	.byte	0x09
	.zero		1


	//   ....[51]....
        /*0448*/ 	.word	0x00000a60
        /*044c*/ 	.word	0x000000ff
        /*0450*/ 	.word	0x00000198
        /*0454*/ 	.short	0x0100
        /*0456*/ 	.byte	0x09
	.zero		1


	//   ....[52]....
        /*0458*/ 	.word	0x00000b40
        /*045c*/ 	.word	0x000000ff
        /*0460*/ 	.word	0x000001a0
        /*0464*/ 	.short	0x0100
        /*0466*/ 	.byte	0x08
	.zero		1


	//   ....[53]....
        /*0468*/ 	.word	0x00000b50
        /*046c*/ 	.word	0x000000ff
        /*0470*/ 	.word	0x000001a8
        /*0474*/ 	.short	0x0100
        /*0476*/ 	.byte	0x08
	.zero		1


	//   ....[54]....
        /*0478*/ 	.word	0x00000c80
        /*047c*/ 	.word	0x000000ff
        /*0480*/ 	.word	0x000001b0
        /*0484*/ 	.short	0x0100
        /*0486*/ 	.byte	0x08
	.zero		1


	//   ....[55]....
        /*0488*/ 	.word	0x00000c90
        /*048c*/ 	.word	0x000000ff
        /*0490*/ 	.word	0x000001c0
        /*0494*/ 	.short	0x0100
        /*0496*/ 	.byte	0x08
	.zero		1


	//   ....[56]....
        /*0498*/ 	.word	0x00000ca0
        /*049c*/ 	.word	0x000000ff
        /*04a0*/ 	.word	0x000001b8
        /*04a4*/ 	.short	0x0100
        /*04a6*/ 	.byte	0x08
	.zero		1


	//   ....[57]....
        /*04a8*/ 	.word	0x00000cb0
        /*04ac*/ 	.word	0x000000ff
        /*04b0*/ 	.word	0x000001c8
        /*04b4*/ 	.short	0x0100
        /*04b6*/ 	.byte	0x08
	.zero		1


	//   ....[58]....
        /*04b8*/ 	.word	0x00000dd0
        /*04bc*/ 	.word	0x000000ff
        /*04c0*/ 	.word	0x000001d0
        /*04c4*/ 	.short	0x0100
        /*04c6*/ 	.byte	0x09
	.zero		1


	//   ....[59]....
        /*04c8*/ 	.word	0x00000de0
        /*04cc*/ 	.word	0x000000ff
        /*04d0*/ 	.word	0x000001e0
        /*04d4*/ 	.short	0x0100
        /*04d6*/ 	.byte	0x09
	.zero		1


	//   ....[60]....
        /*04d8*/ 	.word	0x00000df0
        /*04dc*/ 	.word	0x000000ff
        /*04e0*/ 	.word	0x000001d8
        /*04e4*/ 	.short	0x0100
        /*04e6*/ 	.byte	0x09
	.zero		1


	//   ....[61]....
        /*04e8*/ 	.word	0x00000e00
        /*04ec*/ 	.word	0x000000ff
        /*04f0*/ 	.word	0x000001e8
        /*04f4*/ 	.short	0x0100
        /*04f6*/ 	.byte	0x09
	.zero		1


	//   ....[62]....
        /*04f8*/ 	.word	0x00000ef0
        /*04fc*/ 	.word	0x000000ff
        /*0500*/ 	.word	0x000001f0
        /*0504*/ 	.short	0x0100
        /*0506*/ 	.byte	0x08
	.zero		1


	//   ....[63]....
        /*0508*/ 	.word	0x00000f00
        /*050c*/ 	.word	0x000000ff
        /*0510*/ 	.word	0x00000200
        /*0514*/ 	.short	0x0100
        /*0516*/ 	.byte	0x08
	.zero		1


	//   ....[64]....
        /*0518*/ 	.word	0x00000f10
        /*051c*/ 	.word	0x000000ff
        /*0520*/ 	.word	0x000001f8
        /*0524*/ 	.short	0x0100
        /*0526*/ 	.byte	0x08
	.zero		1


	//   ....[65]....
        /*0528*/ 	.word	0x00000f20
        /*052c*/ 	.word	0x000000ff
        /*0530*/ 	.word	0x00000208
        /*0534*/ 	.short	0x0100
        /*0536*/ 	.byte	0x08
	.zero		1


	//   ....[66]....
        /*0538*/ 	.word	0x00001010
        /*053c*/ 	.word	0x000000ff
        /*0540*/ 	.word	0x00000210
        /*0544*/ 	.short	0x0100
        /*0546*/ 	.byte	0x07
	.zero		1


	//   ....[67]....
        /*0548*/ 	.word	0x00001a20
        /*054c*/ 	.word	0x00000003
        /*0550*/ 	.word	0x00000200
        /*0554*/ 	.short	0x010a
        /*0556*/ 	.byte	0xff
	.zero		1


	//   ....[68]....
        /*0558*/ 	.word	0x00001a50
        /*055c*/ 	.word	0x00000003
        /*0560*/ 	.word	0x000001f0
        /*0564*/ 	.short	0x0101
        /*0566*/ 	.byte	0xff
	.zero		1


	//   ....[69]....
        /*0568*/ 	.word	0x00001b50
        /*056c*/ 	.word	0x000000ff
        /*0570*/ 	.word	0x000000b0
        /*0574*/ 	.short	0x010a
        /*0576*/ 	.byte	0x08
	.zero		1


	//   ....[70]....
        /*0578*/ 	.word	0x00001c10
        /*057c*/ 	.word	0x000000ff
        /*0580*/ 	.word	0x000000b0
        /*0584*/ 	.short	0x010a
        /*0586*/ 	.byte	0x21
	.zero		1


	//   ....[71]....
        /*0588*/ 	.word	0x00001dd0
        /*058c*/ 	.word	0x000000ff
        /*0590*/ 	.word	0x000000b0
        /*0594*/ 	.short	0x010a
        /*0596*/ 	.byte	0x08
	.zero		1


	//   ....[72]....
        /*0598*/ 	.word	0x00001eb0
        /*059c*/ 	.word	0x000000ff
        /*05a0*/ 	.word	0x000001a8
        /*05a4*/ 	.short	0x0101
        /*05a6*/ 	.byte	0x06
	.zero		1


	//   ....[73]....
        /*05a8*/ 	.word	0x00001ed0
        /*05ac*/ 	.word	0x000000ff
        /*05b0*/ 	.word	0x000000b0
        /*05b4*/ 	.short	0x010a
        /*05b6*/ 	.byte	0x08
	.zero		1


	//   ....[74]....
        /*05b8*/ 	.word	0x00001f50
        /*05bc*/ 	.word	0x000000ff
        /*05c0*/ 	.word	0x000000b0
        /*05c4*/ 	.short	0x010a
        /*05c6*/ 	.byte	0x11
	.zero		1


	//   ....[75]....
        /*05c8*/ 	.word	0x000020e0
        /*05cc*/ 	.word	0x000000ff
        /*05d0*/ 	.word	0x000000b0
        /*05d4*/ 	.short	0x010a
        /*05d6*/ 	.byte	0x08
	.zero		1


	//   ....[76]....
        /*05d8*/ 	.word	0x00002220
        /*05dc*/ 	.word	0x00000002
        /*05e0*/ 	.word	0x000001b0
        /*05e4*/ 	.short	0x010a
        /*05e6*/ 	.byte	0xff
	.zero		1


	//   ....[77]....
        /*05e8*/ 	.word	0x000022e0
        /*05ec*/ 	.word	0x00000002
        /*05f0*/ 	.word	0x00000000
        /*05f4*/ 	.short	0x0101
        /*05f6*/ 	.byte	0xff
	.zero		1


	//   ....[78]....
        /*05f8*/ 	.word	0x00002840
        /*05fc*/ 	.word	0x000000ff
        /*0600*/ 	.word	0x00000000
        /*0604*/ 	.short	0x010a
        /*0606*/ 	.byte	0x04
	.zero		1


	//   ....[79]....
        /*0608*/ 	.word	0x000028d0
        /*060c*/ 	.word	0x000000ff
        /*0610*/ 	.word	0x00000000
        /*0614*/ 	.short	0x010a
        /*0616*/ 	.byte	0x04
	.zero		1


	//   ....[80]....
        /*0618*/ 	.word	0x00002960
        /*061c*/ 	.word	0x000000ff
        /*0620*/ 	.word	0x00000000
        /*0624*/ 	.short	0x010a
        /*0626*/ 	.byte	0x04
	.zero		1


	//   ....[81]....
        /*0628*/ 	.word	0x000029f0
        /*062c*/ 	.word	0x000000ff
        /*0630*/ 	.word	0x00000000
        /*0634*/ 	.short	0x010a
        /*0636*/ 	.byte	0x04
	.zero		1


	//   ....[82]....
        /*0638*/ 	.word	0x00002a80
        /*063c*/ 	.word	0x000000ff
        /*0640*/ 	.word	0x00000000
        /*0644*/ 	.short	0x010a
        /*0646*/ 	.byte	0x04
	.zero		1


	//   ....[83]....
        /*0648*/ 	.word	0x00002b10
        /*064c*/ 	.word	0x000000ff
        /*0650*/ 	.word	0x00000000
        /*0654*/ 	.short	0x010a
        /*0656*/ 	.byte	0x04
	.zero		1


	//   ....[84]....
        /*0658*/ 	.word	0x00002ba0
        /*065c*/ 	.word	0x000000ff
        /*0660*/ 	.word	0x00000000
        /*0664*/ 	.short	0x010a
        /*0666*/ 	.byte	0x04
	.zero		1


	//   ....[85]....
        /*0668*/ 	.word	0x00002c30
        /*066c*/ 	.word	0x000000ff
        /*0670*/ 	.word	0x00000000
        /*0674*/ 	.short	0x010a
        /*0676*/ 	.byte	0x04
	.zero		1


	//   ....[86]....
        /*0678*/ 	.word	0x00002cc0
        /*067c*/ 	.word	0x000000ff
        /*0680*/ 	.word	0x00000000
        /*0684*/ 	.short	0x010a
        /*0686*/ 	.byte	0x04
	.zero		1


	//   ....[87]....
        /*0688*/ 	.word	0x00002d50
        /*068c*/ 	.word	0x000000ff
        /*0690*/ 	.word	0x00000000
        /*0694*/ 	.short	0x010a
        /*0696*/ 	.byte	0x04
	.zero		1


	//   ....[88]....
        /*0698*/ 	.word	0x00002de0
        /*069c*/ 	.word	0x000000ff
        /*06a0*/ 	.word	0x00000000
        /*06a4*/ 	.short	0x010a
        /*06a6*/ 	.byte	0x04
	.zero		1


	//   ....[89]....
        /*06a8*/ 	.word	0x00002e70
        /*06ac*/ 	.word	0x000000ff
        /*06b0*/ 	.word	0x00000000
        /*06b4*/ 	.short	0x010a
        /*06b6*/ 	.byte	0x04
	.zero		1


	//   ....[90]....
        /*06b8*/ 	.word	0x00002f00
        /*06bc*/ 	.word	0x000000ff
        /*06c0*/ 	.word	0x00000000
        /*06c4*/ 	.short	0x010a
        /*06c6*/ 	.byte	0x04
	.zero		1


	//   ....[91]....
        /*06c8*/ 	.word	0x00002f90
        /*06cc*/ 	.word	0x000000ff
        /*06d0*/ 	.word	0x00000000
        /*06d4*/ 	.short	0x010a
        /*06d6*/ 	.byte	0x04
	.zero		1


	//   ....[92]....
        /*06d8*/ 	.word	0x00003020
        /*06dc*/ 	.word	0x000000ff
        /*06e0*/ 	.word	0x00000000
        /*06e4*/ 	.short	0x010a
        /*06e6*/ 	.byte	0x04
	.zero		1


	//   ....[93]....
        /*06e8*/ 	.word	0x000030b0
        /*06ec*/ 	.word	0x000000ff
        /*06f0*/ 	.word	0x00000000
        /*06f4*/ 	.short	0x010a
        /*06f6*/ 	.byte	0x04
	.zero		1


	//   ....[94]....
        /*06f8*/ 	.word	0x00003140
        /*06fc*/ 	.word	0x000000ff
        /*0700*/ 	.word	0x00000000
        /*0704*/ 	.short	0x010a
        /*0706*/ 	.byte	0x04
	.zero		1


	//   ....[95]....
        /*0708*/ 	.word	0x000031d0
        /*070c*/ 	.word	0x000000ff
        /*0710*/ 	.word	0x00000000
        /*0714*/ 	.short	0x010a
        /*0716*/ 	.byte	0x04
	.zero		1


	//   ....[96]....
        /*0718*/ 	.word	0x00003260
        /*071c*/ 	.word	0x000000ff
        /*0720*/ 	.word	0x00000000
        /*0724*/ 	.short	0x010a
        /*0726*/ 	.byte	0x04
	.zero		1


	//   ....[97]....
        /*0728*/ 	.word	0x000032f0
        /*072c*/ 	.word	0x000000ff
        /*0730*/ 	.word	0x00000000
        /*0734*/ 	.short	0x010a
        /*0736*/ 	.byte	0x04
	.zero		1


	//   ....[98]....
        /*0738*/ 	.word	0x00003380
        /*073c*/ 	.word	0x000000ff
        /*0740*/ 	.word	0x00000000
        /*0744*/ 	.short	0x010a
        /*0746*/ 	.byte	0x04
	.zero		1


	//   ....[99]....
        /*0748*/ 	.word	0x00003420
        /*074c*/ 	.word	0x00000000
        /*0750*/ 	.word	0x00000000
        /*0754*/ 	.short	0x010a
        /*0756*/ 	.byte	0xff
	.zero		1


	//   ....[100]....
        /*0758*/ 	.word	0x00003550
        /*075c*/ 	.word	0x00000000
        /*0760*/ 	.word	0x000001f0
        /*0764*/ 	.short	0x010a
        /*0766*/ 	.byte	0xff
	.zero		1


	//   ....[101]....
        /*0768*/ 	.word	0x000035c0
        /*076c*/ 	.word	0x00000004
        /*0770*/ 	.word	0x00000000
        /*0774*/ 	.short	0x0101
        /*0776*/ 	.byte	0xff
	.zero		1


	//   ....[102]....
        /*0778*/ 	.word	0x000035e0
        /*077c*/ 	.word	0x000000ff
        /*0780*/ 	.word	0x000001c0
        /*0784*/ 	.short	0x010a
        /*0786*/ 	.byte	0x05
	.zero		1


	//   ....[103]....
        /*0788*/ 	.word	0x00003700
        /*078c*/ 	.word	0x00000000
        /*0790*/ 	.word	0x000001b0
        /*0794*/ 	.short	0x010a
        /*0796*/ 	.byte	0xff
	.zero		1


	//   ....[104]....
        /*0798*/ 	.word	0x00003800
        /*079c*/ 	.word	0x00000000
        /*07a0*/ 	.word	0x00000000
        /*07a4*/ 	.short	0x0101
        /*07a6*/ 	.byte	0xff
	.zero		1


	//   ....[105]....
        /*07a8*/ 	.word	0x00003890
        /*07ac*/ 	.word	0x000000ff
        /*07b0*/ 	.word	0x000001c0
        /*07b4*/ 	.short	0x0106
        /*07b6*/ 	.byte	0x05
	.zero		1


	//   ....[106]....
        /*07b8*/ 	.word	0x000038b0
        /*07bc*/ 	.word	0x000000ff
        /*07c0*/ 	.word	0x000001c0
        /*07c4*/ 	.short	0x010a
        /*07c6*/ 	.byte	0x05
	.zero		1


	//   ....[107]....
        /*07c8*/ 	.word	0x00003940
        /*07cc*/ 	.word	0x000000ff
        /*07d0*/ 	.word	0x000001c0
        /*07d4*/ 	.short	0x0106
        /*07d6*/ 	.byte	0x04
	.zero		1


	//   ....[108]....
        /*07d8*/ 	.word	0x00003980
        /*07dc*/ 	.word	0x00000000
        /*07e0*/ 	.word	0x000001c0
        /*07e4*/ 	.short	0x010a
        /*07e6*/ 	.byte	0xff
	.zero		1


	//   ....[109]....
        /*07e8*/ 	.word	0x00003bc0
        /*07ec*/ 	.word	0x000000ff
        /*07f0*/ 	.word	0x00000008
        /*07f4*/ 	.short	0x010a
        /*07f6*/ 	.byte	0x06
	.zero		1


	//   ....[110]....
        /*07f8*/ 	.word	0x00003be0
        /*07fc*/ 	.word	0x000000ff
        /*0800*/ 	.word	0x00000008
        /*0804*/ 	.short	0x010a
        /*0806*/ 	.byte	0x06
	.zero		1


	//   ....[111]....
        /*0808*/ 	.word	0x00003d70
        /*080c*/ 	.word	0x000000ff
        /*0810*/ 	.word	0x00000008
        /*0814*/ 	.short	0x010a
        /*0816*/ 	.byte	0x06
	.zero		1


	//   ....[112]....
        /*0818*/ 	.word	0x00003d90
        /*081c*/ 	.word	0x000000ff
        /*0820*/ 	.word	0x00000008
        /*0824*/ 	.short	0x010a
        /*0826*/ 	.byte	0x06
	.zero		1


	//   ....[113]....
        /*0828*/ 	.word	0x00003e50
        /*082c*/ 	.word	0x000000ff
        /*0830*/ 	.word	0x00000000
        /*0834*/ 	.short	0x0101
        /*0836*/ 	.byte	0x07
	.zero		1


	//   ....[114]....
        /*0838*/ 	.word	0x00004130
        /*083c*/ 	.word	0x00000000
        /*0840*/ 	.word	0x000001b0
        /*0844*/ 	.short	0x010a
        /*0846*/ 	.byte	0xff
	.zero		1


	//   ....[115]....
        /*0848*/ 	.word	0x000041f0
        /*084c*/ 	.word	0x00000000
        /*0850*/ 	.word	0x00000000
        /*0854*/ 	.short	0x0101
        /*0856*/ 	.byte	0xff
	.zero		1


	//   ....[116]....
        /*0858*/ 	.word	0x000042a0
        /*085c*/ 	.word	0x000000ff
        /*0860*/ 	.word	0x00000000
        /*0864*/ 	.short	0x010a
        /*0866*/ 	.byte	0x06
	.zero		1


	//   ....[117]....
        /*0868*/ 	.word	0x000042b0
        /*086c*/ 	.word	0x000000ff
        /*0870*/ 	.word	0x000001e0
        /*0874*/ 	.short	0x010a
        /*0876*/ 	.byte	0x0b
	.zero		1


	//   ....[118]....
        /*0878*/ 	.word	0x00004370
        /*087c*/ 	.word	0x000000ff
        /*0880*/ 	.word	0x00000000
        /*0884*/ 	.short	0x010a
        /*0886*/ 	.byte	0x09
	.zero		1


	//   ....[119]....
        /*0888*/ 	.word	0x000044b0
        /*088c*/ 	.word	0x000000ff
        /*0890*/ 	.word	0x00000000
        /*0894*/ 	.short	0x010a
        /*0896*/ 	.byte	0x06
	.zero		1


	//   ....[120]....
        /*0898*/ 	.word	0x000046b0
        /*089c*/ 	.word	0x000000ff
        /*08a0*/ 	.word	0x00000000
        /*08a4*/ 	.short	0x010a
        /*08a6*/ 	.byte	0x05
	.zero		1


	//   ....[121]....
        /*08a8*/ 	.word	0x00004750
        /*08ac*/ 	.word	0x00000000
        /*08b0*/ 	.word	0x00000000
        /*08b4*/ 	.short	0x010a
        /*08b6*/ 	.byte	0xff
	.zero		1


	//   ....[122]....
        /*08b8*/ 	.word	0x00004790
        /*08bc*/ 	.word	0x00000000
        /*08c0*/ 	.word	0x00000000
        /*08c4*/ 	.short	0x010a
        /*08c6*/ 	.byte	0xff
	.zero		1


	//   ....[123]....
        /*08c8*/ 	.word	0x00004800
        /*08cc*/ 	.word	0x000000ff
        /*08d0*/ 	.word	0x00000000
        /*08d4*/ 	.short	0x0101
        /*08d6*/ 	.byte	0x05
	.zero		1


	//   ....[124]....
        /*08d8*/ 	.word	0x00004840
        /*08dc*/ 	.word	0x000000ff
        /*08e0*/ 	.word	0x00000210
        /*08e4*/ 	.short	0x010a
        /*08e6*/ 	.byte	0x08
	.zero		1


	//   ....[125]....
        /*08e8*/ 	.word	0x00004890
        /*08ec*/ 	.word	0x000000ff
        /*08f0*/ 	.word	0x00000000
        /*08f4*/ 	.short	0x0101
        /*08f6*/ 	.byte	0x05
	.zero		1


	//   ....[126]....
        /*08f8*/ 	.word	0x00004ce0
        /*08fc*/ 	.word	0x00000000
        /*0900*/ 	.word	0x000001b0
        /*0904*/ 	.short	0x010a
        /*0906*/ 	.byte	0xff
	.zero		1


	//   ....[127]....
        /*0908*/ 	.word	0x00004da0
        /*090c*/ 	.word	0x00000000
        /*0910*/ 	.word	0x00000000
        /*0914*/ 	.short	0x0101
        /*0916*/ 	.byte	0xff
	.zero		1


	//   ....[128]....
        /*0918*/ 	.word	0x000050c0
        /*091c*/ 	.word	0x000000ff
        /*0920*/ 	.word	0x000001a8
        /*0924*/ 	.short	0x010a
        /*0926*/ 	.byte	0x07
	.zero		1


	//   ....[129]....
        /*0928*/ 	.word	0x000052b0
        /*092c*/ 	.word	0x000000ff
        /*0930*/ 	.word	0x00000180
        /*0934*/ 	.short	0x010a
        /*0936*/ 	.byte	0x07
	.zero		1


	//   ....[130]....
        /*0938*/ 	.word	0x00005420
        /*093c*/ 	.word	0x000000ff
        /*0940*/ 	.word	0x00000160
        /*0944*/ 	.short	0x010b
        /*0946*/ 	.byte	0x07
	.zero		1


	//   ....[131]....
        /*0948*/ 	.word	0x00005430
        /*094c*/ 	.word	0x000000ff
        /*0950*/ 	.word	0x00000000
        /*0954*/ 	.short	0x0101
        /*0956*/ 	.byte	0x08
	.zero		1


	//   ....[132]....
        /*0958*/ 	.word	0x00005450
        /*095c*/ 	.word	0x000000ff
        /*0960*/ 	.word	0x00000188
        /*0964*/ 	.short	0x010a
        /*0966*/ 	.byte	0x07
	.zero		1


	//   ....[133]....
        /*0968*/ 	.word	0x000055b0
        /*096c*/ 	.word	0x000000ff
        /*0970*/ 	.word	0x00000168
        /*0974*/ 	.short	0x010b
        /*0976*/ 	.byte	0x07
	.zero		1


	//   ....[134]....
        /*0978*/ 	.word	0x000055c0
        /*097c*/ 	.word	0x000000ff
        /*0980*/ 	.word	0x00000000
        /*0984*/ 	.short	0x0101
        /*0986*/ 	.byte	0x08
	.zero		1


	//   ....[135]....
        /*0988*/ 	.word	0x000055d0
        /*098c*/ 	.word	0x000000ff
        /*0990*/ 	.word	0x00000190
        /*0994*/ 	.short	0x010a
        /*0996*/ 	.byte	0x07
	.zero		1


	//   ....[136]....
        /*0998*/ 	.word	0x00005770
        /*099c*/ 	.word	0x000000ff
        /*09a0*/ 	.word	0x00000170
        /*09a4*/ 	.short	0x010b
        /*09a6*/ 	.byte	0x07
	.zero		1


	//   ....[137]....
        /*09a8*/ 	.word	0x000057e0
        /*09ac*/ 	.word	0x000000ff
        /*09b0*/ 	.word	0x00000000
        /*09b4*/ 	.short	0x0101
        /*09b6*/ 	.byte	0x08
	.zero		1


	//   ....[138]....
        /*09b8*/ 	.word	0x00005810
        /*09bc*/ 	.word	0x000000ff
        /*09c0*/ 	.word	0x00000198
        /*09c4*/ 	.short	0x010a
        /*09c6*/ 	.byte	0x07
	.zero		1


	//   ....[139]....
        /*09c8*/ 	.word	0x00005a20
        /*09cc*/ 	.word	0x000000ff
        /*09d0*/ 	.word	0x00000178
        /*09d4*/ 	.short	0x010b
        /*09d6*/ 	.byte	0x07
	.zero		1


	//   ....[140]....
        /*09d8*/ 	.word	0x00005a40
        /*09dc*/ 	.word	0x000000ff
        /*09e0*/ 	.word	0x00000000
        /*09e4*/ 	.short	0x0101
        /*09e6*/ 	.byte	0x0d
	.zero		1


	//   ....[141]....
        /*09e8*/ 	.word	0x00005a70
        /*09ec*/ 	.word	0x000000ff
        /*09f0*/ 	.word	0x00000180
        /*09f4*/ 	.short	0x010a
        /*09f6*/ 	.byte	0x07
	.zero		1


	//   ....[142]....
        /*09f8*/ 	.word	0x00005a90
        /*09fc*/ 	.word	0x000000ff
        /*0a00*/ 	.word	0x00000188
        /*0a04*/ 	.short	0x010a
        /*0a06*/ 	.byte	0x07
	.zero		1


	//   ....[143]....
        /*0a08*/ 	.word	0x00005ab0
        /*0a0c*/ 	.word	0x000000ff
        /*0a10*/ 	.word	0x00000190
        /*0a14*/ 	.short	0x010a
        /*0a16*/ 	.byte	0x07
	.zero		1


	//   ....[144]....
        /*0a18*/ 	.word	0x00005af0
        /*0a1c*/ 	.word	0x00000000
        /*0a20*/ 	.word	0x00000198
        /*0a24*/ 	.short	0x010a
        /*0a26*/ 	.byte	0xff
	.zero		1


	//   ....[145]....
        /*0a28*/ 	.word	0x00005e30
        /*0a2c*/ 	.word	0x00000000
        /*0a30*/ 	.word	0x000001b0
        /*0a34*/ 	.short	0x010a
        /*0a36*/ 	.byte	0xff
	.zero		1


	//   ....[146]....
        /*0a38*/ 	.word	0x00005f40
        /*0a3c*/ 	.word	0x00000000
        /*0a40*/ 	.word	0x00000000
        /*0a44*/ 	.short	0x0101
        /*0a46*/ 	.byte	0xff
	.zero		1


	//   ....[147]....
        /*0a48*/ 	.word	0x000069a0
        /*0a4c*/ 	.word	0x00000003
        /*0a50*/ 	.word	0x00000160
        /*0a54*/ 	.short	0x010a
        /*0a56*/ 	.byte	0xff
	.zero		1


	//   ....[148]....
        /*0a58*/ 	.word	0x000069e0
        /*0a5c*/ 	.word	0x000000ab
        /*0a60*/ 	.word	0x000001d0
        /*0a64*/ 	.short	0x010a
        /*0a66*/ 	.byte	0xff
	.zero		1


	//   ....[149]....
        /*0a68*/ 	.word	0x00006b20
        /*0a6c*/ 	.word	0x00000003
        /*0a70*/ 	.word	0x00000160
        /*0a74*/ 	.short	0x010a
        /*0a76*/ 	.byte	0xff
	.zero		1


	//   ....[150]....
        /*0a78*/ 	.word	0x00006c60
        /*0a7c*/ 	.word	0x00000000
        /*0a80*/ 	.word	0x00000000
        /*0a84*/ 	.short	0x0101
        /*0a86*/ 	.byte	0xff
	.zero		1


	//   ....[151]....
        /*0a88*/ 	.word	0x00006ce0
        /*0a8c*/ 	.word	0x000000ab
        /*0a90*/ 	.word	0x000001d0
        /*0a94*/ 	.short	0x010a
        /*0a96*/ 	.byte	0xff
	.zero		1


	//   ....[152]....
        /*0a98*/ 	.word	0x00008070
        /*0a9c*/ 	.word	0x00000075
        /*0aa0*/ 	.word	0x00000160
        /*0aa4*/ 	.short	0x010a
        /*0aa6*/ 	.byte	0xff
	.zero		1


	//   ....[153]....
        /*0aa8*/ 	.word	0x00008140
        /*0aac*/ 	.word	0x00000075
        /*0ab0*/ 	.word	0x00000160
        /*0ab4*/ 	.short	0x010a
        /*0ab6*/ 	.byte	0xff
	.zero		1


	//   ....[154]....
        /*0ab8*/ 	.word	0x00008280
        /*0abc*/ 	.word	0x00000000
        /*0ac0*/ 	.word	0x00000000
        /*0ac4*/ 	.short	0x0101
        /*0ac6*/ 	.byte	0xff
	.zero		1


	//   ....[155]....
        /*0ac8*/ 	.word	0x00009610
        /*0acc*/ 	.word	0x00000000
        /*0ad0*/ 	.word	0x00000160
        /*0ad4*/ 	.short	0x010a
        /*0ad6*/ 	.byte	0xff
	.zero		1


	//   ....[156]....
        /*0ad8*/ 	.word	0x000096e0
        /*0adc*/ 	.word	0x00000000
        /*0ae0*/ 	.word	0x00000160
        /*0ae4*/ 	.short	0x010a
        /*0ae6*/ 	.byte	0xff
	.zero		1


	//   ....[157]....
        /*0ae8*/ 	.word	0x00009820
        /*0aec*/ 	.word	0x00000000
        /*0af0*/ 	.word	0x00000000
        /*0af4*/ 	.short	0x0101
        /*0af6*/ 	.byte	0xff
	.zero		1


	//   ....[158]....
        /*0af8*/ 	.word	0x0000abe0
        /*0afc*/ 	.word	0x00000000
        /*0b00*/ 	.word	0x00000160
        /*0b04*/ 	.short	0x010a
        /*0b06*/ 	.byte	0xff
	.zero		1


	//   ....[159]....
        /*0b08*/ 	.word	0x0000acb0
        /*0b0c*/ 	.word	0x00000000
        /*0b10*/ 	.word	0x00000160
        /*0b14*/ 	.short	0x010a
        /*0b16*/ 	.byte	0xff
	.zero		1


	//   ....[160]....
        /*0b18*/ 	.word	0x0000adf0
        /*0b1c*/ 	.word	0x00000000
        /*0b20*/ 	.word	0x00000000
        /*0b24*/ 	.short	0x0101
        /*0b26*/ 	.byte	0xff
	.zero		1


	//   ....[161]....
        /*0b28*/ 	.word	0x0000b0f0
        /*0b2c*/ 	.word	0x000000ab
        /*0b30*/ 	.word	0x00000000
        /*0b34*/ 	.short	0x0101
        /*0b36*/ 	.byte	0xff
	.zero		1


	//   ....[162]....
        /*0b38*/ 	.word	0x0000c360
        /*0b3c*/ 	.word	0x00000003
        /*0b40*/ 	.word	0x00000200
        /*0b44*/ 	.short	0x010a
        /*0b46*/ 	.byte	0xff
	.zero		1


	//   ....[163]....
        /*0b48*/ 	.word	0x0000c3c0
        /*0b4c*/ 	.word	0x00000002
        /*0b50*/ 	.word	0x000000b0
        /*0b54*/ 	.short	0x010a
        /*0b56*/ 	.byte	0xff
	.zero		1


	//   ....[164]....
        /*0b58*/ 	.word	0x0000c420
        /*0b5c*/ 	.word	0x00000002
        /*0b60*/ 	.word	0x000000b0
        /*0b64*/ 	.short	0x010a
        /*0b66*/ 	.byte	0xff
	.zero		1


	//   ....[165]....
        /*0b68*/ 	.word	0x0000c470
        /*0b6c*/ 	.word	0x00000002
        /*0b70*/ 	.word	0x000001b0
        /*0b74*/ 	.short	0x010a
        /*0b76*/ 	.byte	0xff
	.zero		1


	//   ....[166]....
        /*0b78*/ 	.word	0x0000c4d0
        /*0b7c*/ 	.word	0x00000000
        /*0b80*/ 	.word	0x00000000
        /*0b84*/ 	.short	0x010a
        /*0b86*/ 	.byte	0xff
	.zero		1


	//   ....[167]....
        /*0b88*/ 	.word	0x0000c530
        /*0b8c*/ 	.word	0x00000000
        /*0b90*/ 	.word	0x00000000
        /*0b94*/ 	.short	0x010a
        /*0b96*/ 	.byte	0xff
	.zero		1


	//   ....[168]....
        /*0b98*/ 	.word	0x0000c590
        /*0b9c*/ 	.word	0x00000000
        /*0ba0*/ 	.word	0x00000000
        /*0ba4*/ 	.short	0x010a
        /*0ba6*/ 	.byte	0xff
	.zero		1


	//   ....[169]....
        /*0ba8*/ 	.word	0x0000c5f0
        /*0bac*/ 	.word	0x00000000
        /*0bb0*/ 	.word	0x00000000
        /*0bb4*/ 	.short	0x010a
        /*0bb6*/ 	.byte	0xff
	.zero		1


	//   ....[170]....
        /*0bb8*/ 	.word	0x0000c650
        /*0bbc*/ 	.word	0x00000000
        /*0bc0*/ 	.word	0x00000000
        /*0bc4*/ 	.short	0x010a
        /*0bc6*/ 	.byte	0xff
	.zero		1


	//   ....[171]....
        /*0bc8*/ 	.word	0x0000c6b0
        /*0bcc*/ 	.word	0x00000000
        /*0bd0*/ 	.word	0x00000000
        /*0bd4*/ 	.short	0x010a
        /*0bd6*/ 	.byte	0xff
	.zero		1


	//   ....[172]....
        /*0bd8*/ 	.word	0x0000c710
        /*0bdc*/ 	.word	0x00000000
        /*0be0*/ 	.word	0x00000000
        /*0be4*/ 	.short	0x010a
        /*0be6*/ 	.byte	0xff
	.zero		1


	//   ....[173]....
        /*0be8*/ 	.word	0x0000c770
        /*0bec*/ 	.word	0x00000000
        /*0bf0*/ 	.word	0x00000000
        /*0bf4*/ 	.short	0x010a
        /*0bf6*/ 	.byte	0xff
	.zero		1


	//   ....[174]....
        /*0bf8*/ 	.word	0x0000c7d0
        /*0bfc*/ 	.word	0x00000000
        /*0c00*/ 	.word	0x00000000
        /*0c04*/ 	.short	0x010a
        /*0c06*/ 	.byte	0xff
	.zero		1


	//   ....[175]....
        /*0c08*/ 	.word	0x0000c830
        /*0c0c*/ 	.word	0x00000000
        /*0c10*/ 	.word	0x00000000
        /*0c14*/ 	.short	0x010a
        /*0c16*/ 	.byte	0xff
	.zero		1


	//   ....[176]....
        /*0c18*/ 	.word	0x0000c890
        /*0c1c*/ 	.word	0x00000000
        /*0c20*/ 	.word	0x00000000
        /*0c24*/ 	.short	0x010a
        /*0c26*/ 	.byte	0xff
	.zero		1


	//   ....[177]....
        /*0c28*/ 	.word	0x0000c8f0
        /*0c2c*/ 	.word	0x00000000
        /*0c30*/ 	.word	0x00000000
        /*0c34*/ 	.short	0x010a
        /*0c36*/ 	.byte	0xff
	.zero		1


	//   ....[178]....
        /*0c38*/ 	.word	0x0000c950
        /*0c3c*/ 	.word	0x00000000
        /*0c40*/ 	.word	0x00000000
        /*0c44*/ 	.short	0x010a
        /*0c46*/ 	.byte	0xff
	.zero		1


	//   ....[179]....
        /*0c48*/ 	.word	0x0000c9b0
        /*0c4c*/ 	.word	0x00000000
        /*0c50*/ 	.word	0x00000000
        /*0c54*/ 	.short	0x010a
        /*0c56*/ 	.byte	0xff
	.zero		1


	//   ....[180]....
        /*0c58*/ 	.word	0x0000ca10
        /*0c5c*/ 	.word	0x00000000
        /*0c60*/ 	.word	0x00000000
        /*0c64*/ 	.short	0x010a
        /*0c66*/ 	.byte	0xff
	.zero		1


	//   ....[181]....
        /*0c68*/ 	.word	0x0000ca70
        /*0c6c*/ 	.word	0x00000000
        /*0c70*/ 	.word	0x00000000
        /*0c74*/ 	.short	0x010a
        /*0c76*/ 	.byte	0xff
	.zero		1


	//   ....[182]....
        /*0c78*/ 	.word	0x0000cad0
        /*0c7c*/ 	.word	0x00000000
        /*0c80*/ 	.word	0x00000000
        /*0c84*/ 	.short	0x010a
        /*0c86*/ 	.byte	0xff
	.zero		1


	//   ....[183]....
        /*0c88*/ 	.word	0x0000cb30
        /*0c8c*/ 	.word	0x00000000
        /*0c90*/ 	.word	0x00000000
        /*0c94*/ 	.short	0x010a
        /*0c96*/ 	.byte	0xff
	.zero		1


	//   ....[184]....
        /*0c98*/ 	.word	0x0000cb90
        /*0c9c*/ 	.word	0x00000000
        /*0ca0*/ 	.word	0x00000000
        /*0ca4*/ 	.short	0x010a
        /*0ca6*/ 	.byte	0xff
	.zero		1


	//   ....[185]....
        /*0ca8*/ 	.word	0x0000cbf0
        /*0cac*/ 	.word	0x00000000
        /*0cb0*/ 	.word	0x00000000
        /*0cb4*/ 	.short	0x010a
        /*0cb6*/ 	.byte	0xff
	.zero		1


	//   ....[186]....
        /*0cb8*/ 	.word	0x0000cc50
        /*0cbc*/ 	.word	0x00000000
        /*0cc0*/ 	.word	0x00000000
        /*0cc4*/ 	.short	0x010a
        /*0cc6*/ 	.byte	0xff
	.zero		1


	//   ....[187]....
        /*0cc8*/ 	.word	0x0000cca0
        /*0ccc*/ 	.word	0x00000000
        /*0cd0*/ 	.word	0x000001f0
        /*0cd4*/ 	.short	0x010a
        /*0cd6*/ 	.byte	0xff
	.zero		1


	//   ....[188]....
        /*0cd8*/ 	.word	0x0000cd00
        /*0cdc*/ 	.word	0x00000000
        /*0ce0*/ 	.word	0x000001c0
        /*0ce4*/ 	.short	0x010a
        /*0ce6*/ 	.byte	0xff
	.zero		1


	//   ....[189]....
        /*0ce8*/ 	.word	0x0000cd50
        /*0cec*/ 	.word	0x00000000
        /*0cf0*/ 	.word	0x000001b0
        /*0cf4*/ 	.short	0x010a
        /*0cf6*/ 	.byte	0xff
	.zero		1


	//   ....[190]....
        /*0cf8*/ 	.word	0x0000cdb0
        /*0cfc*/ 	.word	0x00000000
        /*0d00*/ 	.word	0x000001c0
        /*0d04*/ 	.short	0x010a
        /*0d06*/ 	.byte	0xff
	.zero		1


	//   ....[191]....
        /*0d08*/ 	.word	0x0000ce10
        /*0d0c*/ 	.word	0x00000004
        /*0d10*/ 	.word	0x00000008
        /*0d14*/ 	.short	0x010a
        /*0d16*/ 	.byte	0xff
	.zero		1


	//   ....[192]....
        /*0d18*/ 	.word	0x0000cef0
        /*0d1c*/ 	.word	0x00000002
        /*0d20*/ 	.word	0x00000008
        /*0d24*/ 	.short	0x010a
        /*0d26*/ 	.byte	0xff
	.zero		1


	//   ....[193]....
        /*0d28*/ 	.word	0x0000cf40
        /*0d2c*/ 	.word	0x00000000
        /*0d30*/ 	.word	0x000001b0
        /*0d34*/ 	.short	0x010a
        /*0d36*/ 	.byte	0xff
	.zero		1


	//   ....[194]....
        /*0d38*/ 	.word	0x0000cfa0
        /*0d3c*/ 	.word	0x00000000
        /*0d40*/ 	.word	0x000001e0
        /*0d44*/ 	.short	0x010a
        /*0d46*/ 	.byte	0xff
	.zero		1


	//   ....[195]....
        /*0d48*/ 	.word	0x0000d000
        /*0d4c*/ 	.word	0x00000000
        /*0d50*/ 	.word	0x00000000
        /*0d54*/ 	.short	0x010a
        /*0d56*/ 	.byte	0xff
	.zero		1


	//   ....[196]....
        /*0d58*/ 	.word	0x0000d060
        /*0d5c*/ 	.word	0x00000000
        /*0d60*/ 	.word	0x00000000
        /*0d64*/ 	.short	0x010a
        /*0d66*/ 	.byte	0xff
	.zero		1


	//   ....[197]....
        /*0d68*/ 	.word	0x0000d0c0
        /*0d6c*/ 	.word	0x00000000
        /*0d70*/ 	.word	0x00000210
        /*0d74*/ 	.short	0x010a
        /*0d76*/ 	.byte	0xff
	.zero		1


	//   ....[198]....
        /*0d78*/ 	.word	0x0000d110
        /*0d7c*/ 	.word	0x00000000
        /*0d80*/ 	.word	0x000001b0
        /*0d84*/ 	.short	0x010a
        /*0d86*/ 	.byte	0xff
	.zero		1


	//   ....[199]....
        /*0d88*/ 	.word	0x0000d170
        /*0d8c*/ 	.word	0x00000000
        /*0d90*/ 	.word	0x000001a8
        /*0d94*/ 	.short	0x010a
        /*0d96*/ 	.byte	0xff
	.zero		1


	//   ....[200]....
        /*0d98*/ 	.word	0x0000d1d0
        /*0d9c*/ 	.word	0x00000003
        /*0da0*/ 	.word	0x00000180
        /*0da4*/ 	.short	0x010a
        /*0da6*/ 	.byte	0xff
	.zero		1


	//   ....[201]....
        /*0da8*/ 	.word	0x0000d230
        /*0dac*/ 	.word	0x00000003
        /*0db0*/ 	.word	0x00000188
        /*0db4*/ 	.short	0x010a
        /*0db6*/ 	.byte	0xff
	.zero		1


	//   ....[202]....
        /*0db8*/ 	.word	0x0000d290
        /*0dbc*/ 	.word	0x00000003
        /*0dc0*/ 	.word	0x00000190
        /*0dc4*/ 	.short	0x010a
        /*0dc6*/ 	.byte	0xff
	.zero		1


	//   ....[203]....
        /*0dc8*/ 	.word	0x0000d2f0
        /*0dcc*/ 	.word	0x00000003
        /*0dd0*/ 	.word	0x00000198
        /*0dd4*/ 	.short	0x010a
        /*0dd6*/ 	.byte	0xff
	.zero		1


	//   ....[204]....
        /*0dd8*/ 	.word	0x0000d350
        /*0ddc*/ 	.word	0x00000000
        /*0de0*/ 	.word	0x00000180
        /*0de4*/ 	.short	0x010a
        /*0de6*/ 	.byte	0xff
	.zero		1


	//   ....[205]....
        /*0de8*/ 	.word	0x0000d3b0
        /*0dec*/ 	.word	0x00000000
        /*0df0*/ 	.word	0x00000188
        /*0df4*/ 	.short	0x010a
        /*0df6*/ 	.byte	0xff
	.zero		1


	//   ....[206]....
        /*0df8*/ 	.word	0x0000d410
        /*0dfc*/ 	.word	0x00000000
        /*0e00*/ 	.word	0x00000190
        /*0e04*/ 	.short	0x010a
        /*0e06*/ 	.byte	0xff
	.zero		1


	//   ....[207]....
        /*0e08*/ 	.word	0x0000d460
        /*0e0c*/ 	.word	0x00000000
        /*0e10*/ 	.word	0x000001b0
        /*0e14*/ 	.short	0x010a
        /*0e16*/ 	.byte	0xff
	.zero		1


	//   ....[208]....
        /*0e18*/ 	.word	0x0000d4b0
        /*0e1c*/ 	.word	0x00000003
        /*0e20*/ 	.word	0x00000160
        /*0e24*/ 	.short	0x010a
        /*0e26*/ 	.byte	0xff
	.zero		1


	//   ....[209]....
        /*0e28*/ 	.word	0x0000d500
        /*0e2c*/ 	.word	0x000000ab
        /*0e30*/ 	.word	0x000001d0
        /*0e34*/ 	.short	0x010a
        /*0e36*/ 	.byte	0xff
	.zero		1


	//   ....[210]....
        /*0e38*/ 	.word	0x0000d550
        /*0e3c*/ 	.word	0x00000075
        /*0e40*/ 	.word	0x00000160
        /*0e44*/ 	.short	0x010a
        /*0e46*/ 	.byte	0xff
	.zero		1


	//   ....[211]....
        /*0e48*/ 	.word	0x0000d5a0
        /*0e4c*/ 	.word	0x00000000
        /*0e50*/ 	.word	0x00000160
        /*0e54*/ 	.short	0x010a
        /*0e56*/ 	.byte	0xff
	.zero		1


	//   ....[212]....
        /*0e58*/ 	.word	0x0000d5f0
        /*0e5c*/ 	.word	0x00000000
        /*0e60*/ 	.word	0x00000160
        /*0e64*/ 	.short	0x010a
        /*0e66*/ 	.byte	0xff
	.zero		1


	//----- nvinfo : EIATTR_NUM_MBARRIERS
	.align		4
.L_48:
        /*0e68*/ 	.byte	0x03, 0x38
        /*0e6a*/ 	.short	0x0043


	//----- nvinfo : EIATTR_EXIT_INSTR_OFFSETS
	.align		4
        /*0e6c*/ 	.byte	0x04, 0x1c
        /*0e6e*/ 	.short	(.L_50 - .L_49)


	//   ....[0]....
.L_49:
        /*0e70*/ 	.word	0x00003450


	//   ....[1]....
        /*0e74*/ 	.word	0x00003950


	//   ....[2]....
        /*0e78*/ 	.word	0x000039b0


	//   ....[3]....
        /*0e7c*/ 	.word	0x00004ac0


	//   ....[4]....
        /*0e80*/ 	.word	0x00005b20


	//   ....[5]....
        /*0e84*/ 	.word	0x00005b60


	//   ....[6]....
        /*0e88*/ 	.word	0x0000c350


	//----- nvinfo : EIATTR_MAX_THREADS
	.align		4
.L_50:
        /*0e8c*/ 	.byte	0x04, 0x05
        /*0e8e*/ 	.short	(.L_52 - .L_51)
.L_51:
        /*0e90*/ 	.word	0x00000100
        /*0e94*/ 	.word	0x00000001
        /*0e98*/ 	.word	0x00000001


	//----- nvinfo : EIATTR_CRS_STACK_SIZE
	.align		4
.L_52:
        /*0e9c*/ 	.byte	0x04, 0x1e
        /*0e9e*/ 	.short	(.L_54 - .L_53)
.L_53:
        /*0ea0*/ 	.word	0x00000000


	//----- nvinfo : EIATTR_CBANK_PARAM_SIZE
	.align		4
.L_54:
        /*0ea4*/ 	.byte	0x03, 0x19
        /*0ea6*/ 	.short	0x0800


	//----- nvinfo : EIATTR_PARAM_CBANK
	.align		4
        /*0ea8*/ 	.byte	0x04, 0x0a
        /*0eaa*/ 	.short	(.L_56 - .L_55)
	.align		4
.L_55:
        /*0eac*/ 	.word	index@(.nv.constant0._ZN7cutlass13device_kernelINS_4gemm6kernel13GemmUniversalIN4cute5tupleIJiiiiEEENS1_10collective13CollectiveMmaINS1_35MainloopSm100TmaUmmaWarpSpecializedILi22ELi2ELi2ENS5_IJNS4_1CILi2EEENSA_ILi1EEESC_EEEEENS5_IJNSA_ILi256EEESF_NSA_ILi32EEEEEEaNS5_IJlSC_lEEEaSI_NS4_8TiledMMAINS4_8MMA_AtomIJNS4_21SM100_MMA_S8_2x1SM_SSIaaiLi256ELi256ELNS4_4UMMA5MajorE0ELSN_0ELNSM_8SaturateE0EEEEEENS4_6LayoutINS5_IJSC_SC_SC_EEENS5_IJNSA_ILi0EEEST_ST_EEEEENS5_IJNS4_10UnderscoreESW_SW_EEEEENS4_18SM100_TMA_2SM_LOADENS4_14ComposedLayoutINS4_7SwizzleILi1ELi4ELi3EEENS4_18smem_ptr_flag_bitsILi8EEENSR_INS5_IJNSA_ILi8EEESG_EEENS5_IJSG_SC_EEEEEEEvNS4_8identityESZ_S19_vS1A_EENS_8epilogue10collective18CollectiveEpilogueINS1C_23Sm100TmaWarpSpecializedILi4ELi2ELi64ELb0ELb0EEEJNS5_IJNSA_ILi128EEESF_SG_EEENS5_IJNSR_IS1H_SC_EENSR_INSA_ILi64EEESC_EEEEEaSI_aSI_NS1C_6fusion15FusionCallbacksIS1G_NS1N_17LinearCombinationIaiaiLNS_15FloatRoundStyleE2EEES1I_S1M_JEEENS4_5SM1004TMEM4LOAD26SM100_TMEM_LOAD_32dp32b64xENS4_13SM90_TMA_LOADENS10_INS11_ILi2ELi4ELi3EEES14_NSR_INS5_IJS15_S1K_EEENS5_IJS1K_SC_EEEEEEENS4_39AutoVectorizingCopyWithAssumedAlignmentILi128EEENS4_14SM90_TMA_STOREES22_S24_S24_EEEvvEEEEvNT_6ParamsE)
        /*0eb0*/ 	.short	0x0380
        /*0eb2*/ 	.short	0x0800


	//----- nvinfo : EIATTR_SW_WAR
	.align		4
.L_56:
        /*0eb4*/ 	.byte	0x04, 0x36
        /*0eb6*/ 	.short	(.L_58 - .L_57)
.L_57:
        /*0eb8*/ 	.word	0x00000008
.L_58:


//--------------------- .nv.callgraph             --------------------------
	.section	.nv.callgraph,"",@"SHT_CUDA_CALLGRAPH"
	.align	4
	.sectionentsize	8
	.align		4
        /*0000*/ 	.word	0x00000000
	.align		4
        /*0004*/ 	.word	0xffffffff
	.align		4
        /*0008*/ 	.word	index@(_ZN7cutlass13device_kernelINS_4gemm6kernel13GemmUniversalIN4cute5tupleIJiiiiEEENS1_10collective13CollectiveMmaINS1_35MainloopSm100TmaUmmaWarpSpecializedILi22ELi2ELi2ENS5_IJNS4_1CILi2EEENSA_ILi1EEESC_EEEEENS5_IJNSA_ILi256EEESF_NSA_ILi32EEEEEEaNS5_IJlSC_lEEEaSI_NS4_8TiledMMAINS4_8MMA_AtomIJNS4_21SM100_MMA_S8_2x1SM_SSIaaiLi256ELi256ELNS4_4UMMA5MajorE0ELSN_0ELNSM_8SaturateE0EEEEEENS4_6LayoutINS5_IJSC_SC_SC_EEENS5_IJNSA_ILi0EEEST_ST_EEEEENS5_IJNS4_10UnderscoreESW_SW_EEEEENS4_18SM100_TMA_2SM_LOADENS4_14ComposedLayoutINS4_7SwizzleILi1ELi4ELi3EEENS4_18smem_ptr_flag_bitsILi8EEENSR_INS5_IJNSA_ILi8EEESG_EEENS5_IJSG_SC_EEEEEEEvNS4_8identityESZ_S19_vS1A_EENS_8epilogue10collective18CollectiveEpilogueINS1C_23Sm100TmaWarpSpecializedILi4ELi2ELi64ELb0ELb0EEEJNS5_IJNSA_ILi128EEESF_SG_EEENS5_IJNSR_IS1H_SC_EENSR_INSA_ILi64EEESC_EEEEEaSI_aSI_NS1C_6fusion15FusionCallbacksIS1G_NS1N_17LinearCombinationIaiaiLNS_15FloatRoundStyleE2EEES1I_S1M_JEEENS4_5SM1004TMEM4LOAD26SM100_TMEM_LOAD_32dp32b64xENS4_13SM90_TMA_LOADENS10_INS11_ILi2ELi4ELi3EEES14_NSR_INS5_IJS15_S1K_EEENS5_IJS1K_SC_EEEEEEENS4_39AutoVectorizingCopyWithAssumedAlignmentILi128EEENS4_14SM90_TMA_STOREES22_S24_S24_EEEvvEEEEvNT_6ParamsE)
	.align		4
        /*000c*/ 	.word	index@(__assertfail)
	.align		4
        /*0010*/ 	.word	0x00000000
	.align		4
        /*0014*/ 	.word	0xfffffffe
	.align		4
        /*0018*/ 	.word	0x00000000
	.align		4
        /*001c*/ 	.word	0xfffffffd
	.align		4
        /*0020*/ 	.word	0x00000000
	.align		4
        /*0024*/ 	.word	0xfffffffc


//--------------------- .nv.constant4             --------------------------
	.section	.nv.constant4,"a",@progbits
	.align	8
	.align		8
.nv.constant4:
        /*0000*/ 	.dword	__assertfail
	.align		8
        /*0008*/ 	.dword	__unnamed_1
	.align		8
        /*0010*/ 	.dword	__unnamed_2
	.align		8
        /*0018*/ 	.dword	__unnamed_3
	.align		8
        /*0020*/ 	.dword	_ZN40_INTERNAL_0217e329_4_k_cu_0f1d9f56_263824cuda3std3__45__cpo5beginE
	.align		8
        /*0028*/ 	.dword	_ZN40_INTERNAL_0217e329_4_k_cu_0f1d9f56_263824cuda3std3__45__cpo3endE
	.align		8
        /*0030*/ 	.dword	_ZN40_INTERNAL_0217e329_4_k_cu_0f1d9f56_263824cuda3std3__45__cpo6cbeginE
	.align		8
        /*0038*/ 	.dword	_ZN40_INTERNAL_0217e329_4_k_cu_0f1d9f56_263824cuda3std3__45__cpo4cendE
	.align		8
        /*0040*/ 	.dword	_ZN40_INTERNAL_0217e329_4_k_cu_0f1d9f56_263824cuda3std3__442_GLOBAL__N__0217e329_4_k_cu_0f1d9f56_263826ignoreE
	.align		8
        /*0048*/ 	.dword	_ZN40_INTERNAL_0217e329_4_k_cu_0f1d9f56_263824cuda3std3__419piecewise_constructE
	.align		8
        /*0050*/ 	.dword	_ZN40_INTERNAL_0217e329_4_k_cu_0f1d9f56_263824cuda3std3__48in_placeE
	.align		8
        /*0058*/ 	.dword	_ZN40_INTERNAL_0217e329_4_k_cu_0f1d9f56_263824cuda3std6ranges3__45__cpo4swapE
	.align		8
        /*0060*/ 	.dword	_ZN40_INTERNAL_0217e329_4_k_cu_0f1d9f56_263824cuda3std6ranges3__45__cpo9iter_moveE
	.align		8
        /*0068*/ 	.dword	_ZN40_INTERNAL_0217e329_4_k_cu_0f1d9f56_263824cute7productE
	.align		8
        /*0070*/ 	.dword	_ZN40_INTERNAL_0217e329_4_k_cu_0f1d9f56_263824cute1_E
	.align		8
        /*0078*/ 	.dword	$str$25
	.align		8
        /*0080*/ 	.dword	$str$26
	.align		8
        /*0088*/ 	.dword	$str$27
	.align		8
        /*0090*/ 	.dword	$str$28


//--------------------- .text._ZN7cutlass13device_kernelINS_4gemm6kernel13GemmUniversalIN4cute5tupleIJiiiiEEENS1_10collective13CollectiveMmaINS1_35MainloopSm100TmaUmmaWarpSpecializedILi22ELi2ELi2ENS5_IJNS4_1CILi2EEENSA_ILi1EEESC_EEEEENS5_IJNSA_ILi256EEESF_NSA_ILi32EEEEEEaNS5_IJlSC_lEEEaSI_NS4_8TiledMMAINS4_8MMA_AtomIJNS4_21SM100_MMA_S8_2x1SM_SSIaaiLi256ELi256ELNS4_4UMMA5MajorE0ELSN_0ELNSM_8SaturateE0EEEEEENS4_6LayoutINS5_IJSC_SC_SC_EEENS5_IJNSA_ILi0EEEST_ST_EEEEENS5_IJNS4_10UnderscoreESW_SW_EEEEENS4_18SM100_TMA_2SM_LOADENS4_14ComposedLayoutINS4_7SwizzleILi1ELi4ELi3EEENS4_18smem_ptr_flag_bitsILi8EEENSR_INS5_IJNSA_ILi8EEESG_EEENS5_IJSG_SC_EEEEEEEvNS4_8identityESZ_S19_vS1A_EENS_8epilogue10collective18CollectiveEpilogueINS1C_23Sm100TmaWarpSpecializedILi4ELi2ELi64ELb0ELb0EEEJNS5_IJNSA_ILi128EEESF_SG_EEENS5_IJNSR_IS1H_SC_EENSR_INSA_ILi64EEESC_EEEEEaSI_aSI_NS1C_6fusion15FusionCallbacksIS1G_NS1N_17LinearCombinationIaiaiLNS_15FloatRoundStyleE2EEES1I_S1M_JEEENS4_5SM1004TMEM4LOAD26SM100_TMEM_LOAD_32dp32b64xENS4_13SM90_TMA_LOADENS10_INS11_ILi2ELi4ELi3EEES14_NSR_INS5_IJS15_S1K_EEENS5_IJS1K_SC_EEEEEEENS4_39AutoVectorizingCopyWithAssumedAlignmentILi128EEENS4_14SM90_TMA_STOREES22_S24_S24_EEEvvEEEEvNT_6ParamsE --------------------------
	.section	.text._ZN7cutlass13device_kernelINS_4gemm6kernel13GemmUniversalIN4cute5tupleIJiiiiEEENS1_10collective13CollectiveMmaINS1_35MainloopSm100TmaUmmaWarpSpecializedILi22ELi2ELi2ENS5_IJNS4_1CILi2EEENSA_ILi1EEESC_EEEEENS5_IJNSA_ILi256EEESF_NSA_ILi32EEEEEEaNS5_IJlSC_lEEEaSI_NS4_8TiledMMAINS4_8MMA_AtomIJNS4_21SM100_MMA_S8_2x1SM_SSIaaiLi256ELi256ELNS4_4UMMA5MajorE0ELSN_0ELNSM_8SaturateE0EEEEEENS4_6LayoutINS5_IJSC_SC_SC_EEENS5_IJNSA_ILi0EEEST_ST_EEEEENS5_IJNS4_10UnderscoreESW_SW_EEEEENS4_18SM100_TMA_2SM_LOADENS4_14ComposedLayoutINS4_7SwizzleILi1ELi4ELi3EEENS4_18smem_ptr_flag_bitsILi8EEENSR_INS5_IJNSA_ILi8EEESG_EEENS5_IJSG_SC_EEEEEEEvNS4_8identityESZ_S19_vS1A_EENS_8epilogue10collective18CollectiveEpilogueINS1C_23Sm100TmaWarpSpecializedILi4ELi2ELi64ELb0ELb0EEEJNS5_IJNSA_ILi128EEESF_SG_EEENS5_IJNSR_IS1H_SC_EENSR_INSA_ILi64EEESC_EEEEEaSI_aSI_NS1C_6fusion15FusionCallbacksIS1G_NS1N_17LinearCombinationIaiaiLNS_15FloatRoundStyleE2EEES1I_S1M_JEEENS4_5SM1004TMEM4LOAD26SM100_TMEM_LOAD_32dp32b64xENS4_13SM90_TMA_LOADENS10_INS11_ILi2ELi4ELi3EEES14_NSR_INS5_IJS15_S1K_EEENS5_IJS1K_SC_EEEEEEENS4_39AutoVectorizingCopyWithAssumedAlignmentILi128EEENS4_14SM90_TMA_STOREES22_S24_S24_EEEvvEEEEvNT_6ParamsE,"ax",@progbits
	.align	128
.text._ZN7cutlass13device_kernelINS_4gemm6kernel13GemmUniversalIN4cute5tupleIJiiiiEEENS1_10collective13CollectiveMmaINS1_35MainloopSm100TmaUmmaWarpSpecializedILi22ELi2ELi2ENS5_IJNS4_1CILi2EEENSA_ILi1EEESC_EEEEENS5_IJNSA_ILi256EEESF_NSA_ILi32EEEEEEaNS5_IJlSC_lEEEaSI_NS4_8TiledMMAINS4_8MMA_AtomIJNS4_21SM100_MMA_S8_2x1SM_SSIaaiLi256ELi256ELNS4_4UMMA5MajorE0ELSN_0ELNSM_8SaturateE0EEEEEENS4_6LayoutINS5_IJSC_SC_SC_EEENS5_IJNSA_ILi0EEEST_ST_EEEEENS5_IJNS4_10UnderscoreESW_SW_EEEEENS4_18SM100_TMA_2SM_LOADENS4_14ComposedLayoutINS4_7SwizzleILi1ELi4ELi3EEENS4_18smem_ptr_flag_bitsILi8EEENSR_INS5_IJNSA_ILi8EEESG_EEENS5_IJSG_SC_EEEEEEEvNS4_8identityESZ_S19_vS1A_EENS_8epilogue10collective18CollectiveEpilogueINS1C_23Sm100TmaWarpSpecializedILi4ELi2ELi64ELb0ELb0EEEJNS5_IJNSA_ILi128EEESF_SG_EEENS5_IJNSR_IS1H_SC_EENSR_INSA_ILi64EEESC_EEEEEaSI_aSI_NS1C_6fusion15FusionCallbacksIS1G_NS1N_17LinearCombinationIaiaiLNS_15FloatRoundStyleE2EEES1I_S1M_JEEENS4_5SM1004TMEM4LOAD26SM100_TMEM_LOAD_32dp32b64xENS4_13SM90_TMA_LOADENS10_INS11_ILi2ELi4ELi3EEES14_NSR_INS5_IJS15_S1K_EEENS5_IJS1K_SC_EEEEEEENS4_39AutoVectorizingCopyWithAssumedAlignmentILi128EEENS4_14SM90_TMA_STOREES22_S24_S24_EEEvvEEEEvNT_6ParamsE:
        .type           _ZN7cutlass13device_kernelINS_4gemm6kernel13GemmUniversalIN4cute5tupleIJiiiiEEENS1_10collective13CollectiveMmaINS1_35MainloopSm100TmaUmmaWarpSpecializedILi22ELi2ELi2ENS5_IJNS4_1CILi2EEENSA_ILi1EEESC_EEEEENS5_IJNSA_ILi256EEESF_NSA_ILi32EEEEEEaNS5_IJlSC_lEEEaSI_NS4_8TiledMMAINS4_8MMA_AtomIJNS4_21SM100_MMA_S8_2x1SM_SSIaaiLi256ELi256ELNS4_4UMMA5MajorE0ELSN_0ELNSM_8SaturateE0EEEEEENS4_6LayoutINS5_IJSC_SC_SC_EEENS5_IJNSA_ILi0EEEST_ST_EEEEENS5_IJNS4_10UnderscoreESW_SW_EEEEENS4_18SM100_TMA_2SM_LOADENS4_14ComposedLayoutINS4_7SwizzleILi1ELi4ELi3EEENS4_18smem_ptr_flag_bitsILi8EEENSR_INS5_IJNSA_ILi8EEESG_EEENS5_IJSG_SC_EEEEEEEvNS4_8identityESZ_S19_vS1A_EENS_8epilogue10collective18CollectiveEpilogueINS1C_23Sm100TmaWarpSpecializedILi4ELi2ELi64ELb0ELb0EEEJNS5_IJNSA_ILi128EEESF_SG_EEENS5_IJNSR_IS1H_SC_EENSR_INSA_ILi64EEESC_EEEEEaSI_aSI_NS1C_6fusion15FusionCallbacksIS1G_NS1N_17LinearCombinationIaiaiLNS_15FloatRoundStyleE2EEES1I_S1M_JEEENS4_5SM1004TMEM4LOAD26SM100_TMEM_LOAD_32dp32b64xENS4_13SM90_TMA_LOADENS10_INS11_ILi2ELi4ELi3EEES14_NSR_INS5_IJS15_S1K_EEENS5_IJS1K_SC_EEEEEEENS4_39AutoVectorizingCopyWithAssumedAlignmentILi128EEENS4_14SM90_TMA_STOREES22_S24_S24_EEEvvEEEEvNT_6ParamsE,@function
        .size           _ZN7cutlass13device_kernelINS_4gemm6kernel13GemmUniversalIN4cute5tupleIJiiiiEEENS1_10collective13CollectiveMmaINS1_35MainloopSm100TmaUmmaWarpSpecializedILi22ELi2ELi2ENS5_IJNS4_1CILi2EEENSA_ILi1EEESC_EEEEENS5_IJNSA_ILi256EEESF_NSA_ILi32EEEEEEaNS5_IJlSC_lEEEaSI_NS4_8TiledMMAINS4_8MMA_AtomIJNS4_21SM100_MMA_S8_2x1SM_SSIaaiLi256ELi256ELNS4_4UMMA5MajorE0ELSN_0ELNSM_8SaturateE0EEEEEENS4_6LayoutINS5_IJSC_SC_SC_EEENS5_IJNSA_ILi0EEEST_ST_EEEEENS5_IJNS4_10UnderscoreESW_SW_EEEEENS4_18SM100_TMA_2SM_LOADENS4_14ComposedLayoutINS4_7SwizzleILi1ELi4ELi3EEENS4_18smem_ptr_flag_bitsILi8EEENSR_INS5_IJNSA_ILi8EEESG_EEENS5_IJSG_SC_EEEEEEEvNS4_8identityESZ_S19_vS1A_EENS_8epilogue10collective18CollectiveEpilogueINS1C_23Sm100TmaWarpSpecializedILi4ELi2ELi64ELb0ELb0EEEJNS5_IJNSA_ILi128EEESF_SG_EEENS5_IJNSR_IS1H_SC_EENSR_INSA_ILi64EEESC_EEEEEaSI_aSI_NS1C_6fusion15FusionCallbacksIS1G_NS1N_17LinearCombinationIaiaiLNS_15FloatRoundStyleE2EEES1I_S1M_JEEENS4_5SM1004TMEM4LOAD26SM100_TMEM_LOAD_32dp32b64xENS4_13SM90_TMA_LOADENS10_INS11_ILi2ELi4ELi3EEES14_NSR_INS5_IJS15_S1K_EEENS5_IJS1K_SC_EEEEEEENS4_39AutoVectorizingCopyWithAssumedAlignmentILi128EEENS4_14SM90_TMA_STOREES22_S24_S24_EEEvvEEEEvNT_6ParamsE,(.L_x_240 - _ZN7cutlass13device_kernelINS_4gemm6kernel13GemmUniversalIN4cute5tupleIJiiiiEEENS1_10collective13CollectiveMmaINS1_35MainloopSm100TmaUmmaWarpSpecializedILi22ELi2ELi2ENS5_IJNS4_1CILi2EEENSA_ILi1EEESC_EEEEENS5_IJNSA_ILi256EEESF_NSA_ILi32EEEEEEaNS5_IJlSC_lEEEaSI_NS4_8TiledMMAINS4_8MMA_AtomIJNS4_21SM100_MMA_S8_2x1SM_SSIaaiLi256ELi256ELNS4_4UMMA5MajorE0ELSN_0ELNSM_8SaturateE0EEEEEENS4_6LayoutINS5_IJSC_SC_SC_EEENS5_IJNSA_ILi0EEEST_ST_EEEEENS5_IJNS4_10UnderscoreESW_SW_EEEEENS4_18SM100_TMA_2SM_LOADENS4_14ComposedLayoutINS4_7SwizzleILi1ELi4ELi3EEENS4_18smem_ptr_flag_bitsILi8EEENSR_INS5_IJNSA_ILi8EEESG_EEENS5_IJSG_SC_EEEEEEEvNS4_8identityESZ_S19_vS1A_EENS_8epilogue10collective18CollectiveEpilogueINS1C_23Sm100TmaWarpSpecializedILi4ELi2ELi64ELb0ELb0EEEJNS5_IJNSA_ILi128EEESF_SG_EEENS5_IJNSR_IS1H_SC_EENSR_INSA_ILi64EEESC_EEEEEaSI_aSI_NS1C_6fusion15FusionCallbacksIS1G_NS1N_17LinearCombinationIaiaiLNS_15FloatRoundStyleE2EEES1I_S1M_JEEENS4_5SM1004TMEM4LOAD26SM100_TMEM_LOAD_32dp32b64xENS4_13SM90_TMA_LOADENS10_INS11_ILi2ELi4ELi3EEES14_NSR_INS5_IJS15_S1K_EEENS5_IJS1K_SC_EEEEEEENS4_39AutoVectorizingCopyWithAssumedAlignmentILi128EEENS4_14SM90_TMA_STOREES22_S24_S24_EEEvvEEEEvNT_6ParamsE)
        .other          _ZN7cutlass13device_kernelINS_4gemm6kernel13GemmUniversalIN4cute5tupleIJiiiiEEENS1_10collective13CollectiveMmaINS1_35MainloopSm100TmaUmmaWarpSpecializedILi22ELi2ELi2ENS5_IJNS4_1CILi2EEENSA_ILi1EEESC_EEEEENS5_IJNSA_ILi256EEESF_NSA_ILi32EEEEEEaNS5_IJlSC_lEEEaSI_NS4_8TiledMMAINS4_8MMA_AtomIJNS4_21SM100_MMA_S8_2x1SM_SSIaaiLi256ELi256ELNS4_4UMMA5MajorE0ELSN_0ELNSM_8SaturateE0EEEEEENS4_6LayoutINS5_IJSC_SC_SC_EEENS5_IJNSA_ILi0EEEST_ST_EEEEENS5_IJNS4_10UnderscoreESW_SW_EEEEENS4_18SM100_TMA_2SM_LOADENS4_14ComposedLayoutINS4_7SwizzleILi1ELi4ELi3EEENS4_18smem_ptr_flag_bitsILi8EEENSR_INS5_IJNSA_ILi8EEESG_EEENS5_IJSG_SC_EEEEEEEvNS4_8identityESZ_S19_vS1A_EENS_8epilogue10collective18CollectiveEpilogueINS1C_23Sm100TmaWarpSpecializedILi4ELi2ELi64ELb0ELb0EEEJNS5_IJNSA_ILi128EEESF_SG_EEENS5_IJNSR_IS1H_SC_EENSR_INSA_ILi64EEESC_EEEEEaSI_aSI_NS1C_6fusion15FusionCallbacksIS1G_NS1N_17LinearCombinationIaiaiLNS_15FloatRoundStyleE2EEES1I_S1M_JEEENS4_5SM1004TMEM4LOAD26SM100_TMEM_LOAD_32dp32b64xENS4_13SM90_TMA_LOADENS10_INS11_ILi2ELi4ELi3EEES14_NSR_INS5_IJS15_S1K_EEENS5_IJS1K_SC_EEEEEEENS4_39AutoVectorizingCopyWithAssumedAlignmentILi128EEENS4_14SM90_TMA_STOREES22_S24_S24_EEEvvEEEEvNT_6ParamsE,@"STO_CUDA_ENTRY STV_DEFAULT"
_ZN7cutlass13device_kernelINS_4gemm6kernel13GemmUniversalIN4cute5tupleIJiiiiEEENS1_10collective13CollectiveMmaINS1_35MainloopSm100TmaUmmaWarpSpecializedILi22ELi2ELi2ENS5_IJNS4_1CILi2EEENSA_ILi1EEESC_EEEEENS5_IJNSA_ILi256EEESF_NSA_ILi32EEEEEEaNS5_IJlSC_lEEEaSI_NS4_8TiledMMAINS4_8MMA_AtomIJNS4_21SM100_MMA_S8_2x1SM_SSIaaiLi256ELi256ELNS4_4UMMA5MajorE0ELSN_0ELNSM_8SaturateE0EEEEEENS4_6LayoutINS5_IJSC_SC_SC_EEENS5_IJNSA_ILi0EEEST_ST_EEEEENS5_IJNS4_10UnderscoreESW_SW_EEEEENS4_18SM100_TMA_2SM_LOADENS4_14ComposedLayoutINS4_7SwizzleILi1ELi4ELi3EEENS4_18smem_ptr_flag_bitsILi8EEENSR_INS5_IJNSA_ILi8EEESG_EEENS5_IJSG_SC_EEEEEEEvNS4_8identityESZ_S19_vS1A_EENS_8epilogue10collective18CollectiveEpilogueINS1C_23Sm100TmaWarpSpecializedILi4ELi2ELi64ELb0ELb0EEEJNS5_IJNSA_ILi128EEESF_SG_EEENS5_IJNSR_IS1H_SC_EENSR_INSA_ILi64EEESC_EEEEEaSI_aSI_NS1C_6fusion15FusionCallbacksIS1G_NS1N_17LinearCombinationIaiaiLNS_15FloatRoundStyleE2EEES1I_S1M_JEEENS4_5SM1004TMEM4LOAD26SM100_TMEM_LOAD_32dp32b64xENS4_13SM90_TMA_LOADENS10_INS11_ILi2ELi4ELi3EEES14_NSR_INS5_IJS15_S1K_EEENS5_IJS1K_SC_EEEEEEENS4_39AutoVectorizingCopyWithAssumedAlignmentILi128EEENS4_14SM90_TMA_STOREES22_S24_S24_EEEvvEEEEvNT_6ParamsE:
[----:B------:R-:W1:Y:S01]  /*0000*/  LDC R1, c[0x0][0x37c] ;  /* 0x0000df00ff017b82 */ /* 0x000e620000000800 */
[----:B------:R-:W2:Y:S01]  /*0010*/  S2R R169, SR_TID.X ;  /* 0x0000000000a97919 */ /* 0x000ea20000002100 */
[----:B------:R-:W3:Y:S06]  /*0020*/  LDCU.64 UR6, c[0x0][0x890] ;  /* 0x00011200ff0677ac */ /* 0x000eec0008000a00 */
[----:B------:R-:W4:Y:S01]  /*0030*/  S2UR UR37, SR_CgaCtaId ;  /* 0x00000000002579c3 */ /* 0x000f220000008800 */
[----:B------:R-:W-:Y:S02]  /*0040*/  PRMT R153, RZ, 0x7610, R153 ;  /* 0x00007610ff997816 */ /* 0x000fe40000000099 */
[----:B------:R-:W-:Y:S01]  /*0050*/  ELECT P1, URZ, PT ;  /* 0x0000000000ff782f */ /* 0x000fe20003820000 */
[----:B------:R-:W1:Y:S01]  /*0060*/  LDCU.64 UR46, c[0x0][0x358] ;  /* 0x00006b00ff2e77ac */ /* 0x000e620008000a00 */
[----:B---3--:R-:W-:-:S04]  /*0070*/  UISETP.NE.U32.AND UP0, UPT, UR6, URZ, UPT ;  /* 0x000000ff0600728c */ /* 0x008fc8000bf05070 */
[----:B------:R-:W-:Y:S02]  /*0080*/  UISETP.NE.AND.EX UP0, UPT, UR7, URZ, UPT, UP0 ;  /* 0x000000ff0700728c */ /* 0x000fe4000bf05300 */
[----:B----4-:R-:W-:Y:S02]  /*0090*/  ULOP3.LUT UR5, UR37, 0x1, URZ, 0xc0, !UPT ;  /* 0x0000000125057892 */ /* 0x010fe4000f8ec0ff */
[----:B------:R-:W-:Y:S01]  /*00a0*/  ULOP3.LUT UR4, UR37, 0x1, URZ, 0x3c, !UPT ;  /* 0x0000000125047892 */ /* 0x000fe2000f8e3cff */
[----:B--2---:R-:W-:-:S05]  /*00b0*/  SHF.R.U32.HI R156, RZ, 0x5, R169 ;  /* 0x00000005ff9c7819 */ /* 0x004fca00000116a9 */
[----:B------:R-:W2:Y:S02]  /*00c0*/  SHFL.IDX PT, R0, R156, RZ, 0x1f ;  /* 0x00001fff9c007589 */ /* 0x000ea400000e0000 */
[----:B--2---:R-:W-:Y:S01]  /*00d0*/  R2UR UR10, R0 ;  /* 0x00000000000a72ca */ /* 0x004fe200000e0000 */
[----:B-1----:R-:W-:-:S14]  /*00e0*/  BRA.U UP0, `(.L_x_0) ;  /* 0x00000001002c7547 */ /* 0x002fdc000b800000 */
[----:B------:R-:W1:Y:S02]  /*00f0*/  LDCU.64 UR8, c[0x0][0x888] ;  /* 0x00011100ff0877ac */ /* 0x000e640008000a00 */
[----:B-1----:R-:W-:-:S04]  /*0100*/  UISETP.NE.U32.AND UP0, UPT, UR8, URZ, UPT ;  /* 0x000000ff0800728c */ /* 0x002fc8000bf05070 */
[----:B------:R-:W-:-:S09]  /*0110*/  UISETP.NE.AND.EX UP0, UPT, UR9, URZ, UPT, UP0 ;  /* 0x000000ff0900728c */ /* 0x000fd2000bf05300 */
[----:B------:R-:W-:Y:S05]  /*0120*/  BRA.U !UP0, `(.L_x_1) ;  /* 0x0000000108107547 */ /* 0x000fea000b800000 */
[----:B------:R-:W1:Y:S02]  /*0130*/  LDC.64 R82, c[0x0][0x888] ;  /* 0x00022200ff527b82 */ /* 0x000e640000000a00 */
[----:B-1----:R1:W5:Y:S01]  /*0140*/  LDG.E R82, desc[UR46][R82.64] ;  /* 0x0000002e52527981 */ /* 0x002362000c1e1900 */
[----:B------:R-:W-:Y:S01]  /*0150*/  HFMA2 R153, -RZ, RZ, 0, 5.9604644775390625e-08 ;  /* 0x00000001ff997431 */ /* 0x000fe200000001ff */
[----:B------:R-:W-:Y:S05]  /*0160*/  BRA `(.L_x_0) ;  /* 0x00000000000c7947 */ /* 0x000fea0003800000 */
.L_x_1:
[----:B------:R-:W1:Y:S01]  /*0170*/  LDCU UR8, c[0x0][0x880] ;  /* 0x00011000ff0877ac */ /* 0x000e620008000800 */
[----:B------:R-:W-:Y:S01]  /*0180*/  HFMA2 R153, -RZ, RZ, 0, 5.9604644775390625e-08 ;  /* 0x00000001ff997431 */ /* 0x000fe200000001ff */
[----:B-1----:R-:W-:-:S07]  /*0190*/  MOV R82, UR8 ;  /* 0x0000000800527c02 */ /* 0x002fce0008000f00 */
.L_x_0:
[----:B------:R-:W2:Y:S02]  /*01a0*/  LDCU.64 UR8, c[0x0][0x8b0] ;  /* 0x00011600ff0877ac */ /* 0x000ea40008000a00 */
[----:B--2---:R-:W-:-:S04]  /*01b0*/  UISETP.NE.U32.AND UP0, UPT, UR8, URZ, UPT ;  /* 0x000000ff0800728c */ /* 0x004fc8000bf05070 */
[----:B------:R-:W-:-:S09]  /*01c0*/  UISETP.NE.AND.EX UP0, UPT, UR9, URZ, UPT, UP0 ;  /* 0x000000ff0900728c */ /* 0x000fd2000bf05300 */
[----:B------:R-:W-:Y:S05]  /*01d0*/  BRA.U UP0, `(.L_x_2) ;  /* 0x0000000100247547 */ /* 0x000fea000b800000 */
[----:B------:R-:W2:Y:S02]  /*01e0*/  LDCU.64 UR8, c[0x0][0x8a8] ;  /* 0x00011500ff0877ac */ /* 0x000ea40008000a00 */
[----:B--2---:R-:W-:-:S04]  /*01f0*/  UISETP.NE.U32.AND UP0, UPT, UR8, URZ, UPT ;  /* 0x000000ff0800728c */ /* 0x004fc8000bf05070 */
[----:B------:R-:W-:-:S09]  /*0200*/  UISETP.NE.AND.EX UP0, UPT, UR9, URZ, UPT, UP0 ;  /* 0x000000ff0900728c */ /* 0x000fd2000bf05300 */
[----:B------:R-:W-:Y:S05]  /*0210*/  BRA.U !UP0, `(.L_x_3) ;  /* 0x00000001080c7547 */ /* 0x000fea000b800000 */
[----:B------:R-:W2:Y:S02]  /*0220*/  LDC.64 R78, c[0x0][0x8a8] ;  /* 0x00022a00ff4e7b82 */ /* 0x000ea40000000a00 */
[----:B--2---:R2:W5:Y:S01]  /*0230*/  LDG.E R78, desc[UR46][R78.64] ;  /* 0x0000002e4e4e7981 */ /* 0x004562000c1e1900 */
[----:B------:R-:W-:Y:S05]  /*0240*/  BRA `(.L_x_2) ;  /* 0x0000000000087947 */ /* 0x000fea0003800000 */
.L_x_3:
[----:B------:R-:W2:Y:S02]  /*0250*/  LDCU UR8, c[0x0][0x8a0] ;  /* 0x00011400ff0877ac */ /* 0x000ea40008000800 */
[----:B--2---:R-:W-:Y:S02]  /*0260*/  MOV R78, UR8 ;  /* 0x00000008004e7c02 */ /* 0x004fe40008000f00 */
.L_x_2:
[----:B------:R-:W-:Y:S01]  /*0270*/  IMAD.U32 R0, RZ, RZ, UR10 ;  /* 0x0000000aff007e24 */ /* 0x000fe2000f8e00ff */
[----:B------:R-:W-:Y:S04]  /*0280*/  BSSY.RECONVERGENT B0, `(.L_x_4) ;  /* 0x000000c000007945 */ /* 0x000fe80003800200 */
[C---:B------:R-:W-:Y:S02]  /*0290*/  ISETP.NE.OR P2, PT, R0.reuse, 0x1, !P1 ;  /* 0x000000010000780c */ /* 0x040fe40004f45670 */
[----:B------:R-:W-:-:S11]  /*02a0*/  ISETP.NE.OR P0, PT, R0, 0x3, !P1 ;  /* 0x000000030000780c */ /* 0x000fd60004f05670 */
[----:B------:R-:W-:Y:S05]  /*02b0*/  @P2 BRA `(.L_x_5) ;  /* 0x0000000000202947 */ /* 0x000fea0003800000 */
[----:B------:R-:W3:Y:S02]  /*02c0*/  LDCU.64 UR8, c[0x0][0x348] ;  /* 0x00006900ff0877ac */ /* 0x000ee40008000a00 */
[----:B---3--:R-:W-:Y:S02]  /*02d0*/  UIADD3 UR12, UP1, UPT, UR8, 0x80, URZ ;  /* 0x00000080080c7890 */ /* 0x008fe4000ff3e0ff */
[----:B------:R-:W-:Y:S02]  /*02e0*/  UIADD3 UR8, UP0, UPT, UR8, 0x180, URZ ;  /* 0x0000018008087890 */ /* 0x000fe4000ff1e0ff */
[----:B------:R-:W-:Y:S02]  /*02f0*/  UIADD3.X UR13, UPT, UPT, URZ, UR9, URZ, UP1, !UPT ;  /* 0x00000009ff0d7290 */ /* 0x000fe40008ffe4ff */
[----:B------:R-:W-:-:S07]  /*0300*/  UIADD3.X UR9, UPT, UPT, URZ, UR9, URZ, UP0, !UPT ;  /* 0x00000009ff097290 */ /* 0x000fce00087fe4ff */
[----:B------:R3:W-:Y:S02]  /*0310*/  UTMACCTL.PF [UR12] ;  /* 0x000000000c0079b9 */ /* 0x0007e40008040000 */
[----:B------:R3:W-:Y:S02]  /*0320*/  UTMACCTL.PF [UR8] ;  /* 0x00000000080079b9 */ /* 0x0007e40008040000 */
[----:B---3--:R-:W-:Y:S01]  /*0330*/  NOP ;  /* 0x0000000000007918 */ /* 0x008fe20000000000 */
.L_x_5:
[----:B------:R-:W-:Y:S05]  /*0340*/  BSYNC.RECONVERGENT B0 ;  /* 0x0000000000007941 */ /* 0x000fea0003800200 */
.L_x_4:
[----:B------:R-:W-:Y:S04]  /*0350*/  BSSY.RECONVERGENT B0, `(.L_x_6) ;  /* 0x000000a000007945 */ /* 0x000fe80003800200 */
        /* <DEDUP_REMOVED lines=9> */
.L_x_7:
[----:B------:R-:W-:Y:S05]  /*03f0*/  BSYNC.RECONVERGENT B0 ;  /* 0x0000000000007941 */ /* 0x000fea0003800200 */
.L_x_6:
[----:B------:R-:W3:Y:S01]  /*0400*/  LDCU.64 UR8, c[0x0][0x888] ;  /* 0x00011100ff0877ac */ /* 0x000ee20008000a00 */
[----:B------:R-:W-:Y:S02]  /*0410*/  UISETP.EQ.U32.AND UP1, UPT, UR6, URZ, UPT ;  /* 0x000000ff0600728c */ /* 0x000fe4000bf22070 */
[----:B------:R-:W-:Y:S02]  /*0420*/  UPLOP3.LUT UP5, UPT, UPT, UPT, UPT, 0x80, 0x8 ;  /* 0x000000000008789c */ /* 0x000fe40003faf070 */
[----:B---3--:R-:W-:-:S04]  /*0430*/  UISETP.NE.U32.AND UP0, UPT, UR8, URZ, UPT ;  /* 0x000000ff0800728c */ /* 0x008fc8000bf05070 */
[----:B------:R-:W-:-:S04]  /*0440*/  UISETP.NE.AND.EX UP0, UPT, UR9, URZ, UPT, UP0 ;  /* 0x000000ff0900728c */ /* 0x000fc8000bf05300 */
[----:B------:R-:W-:-:S04]  /*0450*/  UISETP.EQ.OR.EX UP2, UPT, UR7, URZ, !UP0, UP1 ;  /* 0x000000ff0700728c */ /* 0x000fc8000c742710 */
[----:B------:R-:W-:-:S05]  /*0460*/  UP2UR UR50, UPR, URZ, 0x4 ;  /* 0x00000004ff327883 */ /* 0x000fca0008000000 */
[----:B------:R-:W-:Y:S07]  /*0470*/  BRA.U !UP2, `(.L_x_8) ;  /* 0x000000010a207547 */ /* 0x000fee000b800000 */
[----:B-----5:R-:W-:Y:S01]  /*0480*/  R2UR UR8, R82 ;  /* 0x00000000520872ca */ /* 0x020fe200000e0000 */
[----:B------:R-:W-:Y:S02]  /*0490*/  UISETP.NE.U32.AND UP2, UPT, UR6, URZ, UPT ;  /* 0x000000ff0600728c */ /* 0x000fe4000bf45070 */
[----:B------:R-:W-:Y:S02]  /*04a0*/  USEL UR6, URZ, 0xffffffff, UP0 ;  /* 0xffffffffff067887 */ /* 0x000fe40008000000 */
[----:B------:R-:W-:-:S08]  /*04b0*/  UISETP.NE.AND.EX UP2, UPT, UR7, URZ, UPT, UP2 ;  /* 0x000000ff0700728c */ /* 0x000fd0000bf45320 */
[----:B------:R-:W-:-:S04]  /*04c0*/  UISETP.NE.AND UP1, UPT, UR8, URZ, UPT ;  /* 0x000000ff0800728c */ /* 0x000fc8000bf25270 */
[----:B------:R-:W-:-:S04]  /*04d0*/  @!UP2 USEL UR6, URZ, 0xffffffff, UP1 ;  /* 0xffffffffff06a887 */ /* 0x000fc80008800000 */
[----:B------:R-:W-:-:S04]  /*04e0*/  ULOP3.LUT UR6, UR6, 0x1, URZ, 0xc0, !UPT ;  /* 0x0000000106067892 */ /* 0x000fc8000f8ec0ff */
[----:B------:R-:W-:-:S11]  /*04f0*/  UISETP.NE.U32.AND UP5, UPT, UR6, 0x1, UPT ;  /* 0x000000010600788c */ /* 0x000fd6000bfa5070 */
.L_x_8:
[----:B------:R-:W3:Y:S01]  /*0500*/  SHFL.IDX PT, R0, R156, RZ, 0x1f ;  /* 0x00001fff9c007589 */ /* 0x000ee200000e0000 */
[----:B------:R-:W-:-:S04]  /*0510*/  UISETP.NE.AND UP1, UPT, UR10, 0x2, UPT ;  /* 0x000000020a00788c */ /* 0x000fc8000bf25270 */
[----:B------:R-:W-:Y:S02]  /*0520*/  UISETP.EQ.AND UP2, UPT, UR5, URZ, !UP1 ;  /* 0x000000ff0500728c */ /* 0x000fe4000cf42270 */
[----:B------:R-:W-:-:S04]  /*0530*/  USEL UR6, URZ, 0x1, UP1 ;  /* 0x00000001ff067887 */ /* 0x000fc80008800000 */
[----:B------:R-:W-:Y:S02]  /*0540*/  PLOP3.LUT P5, PT, P1, PT, UP2, 0x80, 0x8 ;  /* 0x000000000008781c */ /* 0x000fe40000faf028 */
[----:B---3--:R-:W-:-:S13]  /*0550*/  ISETP.NE.AND P0, PT, R0, RZ, PT ;  /* 0x000000ff0000720c */ /* 0x008fda0003f05270 */
[----:B------:R-:W-:Y:S05]  /*0560*/  @P0 BRA `(.L_x_9) ;  /* 0x0000000000e00947 */ /* 0x000fea0003800000 */
[----:B------:R-:W-:Y:S01]  /*0570*/  ELECT P0, URZ, PT ;  /* 0x0000000000ff782f */ /* 0x000fe20003800000 */
[----:B------:R-:W-:-:S12]  /*0580*/  BSSY.RECONVERGENT B0, `(.L_x_9) ;  /* 0x0000036000007945 */ /* 0x000fd80003800200 */
[----:B------:R-:W-:Y:S05]  /*0590*/  @!P0 BRA `(.L_x_10) ;  /* 0x0000000000d08947 */ /* 0x000fea0003800000 */
[----:B------:R-:W-:Y:S01]  /*05a0*/  UMOV UR8, 0x400 ;  /* 0x0000040000087882 */ /* 0x000fe20000000000 */
[----:B------:R-:W-:Y:S01]  /*05b0*/  UMOV UR7, 0x1 ;  /* 0x0000000100077882 */ /* 0x000fe20000000000 */
[----:B------:R-:W-:Y:S02]  /*05c0*/  ULEA UR8, UR37, UR8, 0x18 ;  /* 0x0000000825087291 */ /* 0x000fe4000f8ec0ff */
[----:B------:R-:W-:-:S04]  /*05d0*/  UIADD3 UR12, UPT, UPT, -UR7, 0x100000, URZ ;  /* 0x00100000070c7890 */ /* 0x000fc8000fffe1ff */
[----:B------:R-:W-:Y:S02]  /*05e0*/  USHF.L.U32 UR13, UR12, 0xb, URZ ;  /* 0x0000000b0c0d7899 */ /* 0x000fe400080006ff */
[----:B------:R-:W-:Y:S01]  /*05f0*/  USHF.L.U32 UR12, UR12, 0x1, URZ ;  /* 0x000000010c0c7899 */ /* 0x000fe200080006ff */
[----:B------:R-:W3:Y:S11]  /*0600*/  FENCE.VIEW.ASYNC.S ;  /* 0x00000000000073c6 */ /* 0x000ef60000000000 */
[----:B---3--:R3:W4:Y:S01]  /*0610*/  SYNCS.EXCH.64 URZ, [UR8], UR12 ;  /* 0x0000000c08ff75b2 */ /* 0x0087220008000100 */
[----:B------:R3:W1:Y:S01]  /*0620*/  SYNCS.EXCH.64 URZ, [UR8+0xb0], UR12 ;  /* 0x0000b00c08ff75b2 */ /* 0x0006620008000100 */
        /* <DEDUP_REMOVED lines=41> */
[----:B------:R3:W1:Y:S02]  /*08c0*/  SYNCS.EXCH.64 URZ, [UR8+0x158], UR12 ;  /* 0x0001580c08ff75b2 */ /* 0x0006640008000100 */
[----:B---34-:R-:W-:Y:S01]  /*08d0*/  NOP ;  /* 0x0000000000007918 */ /* 0x018fe20000000000 */
.L_x_10:
[----:B------:R-:W-:Y:S05]  /*08e0*/  BSYNC.RECONVERGENT B0 ;  /* 0x0000000000007941 */ /* 0x000fea0003800200 */
.L_x_9:
[----:B------:R-:W3:Y:S01]  /*08f0*/  SHFL.IDX PT, R0, R156, RZ, 0x1f ;  /* 0x00001fff9c007589 */ /* 0x000ee200000e0000 */
[----:B------:R-:W-:Y:S01]  /*0900*/  NOP ;  /* 0x0000000000007918 */ /* 0x000fe20000000000 */
[----:B---3--:R-:W-:-:S13]  /*0910*/  ISETP.NE.AND P0, PT, R0, 0x1, PT ;  /* 0x000000010000780c */ /* 0x008fda0003f05270 */
[----:B------:R-:W-:Y:S05]  /*0920*/  @P0 BRA `(.L_x_11) ;  /* 0x0000000000540947 */ /* 0x000fea0003800000 */
[----:B------:R-:W-:Y:S01]  /*0930*/  UMOV UR9, 0x400 ;  /* 0x0000040000097882 */ /* 0x000fe20000000000 */
[----:B------:R-:W-:Y:S01]  /*0940*/  UMOV UR8, 0x20 ;  /* 0x0000002000087882 */ /* 0x000fe20000000000 */
[----:B------:R-:W-:Y:S01]  /*0950*/  UMOV UR7, 0x80 ;  /* 0x0000008000077882 */ /* 0x000fe20000000000 */
[----:B------:R-:W-:Y:S02]  /*0960*/  ULEA UR9, UR37, UR9, 0x18 ;  /* 0x0000000925097291 */ /* 0x000fe4000f8ec0ff */
[----:B------:R-:W-:-:S04]  /*0970*/  UIADD3 UR12, UPT, UPT, -UR8, 0x100000, URZ ;  /* 0x00100000080c7890 */ /* 0x000fc8000fffe1ff */
[----:B------:R-:W-:Y:S02]  /*0980*/  USHF.L.U32 UR13, UR12, 0xb, URZ ;  /* 0x0000000b0c0d7899 */ /* 0x000fe400080006ff */
[----:B------:R-:W-:Y:S02]  /*0990*/  USHF.L.U32 UR12, UR12, 0x1, URZ ;  /* 0x000000010c0c7899 */ /* 0x000fe400080006ff */
[----:B------:R-:W-:-:S04]  /*09a0*/  UIADD3 UR14, UPT, UPT, -UR7, 0x100000, URZ ;  /* 0x00100000070e7890 */ /* 0x000fc8000fffe1ff */
[----:B------:R-:W-:Y:S02]  /*09b0*/  USHF.L.U32 UR15, UR14, 0xb, URZ ;  /* 0x0000000b0e0f7899 */ /* 0x000fe400080006ff */
[----:B------:R-:W-:Y:S01]  /*09c0*/  USHF.L.U32 UR14, UR14, 0x1, URZ ;  /* 0x000000010e0e7899 */ /* 0x000fe200080006ff */
[----:B------:R-:W-:Y:S01]  /*09d0*/  ELECT P0, URZ, PT ;  /* 0x0000000000ff782f */ /* 0x000fe20003800000 */
[----:B------:R-:W3:Y:S02]  /*09e0*/  FENCE.VIEW.ASYNC.S ;  /* 0x00000000000073c6 */ /* 0x000ee40000000000 */
[----:B---3--:R3:W4:Y:S08]  /*09f0*/  SYNCS.EXCH.64 URZ, [UR9+0x160], UR12 ;  /* 0x0001600c09ff75b2 */ /* 0x0087300008000100 */
[----:B------:R3:W1:Y:S01]  /*0a00*/  SYNCS.EXCH.64 URZ, [UR9+0x180], UR14 ;  /* 0x0001800e09ff75b2 */ /* 0x0006620008000100 */
[----:B------:R3:W1:Y:S01]  /*0a10*/  SYNCS.EXCH.64 URZ, [UR9+0x168], UR12 ;  /* 0x0001680c09ff75b2 */ /* 0x0006620008000100 */
[----:B------:R3:W1:Y:S01]  /*0a20*/  SYNCS.EXCH.64 URZ, [UR9+0x188], UR14 ;  /* 0x0001880e09ff75b2 */ /* 0x0006620008000100 */
[----:B------:R3:W1:Y:S01]  /*0a30*/  SYNCS.EXCH.64 URZ, [UR9+0x170], UR12 ;  /* 0x0001700c09ff75b2 */ /* 0x0006620008000100 */
[----:B------:R3:W1:Y:S01]  /*0a40*/  SYNCS.EXCH.64 URZ, [UR9+0x190], UR14 ;  /* 0x0001900e09ff75b2 */ /* 0x0006620008000100 */
[----:B------:R3:W1:Y:S01]  /*0a50*/  SYNCS.EXCH.64 URZ, [UR9+0x178], UR12 ;  /* 0x0001780c09ff75b2 */ /* 0x0006620008000100 */
[----:B------:R3:W1:Y:S01]  /*0a60*/  SYNCS.EXCH.64 URZ, [UR9+0x198], UR14 ;  /* 0x0001980e09ff75b2 */ /* 0x0006620008000100 */
[----:B------:R-:W-:Y:S01]  /*0a70*/  NOP ;  /* 0x0000000000007918 */ /* 0x000fe20000000000 */
.L_x_11:
[----:B------:R-:W2:Y:S01]  /*0a80*/  SHFL.IDX PT, R0, R156, RZ, 0x1f ;  /* 0x00001fff9c007589 */ /* 0x000ea200000e0000 */
[----:B------:R-:W-:Y:S01]  /*0a90*/  NOP ;  /* 0x0000000000007918 */ /* 0x000fe20000000000 */
[----:B--2---:R-:W-:-:S13]  /*0aa0*/  ISETP.NE.AND P0, PT, R0, 0x3, PT ;  /* 0x000000030000780c */ /* 0x004fda0003f05270 */
[----:B------:R-:W-:Y:S05]  /*0ab0*/  @P0 BRA `(.L_x_12) ;  /* 0x00000000002c0947 */ /* 0x000fea0003800000 */
[----:B------:R-:W-:Y:S01]  /*0ac0*/  UMOV UR8, 0x400 ;  /* 0x0000040000087882 */ /* 0x000fe20000000000 */
[----:B------:R-:W-:Y:S01]  /*0ad0*/  UMOV UR7, 0x20 ;  /* 0x0000002000077882 */ /* 0x000fe20000000000 */
[----:B------:R-:W-:Y:S02]  /*0ae0*/  ULEA UR8, UR37, UR8, 0x18 ;  /* 0x0000000825087291 */ /* 0x000fe4000f8ec0ff */
[----:B---3--:R-:W-:-:S04]  /*0af0*/  UIADD3 UR12, UPT, UPT, -UR7, 0x100000, URZ ;  /* 0x00100000070c7890 */ /* 0x008fc8000fffe1ff */
[----:B------:R-:W-:Y:S02]  /*0b00*/  USHF.L.U32 UR13, UR12, 0xb, URZ ;  /* 0x0000000b0c0d7899 */ /* 0x000fe400080006ff */
[----:B------:R-:W-:Y:S01]  /*0b10*/  USHF.L.U32 UR12, UR12, 0x1, URZ ;  /* 0x000000010c0c7899 */ /* 0x000fe200080006ff */
[----:B------:R-:W-:Y:S01]  /*0b20*/  ELECT P0, URZ, PT ;  /* 0x0000000000ff782f */ /* 0x000fe20003800000 */
[----:B------:R-:W2:Y:S10]  /*0b30*/  FENCE.VIEW.ASYNC.S ;  /* 0x00000000000073c6 */ /* 0x000eb40000000000 */
[----:B--2---:R2:W3:Y:S01]  /*0b40*/  SYNCS.EXCH.64 URZ, [UR8+0x1a0], UR12 ;  /* 0x0001a00c08ff75b2 */ /* 0x0044e20008000100 */
[----:B------:R2:W1:Y:S01]  /*0b50*/  SYNCS.EXCH.64 URZ, [UR8+0x1a8], UR12 ;  /* 0x0001a80c08ff75b2 */ /* 0x0004620008000100 */
[----:B------:R-:W-:Y:S01]  /*0b60*/  NOP ;  /* 0x0000000000007918 */ /* 0x000fe20000000000 */
.L_x_12:
[----:B------:R-:W4:Y:S01]  /*0b70*/  SHFL.IDX PT, R0, R156, RZ, 0x1f ;  /* 0x00001fff9c007589 */ /* 0x000f2200000e0000 */
[----:B------:R-:W-:Y:S01]  /*0b80*/  NOP ;  /* 0x0000000000007918 */ /* 0x000fe20000000000 */
[----:B----4-:R-:W-:-:S13]  /*0b90*/  ISETP.NE.AND P0, PT, R0, 0x4, PT ;  /* 0x000000040000780c */ /* 0x010fda0003f05270 */
[----:B------:R-:W-:Y:S05]  /*0ba0*/  @P0 BRA `(.L_x_13) ;  /* 0x0000000000480947 */ /* 0x000fea0003800000 */
[----:B---3--:R-:W-:Y:S01]  /*0bb0*/  UMOV UR9, 0x1e0 ;  /* 0x000001e000097882 */ /* 0x008fe20000000000 */
[----:B--2---:R-:W-:Y:S01]  /*0bc0*/  UMOV UR8, 0x400 ;  /* 0x0000040000087882 */ /* 0x004fe20000000000 */
[----:B------:R-:W-:Y:S01]  /*0bd0*/  USEL UR9, UR9, 0x1a0, UP5 ;  /* 0x000001a009097887 */ /* 0x000fe2000a800000 */
        /* <DEDUP_REMOVED lines=9> */
[----:B------:R-:W2:Y:S02]  /*0c70*/  FENCE.VIEW.ASYNC.S ;  /* 0x00000000000073c6 */ /* 0x000ea40000000000 */
[----:B--2---:R4:W2:Y:S08]  /*0c80*/  SYNCS.EXCH.64 URZ, [UR8+0x1b0], UR12 ;  /* 0x0001b00c08ff75b2 */ /* 0x0048b00008000100 */
[----:B------:R4:W3:Y:S01]  /*0c90*/  SYNCS.EXCH.64 URZ, [UR8+0x1c0], UR14 ;  /* 0x0001c00e08ff75b2 */ /* 0x0008e20008000100 */
[----:B------:R4:W1:Y:S01]  /*0ca0*/  SYNCS.EXCH.64 URZ, [UR8+0x1b8], UR12 ;  /* 0x0001b80c08ff75b2 */ /* 0x0008620008000100 */
[----:B------:R4:W1:Y:S02]  /*0cb0*/  SYNCS.EXCH.64 URZ, [UR8+0x1c8], UR14 ;  /* 0x0001c80e08ff75b2 */ /* 0x0008640008000100 */
[----:B----4-:R-:W-:Y:S01]  /*0cc0*/  NOP ;  /* 0x0000000000007918 */ /* 0x010fe20000000000 */
.L_x_13:
[----:B------:R-:W4:Y:S01]  /*0cd0*/  SHFL.IDX PT, R0, R156, RZ, 0x1f ;  /* 0x00001fff9c007589 */ /* 0x000f2200000e0000 */
[----:B------:R-:W-:Y:S01]  /*0ce0*/  NOP ;  /* 0x0000000000007918 */ /* 0x000fe20000000000 */
[----:B----4-:R-:W-:-:S13]  /*0cf0*/  ISETP.NE.AND P0, PT, R0, 0x5, PT ;  /* 0x000000050000780c */ /* 0x010fda0003f05270 */
[----:B------:R-:W-:Y:S05]  /*0d00*/  @P0 BRA `(.L_x_14) ;  /* 0x0000000000440947 */ /* 0x000fea0003800000 */
[----:B---3--:R-:W-:Y:S01]  /*0d10*/  UMOV UR9, 0x400 ;  /* 0x0000040000097882 */ /* 0x008fe20000000000 */
[----:B--2---:R-:W-:Y:S01]  /*0d20*/  UMOV UR8, 0x1 ;  /* 0x0000000100087882 */ /* 0x004fe20000000000 */
        /* <DEDUP_REMOVED lines=15> */
.L_x_14:
[----:B------:R-:W4:Y:S01]  /*0e20*/  SHFL.IDX PT, R0, R156, RZ, 0x1f ;  /* 0x00001fff9c007589 */ /* 0x000f2200000e0000 */
[----:B------:R-:W-:Y:S01]  /*0e30*/  ISETP.NE.OR P1, PT, RZ, UR10, !P1 ;  /* 0x0000000aff007c0c */ /* 0x000fe2000cf25670 */
[----:B------:R-:W-:Y:S01]  /*0e40*/  NOP ;  /* 0x0000000000007918 */ /* 0x000fe20000000000 */
[----:B----4-:R-:W-:-:S13]  /*0e50*/  ISETP.NE.AND P0, PT, R0, 0x3, PT ;  /* 0x000000030000780c */ /* 0x010fda0003f05270 */
[----:B------:R-:W-:Y:S05]  /*0e60*/  @P0 BRA `(.L_x_15) ;  /* 0x0000000000340947 */ /* 0x000fea0003800000 */
[----:B--2---:R-:W-:Y:S01]  /*0e70*/  UMOV UR8, 0x400 ;  /* 0x0000040000087882 */ /* 0x004fe20000000000 */
[----:B------:R-:W-:Y:S01]  /*0e80*/  UMOV UR7, 0x20 ;  /* 0x0000002000077882 */ /* 0x000fe20000000000 */
[----:B------:R-:W-:Y:S02]  /*0e90*/  ULEA UR8, UR37, UR8, 0x18 ;  /* 0x0000000825087291 */ /* 0x000fe4000f8ec0ff */
[----:B---3--:R-:W-:-:S04]  /*0ea0*/  UIADD3 UR12, UPT, UPT, -UR7, 0x100000, URZ ;  /* 0x00100000070c7890 */ /* 0x008fc8000fffe1ff */
[----:B------:R-:W-:Y:S02]  /*0eb0*/  USHF.L.U32 UR13, UR12, 0xb, URZ ;  /* 0x0000000b0c0d7899 */ /* 0x000fe400080006ff */
[----:B------:R-:W-:Y:S01]  /*0ec0*/  USHF.L.U32 UR12, UR12, 0x1, URZ ;  /* 0x000000010c0c7899 */ /* 0x000fe200080006ff */
[----:B------:R-:W-:Y:S01]  /*0ed0*/  ELECT P0, URZ, PT ;  /* 0x0000000000ff782f */ /* 0x000fe20003800000 */
[----:B------:R-:W2:Y:S10]  /*0ee0*/  FENCE.VIEW.ASYNC.S ;  /* 0x00000000000073c6 */ /* 0x000eb40000000000 */
[----:B--2---:R4:W2:Y:S01]  /*0ef0*/  SYNCS.EXCH.64 URZ, [UR8+0x1f0], UR12 ;  /* 0x0001f00c08ff75b2 */ /* 0x0048a20008000100 */
[----:B------:R4:W3:Y:S01]  /*0f00*/  SYNCS.EXCH.64 URZ, [UR8+0x200], UR12 ;  /* 0x0002000c08ff75b2 */ /* 0x0008e20008000100 */
[----:B------:R4:W1:Y:S01]  /*0f10*/  SYNCS.EXCH.64 URZ, [UR8+0x1f8], UR12 ;  /* 0x0001f80c08ff75b2 */ /* 0x0008620008000100 */
[----:B------:R4:W1:Y:S02]  /*0f20*/  SYNCS.EXCH.64 URZ, [UR8+0x208], UR12 ;  /* 0x0002080c08ff75b2 */ /* 0x0008640008000100 */
[----:B----4-:R-:W-:Y:S01]  /*0f30*/  NOP ;  /* 0x0000000000007918 */ /* 0x010fe20000000000 */
.L_x_15:
[----:B------:R-:W-:Y:S01]  /*0f40*/  VOTEU.ALL UP1, P1 ;  /* 0x0000000000ff7886 */ /* 0x000fe20000820000 */
[----:B--2---:R-:W2:Y:S01]  /*0f50*/  LDCU UR8, c[0x0][0x36c] ;  /* 0x00006d80ff0877ac */ /* 0x004ea20008000800 */
[----:B------:R-:W-:Y:S01]  /*0f60*/  NOP ;  /* 0x0000000000007918 */ /* 0x000fe20000000000 */
[----:B------:R-:W-:Y:S01]  /*0f70*/  LOP3.LUT R10, R169, 0x1f, RZ, 0xc0, !PT ;  /* 0x0000001fa90a7812 */ /* 0x000fe200078ec0ff */
[----:B---3--:R-:W-:Y:S01]  /*0f80*/  UMOV UR12, 0x20 ;  /* 0x00000020000c7882 */ /* 0x008fe20000000000 */
[----:B------:R-:W-:Y:S01]  /*0f90*/  @!UP1 UMOV UR7, 0x400 ;  /* 0x0000040000079882 */ /* 0x000fe20000000000 */
[----:B------:R-:W-:-:S04]  /*0fa0*/  @!UP1 UIADD3 UR12, UPT, UPT, -UR12, 0x100000, URZ ;  /* 0x001000000c0c9890 */ /* 0x000fc8000fffe1ff */
[----:B------:R-:W-:Y:S02]  /*0fb0*/  @!UP1 USHF.L.U32 UR13, UR12, 0xb, URZ ;  /* 0x0000000b0c0d9899 */ /* 0x000fe400080006ff */
[----:B------:R-:W-:Y:S02]  /*0fc0*/  @!UP1 USHF.L.U32 UR12, UR12, 0x1, URZ ;  /* 0x000000010c0c9899 */ /* 0x000fe400080006ff */
[----:B------:R-:W-:Y:S01]  /*0fd0*/  @!UP1 ULEA UR7, UR37, UR7, 0x18 ;  /* 0x0000000725079291 */ /* 0x000fe2000f8ec0ff */
[----:B------:R-:W-:Y:S01]  /*0fe0*/  VOTEU.ALL UP1, P1 ;  /* 0x0000000000ff7886 */ /* 0x000fe20000820000 */
[----:B------:R-:W-:Y:S01]  /*0ff0*/  UISETP.NE.AND UP4, UPT, UR10, URZ, UPT ;  /* 0x000000ff0a00728c */ /* 0x000fe2000bf85270 */
[----:B------:R-:W3:Y:S09]  /*1000*/  FENCE.VIEW.ASYNC.S ;  /* 0x00000000000073c6 */ /* 0x000ef20000000000 */
[----:B---3--:R3:W4:Y:S01]  /*1010*/  @!UP1 SYNCS.EXCH.64 URZ, [UR7+0x210], UR12 ;  /* 0x0002100c07ff95b2 */ /* 0x0087220008000100 */
[----:B--2---:R-:W-:-:S09]  /*1020*/  UISETP.EQ.U32.AND UP1, UPT, UR8, 0x1, UPT ;  /* 0x000000010800788c */ /* 0x004fd2000bf22070 */
[----:B------:R-:W-:Y:S05]  /*1030*/  BRA.U !UP1, `(.L_x_16) ;  /* 0x0000000109087547 */ /* 0x000fea000b800000 */
[----:B-1--4-:R-:W-:Y:S01]  /*1040*/  UCGABAR_ARV ;  /* 0x00000000000079c7 */ /* 0x012fe20008000000 */
[----:B------:R-:W-:Y:S05]  /*1050*/  BRA `(.L_x_17) ;  /* 0x0000000000047947 */ /* 0x000fea0003800000 */
.L_x_16:
[----:B-1--4-:R-:W-:Y:S01]  /*1060*/  NOP ;  /* 0x0000000000007918 */ /* 0x012fe20000000000 */
.L_x_17:
[----:B------:R-:W1:Y:S01]  /*1070*/  S2R R11, SR_CTAID.X ;  /* 0x00000000000b7919 */ /* 0x000e620000002500 */
[----:B------:R-:W-:-:S05]  /*1080*/  CS2R.32 R154, SR_CgaSize ;  /* 0x00000000009a7805 */ /* 0x000fca0000008a00 */
[----:B------:R-:W-:-:S05]  /*1090*/  IMAD R154, R154, -0xa0, RZ ;  /* 0xffffff609a9a7824 */ /* 0x000fca00078e02ff */
[----:B------:R-:W-:-:S14]  /*10a0*/  R2UR UR8, R154 ;  /* 0x000000009a0872ca */ /* 0x000fdc00000e0000 */
[----:B------:R-:W2:Y:S01]  /*10b0*/  LDCU UR8, c[0x0][UR8+0x2b0] ;  /* 0x00005600080877ac */ /* 0x000ea20008000800 */
[----:B------:R-:W-:-:S05]  /*10c0*/  CS2R.32 R0, SR_CgaSize ;  /* 0x0000000000007805 */ /* 0x000fca0000008a00 */
[----:B------:R-:W-:-:S06]  /*10d0*/  IMAD R0, R0, -0xa0, RZ ;  /* 0xffffff6000007824 */ /* 0x000fcc00078e02ff */
[----:B------:R-:W4:Y:S01]  /*10e0*/  LDC R0, c[0x0][R0+0x2a0] ;  /* 0x0000a80000007b82 */ /* 0x000f220000000800 */
[----:B------:R-:W-:Y:S01]  /*10f0*/  PRMT R8, RZ, 0x7610, R8 ;  /* 0x00007610ff087816 */ /* 0x000fe20000000008 */
[----:B------:R-:W2:Y:S01]  /*1100*/  S2R R20, SR_CTAID.Y ;  /* 0x0000000000147919 */ /* 0x000ea20000002600 */
[----:B------:R-:W-:-:S05]  /*1110*/  CS2R.32 R154, SR_CgaSize ;  /* 0x00000000009a7805 */ /* 0x000fca0000008a00 */
[----:B------:R-:W-:-:S05]  /*1120*/  IMAD R154, R154, -0xa0, RZ ;  /* 0xffffff609a9a7824 */ /* 0x000fca00078e02ff */
[----:B---3--:R-:W-:-:S14]  /*1130*/  R2UR UR7, R154 ;  /* 0x000000009a0772ca */ /* 0x008fdc00000e0000 */
[----:B------:R-:W3:Y:S01]  /*1140*/  LDCU UR7, c[0x0][UR7+0x2b4] ;  /* 0x00005680070777ac */ /* 0x000ee20008000800 */
[----:B------:R-:W-:Y:S01]  /*1150*/  UISETP.NE.AND UP2, UPT, UR10, 0x2, UPT ;  /* 0x000000020a00788c */ /* 0x000fe2000bf45270 */
[----:B------:R-:W2:Y:S01]  /*1160*/  LDC R9, c[0x0][0xb24] ;  /* 0x0002c900ff097b82 */ /* 0x000ea20000000800 */
[----:B------:R-:W-:-:S05]  /*1170*/  CS2R.32 R152, SR_CgaSize ;  /* 0x0000000000987805 */ /* 0x000fca0000008a00 */
[----:B------:R-:W-:-:S06]  /*1180*/  IMAD R152, R152, -0xa0, RZ ;  /* 0xffffff6098987824 */ /* 0x000fcc00078e02ff */
[----:B------:R-:W4:Y:S08]  /*1190*/  LDC R152, c[0x0][R152+0x2a4] ;  /* 0x0000a90098987b82 */ /* 0x000f300000000800 */
[----:B------:R-:W4:Y:S01]  /*11a0*/  LDC R72, c[0x0][0xb24] ;  /* 0x0002c900ff487b82 */ /* 0x000f220000000800 */
[----:B-1----:R-:W-:Y:S01]  /*11b0*/  I2FP.F32.U32 R4, R11 ;  /* 0x0000000b00047245 */ /* 0x002fe20000201000 */
[----:B------:R-:W-:-:S06]  /*11c0*/  IMAD.MOV.U32 R21, RZ, RZ, R11 ;  /* 0x000000ffff157224 */ /* 0x000fcc00078e000b */
[----:B------:R-:W1:Y:S01]  /*11d0*/  S2UR UR36, SR_CTAID.Z ;  /* 0x00000000002479c3 */ /* 0x000e620000002700 */
[----:B--2---:R-:W-:Y:S02]  /*11e0*/  ISETP.GE.AND P0, PT, R9, 0x1, PT ;  /* 0x000000010900780c */ /* 0x004fe40003f06270 */
[----:B------:R-:W-:Y:S01]  /*11f0*/  I2FP.F32.U32 R2, R20 ;  /* 0x0000001400027245 */ /* 0x000fe20000201000 */
[----:B------:R-:W-:-:S04]  /*1200*/  FMUL R4, R4, UR8 ;  /* 0x0000000804047c20 */ /* 0x000fc80008400000 */
[----:B---3--:R-:W-:Y:S01]  /*1210*/  FMUL R2, R2, UR7 ;  /* 0x0000000702027c20 */ /* 0x008fe20008400000 */
[----:B------:R-:W2:Y:S01]  /*1220*/  F2I.U32.TRUNC.NTZ R154, R4 ;  /* 0x00000004009a7305 */ /* 0x000ea2000020f000 */
[----:B------:R-:W3:Y:S07]  /*1230*/  LDCU UR7, c[0x0][0xb30] ;  /* 0x00016600ff0777ac */ /* 0x000eee0008000800 */
[----:B------:R-:W1:Y:S01]  /*1240*/  F2I.U32.TRUNC.NTZ R3, R2 ;  /* 0x0000000200037305 */ /* 0x000e62000020f000 */
[----:B--2---:R-:W-:-:S04]  /*1250*/  IMAD.MOV R154, RZ, RZ, -R154 ;  /* 0x000000ffff9a7224 */ /* 0x004fc800078e0a9a */
[----:B----4-:R-:W-:Y:S01]  /*1260*/  IMAD R154, R0, R154, R11 ;  /* 0x0000009a009a7224 */ /* 0x010fe200078e020b */
[----:B------:R-:W-:Y:S01]  /*1270*/  PRMT R0, RZ, 0x7610, R0 ;  /* 0x00007610ff007816 */ /* 0x000fe20000000000 */
[----:B---3--:R-:W-:Y:S01]  /*1280*/  UISETP.NE.AND UP3, UPT, UR7, 0x1, UPT ;  /* 0x000000010700788c */ /* 0x008fe2000bf65270 */
[----:B-1----:R-:W-:-:S05]  /*1290*/  IADD3 R3, PT, PT, -R3, RZ, RZ ;  /* 0x000000ff03037210 */ /* 0x002fca0007ffe1ff */
[----:B------:R-:W-:Y:S01]  /*12a0*/  IMAD R152, R152, R3, R20 ;  /* 0x0000000398987224 */ /* 0x000fe200078e0214 */
[----:B------:R-:W-:Y:S06]  /*12b0*/  BRA.U UP4, `(.L_x_18) ;  /* 0x0000000104247547 */ /* 0x000fec000b800000 */
[----:B------:R-:W-:Y:S01]  /*12c0*/  ISETP.NE.AND P1, PT, R152, RZ, PT ;  /* 0x000000ff9800720c */ /* 0x000fe20003f25270 */
[----:B------:R-:W-:Y:S01]  /*12d0*/  IMAD.MOV.U32 R0, RZ, RZ, 0x3 ;  /* 0x00000003ff007424 */ /* 0x000fe200078e00ff */
[C---:B------:R-:W-:Y:S02]  /*12e0*/  LOP3.LUT R3, R154.reuse, 0xfffffffe, RZ, 0xc0, !PT ;  /* 0xfffffffe9a037812 */ /* 0x040fe400078ec0ff */
[----:B------:R-:W-:Y:S02]  /*12f0*/  ISETP.LT.U32.OR P1, PT, R154, 0x2, !P1 ;  /* 0x000000029a00780c */ /* 0x000fe40004f21470 */
[----:B------:R-:W-:Y:S02]  /*1300*/  SHF.L.U32 R0, R0, R3, RZ ;  /* 0x0000000300007219 */ /* 0x000fe400000006ff */
[----:B------:R-:W-:Y:S02]  /*1310*/  SEL R5, RZ, 0x1, !P1 ;  /* 0x00000001ff057807 */ /* 0x000fe40004800000 */
[----:B------:R-:W-:-:S05]  /*1320*/  SEL R2, RZ, 0x2, !P1 ;  /* 0x00000002ff027807 */ /* 0x000fca0004800000 */
[----:B------:R-:W-:-:S05]  /*1330*/  IMAD.IADD R2, R5, 0x1, R2 ;  /* 0x0000000105027824 */ /* 0x000fca00078e0202 */
[----:B------:R-:W-:Y:S02]  /*1340*/  PRMT R8, R2, 0x7610, R8 ;  /* 0x0000761002087816 */ /* 0x000fe40000000008 */
.L_x_18:
[----:B------:R-:W-:Y:S05]  /*1350*/  @!P0 BRA `(.L_x_19) ;  /* 0x0000000000b88947 */ /* 0x000fea0003800000 */
[----:B------:R-:W1:Y:S01]  /*1360*/  LDC.64 R4, c[0x0][0xb18] ;  /* 0x0002c600ff047b82 */ /* 0x000e620000000a00 */
[----:B------:R-:W-:-:S07]  /*1370*/  ISETP.NE.AND P0, PT, R9, 0x1, PT ;  /* 0x000000010900780c */ /* 0x000fce0003f05270 */
[----:B------:R-:W2:Y:S08]  /*1380*/  LDC R14, c[0x0][0xb0c] ;  /* 0x0002c300ff0e7b82 */ /* 0x000eb00000000800 */
[----:B------:R-:W3:Y:S08]  /*1390*/  LDC R13, c[0x0][0x370] ;  /* 0x0000dc00ff0d7b82 */ /* 0x000ef00000000800 */
[----:B------:R-:W4:Y:S01]  /*13a0*/  LDC R16, c[0x0][0x374] ;  /* 0x0000dd00ff107b82 */ /* 0x000f220000000800 */
[----:B-1----:R-:W-:-:S07]  /*13b0*/  ISETP.NE.AND P1, PT, R4, 0x1, PT ;  /* 0x000000010400780c */ /* 0x002fce0003f25270 */
[----:B------:R-:W3:Y:S01]  /*13c0*/  LDC.64 R6, c[0x0][0xb10] ;  /* 0x0002c400ff067b82 */ /* 0x000ee20000000a00 */
[----:B--2---:R-:W-:-:S07]  /*13d0*/  ISETP.NE.AND P2, PT, R14, 0x1, PT ;  /* 0x000000010e00780c */ /* 0x004fce0003f45270 */
[----:B------:R-:W1:Y:S08]  /*13e0*/  LDC R12, c[0x0][0xb20] ;  /* 0x0002c800ff0c7b82 */ /* 0x000e700000000800 */
[----:B------:R-:W2:Y:S01]  /*13f0*/  LDC.64 R2, c[0x0][0xb28] ;  /* 0x0002ca00ff027b82 */ /* 0x000ea20000000a00 */
[----:B----4-:R-:W-:-:S04]  /*1400*/  IMAD.HI.U32 R15, R16, R5, RZ ;  /* 0x00000005100f7227 */ /* 0x010fc800078e00ff */
[----:B------:R-:W-:-:S04]  /*1410*/  IMAD.HI.U32 R5, R20, R5, RZ ;  /* 0x0000000514057227 */ /* 0x000fc800078e00ff */
[----:B---3--:R-:W-:-:S04]  /*1420*/  IMAD.HI.U32 R18, R13, R6, RZ ;  /* 0x000000060d127227 */ /* 0x008fc800078e00ff */
[C---:B------:R-:W-:Y:S01]  /*1430*/  IMAD.HI.U32 R22, R11.reuse, R6, RZ ;  /* 0x000000060b167227 */ /* 0x040fe200078e00ff */
[-C--:B------:R-:W-:Y:S02]  /*1440*/  @P2 SHF.R.U32.HI R13, RZ, R7.reuse, R18 ;  /* 0x00000007ff0d2219 */ /* 0x080fe40000011612 */
[-C--:B-1----:R-:W-:Y:S02]  /*1450*/  @P1 SHF.R.U32.HI R16, RZ, R12.reuse, R15 ;  /* 0x0000000cff101219 */ /* 0x082fe4000001160f */
[----:B------:R-:W-:Y:S02]  /*1460*/  SHF.R.U32.HI R5, RZ, R12, R5 ;  /* 0x0000000cff057219 */ /* 0x000fe40000011605 */
[----:B------:R-:W-:Y:S02]  /*1470*/  SHF.R.U32.HI R22, RZ, R7, R22 ;  /* 0x00000007ff167219 */ /* 0x000fe40000011616 */
[----:B------:R-:W-:Y:S01]  /*1480*/  SEL R5, R20, R5, !P1 ;  /* 0x0000000514057207 */ /* 0x000fe20004800000 */
[----:B--2---:R-:W-:Y:S01]  /*1490*/  IMAD.HI.U32 R18, R16, R2, RZ ;  /* 0x0000000210127227 */ /* 0x004fe200078e00ff */
[----:B------:R-:W-:-:S02]  /*14a0*/  SEL R21, R11, R22, !P2 ;  /* 0x000000160b157207 */ /* 0x000fc40005000000 */
[----:B------:R-:W-:Y:S01]  /*14b0*/  IADD3 R7, PT, PT, -R5, RZ, RZ ;  /* 0x000000ff05077210 */ /* 0x000fe20007ffe1ff */
[----:B------:R-:W-:Y:S01]  /*14c0*/  IMAD.HI.U32 R6, R13, R2, RZ ;  /* 0x000000020d067227 */ /* 0x000fe200078e00ff */
[----:B------:R-:W-:-:S03]  /*14d0*/  @P0 SHF.R.U32.HI R16, RZ, R3, R18 ;  /* 0x00000003ff100219 */ /* 0x000fc60000011612 */
[----:B------:R-:W-:Y:S01]  /*14e0*/  IMAD R7, R4, R7, R20 ;  /* 0x0000000704077224 */ /* 0x000fe200078e0214 */
[----:B------:R-:W-:Y:S01]  /*14f0*/  @P0 SHF.R.U32.HI R13, RZ, R3, R6 ;  /* 0x00000003ff0d0219 */ /* 0x000fe20000011606 */
[----:B------:R-:W-:-:S04]  /*1500*/  IMAD R16, R16, R9, RZ ;  /* 0x0000000910107224 */ /* 0x000fc800078e02ff */
[----:B------:R-:W-:Y:S01]  /*1510*/  IMAD R6, R13, R9, RZ ;  /* 0x000000090d067224 */ /* 0x000fe200078e02ff */
[----:B------:R-:W-:-:S04]  /*1520*/  ISETP.GE.AND P1, PT, R5, R16, PT ;  /* 0x000000100500720c */ /* 0x000fc80003f26270 */
[----:B------:R-:W-:Y:S01]  /*1530*/  ISETP.GE.OR P1, PT, R21, R6, P1 ;  /* 0x000000061500720c */ /* 0x000fe20000f26670 */
[----:B------:R-:W-:-:S05]  /*1540*/  IMAD.HI.U32 R6, R5, R2, RZ ;  /* 0x0000000205067227 */ /* 0x000fca00078e00ff */
[----:B------:R-:W-:-:S04]  /*1550*/  SHF.R.U32.HI R6, RZ, R3, R6 ;  /* 0x00000003ff067219 */ /* 0x000fc80000011606 */
[----:B------:R-:W-:-:S03]  /*1560*/  SEL R6, R5, R6, !P0 ;  /* 0x0000000605067207 */ /* 0x000fc60004000000 */
[----:B------:R-:W-:Y:S01]  /*1570*/  @!P1 IMAD.HI.U32 R12, R21, R2, RZ ;  /* 0x00000002150c9227 */ /* 0x000fe200078e00ff */
[----:B------:R-:W-:-:S04]  /*1580*/  IADD3 R2, PT, PT, -R6, RZ, RZ ;  /* 0x000000ff06027210 */ /* 0x000fc80007ffe1ff */
[----:B------:R-:W-:Y:S01]  /*1590*/  @!P1 SHF.R.U32.HI R12, RZ, R3, R12 ;  /* 0x00000003ff0c9219 */ /* 0x000fe2000001160c */
[----:B------:R-:W-:-:S03]  /*15a0*/  IMAD R2, R9, R2, R5 ;  /* 0x0000000209027224 */ /* 0x000fc600078e0205 */
[----:B------:R-:W-:-:S05]  /*15b0*/  @!P1 SEL R3, R21, R12, !P0 ;  /* 0x0000000c15039207 */ /* 0x000fca0004000000 */
[--C-:B------:R-:W-:Y:S02]  /*15c0*/  @!P1 IMAD.IADD R6, R6, 0x1, -R3.reuse ;  /* 0x0000000106069824 */ /* 0x100fe400078e0a03 */
[----:B------:R-:W-:Y:S01]  /*15d0*/  @!P1 IMAD R3, R2, R13, R3 ;  /* 0x0000000d02039224 */ /* 0x000fe200078e0203 */
[----:B------:R-:W-:Y:S01]  /*15e0*/  IADD3 R2, PT, PT, -R21, RZ, RZ ;  /* 0x000000ff15027210 */ /* 0x000fe20007ffe1ff */
[----:B------:R-:W-:Y:S02]  /*15f0*/  @!P1 IMAD R5, R6, R9, R21 ;  /* 0x0000000906059224 */ /* 0x000fe400078e0215 */
[----:B------:R-:W-:Y:S02]  /*1600*/  @!P1 IMAD.MOV.U32 R21, RZ, RZ, R3 ;  /* 0x000000ffff159224 */ /* 0x000fe400078e0003 */
[----:B------:R-:W-:Y:S02]  /*1610*/  IMAD R2, R14, R2, R11 ;  /* 0x000000020e027224 */ /* 0x000fe400078e020b */
[----:B------:R-:W-:-:S02]  /*1620*/  IMAD R20, R5, R4, R7 ;  /* 0x0000000405147224 */ /* 0x000fc400078e0207 */
[----:B------:R-:W-:Y:S02]  /*1630*/  IMAD R21, R21, R14, R2 ;  /* 0x0000000e15157224 */ /* 0x000fe400078e0202 */
.L_x_19:
[----:B------:R-:W-:Y:S05]  /*1640*/  BRA.U UP3, `(.L_x_20) ;  /* 0x0000000103407547 */ /* 0x000fea000b800000 */
[----:B------:R-:W1:Y:S08]  /*1650*/  LDC.64 R4, c[0x0][0xb10] ;  /* 0x0002c400ff047b82 */ /* 0x000e700000000a00 */
[----:B------:R-:W2:Y:S08]  /*1660*/  LDC.64 R2, c[0x0][0xb18] ;  /* 0x0002c600ff027b82 */ /* 0x000eb00000000a00 */
[----:B------:R-:W3:Y:S08]  /*1670*/  LDC R6, c[0x0][0xb20] ;  /* 0x0002c800ff067b82 */ /* 0x000ef00000000800 */
[----:B------:R-:W4:Y:S01]  /*1680*/  LDC R12, c[0x0][0xb0c] ;  /* 0x0002c300ff0c7b82 */ /* 0x000f220000000800 */
[----:B-1----:R-:W-:-:S05]  /*1690*/  IMAD.HI.U32 R4, R21, R4, RZ ;  /* 0x0000000415047227 */ /* 0x002fca00078e00ff */
[----:B------:R-:W-:Y:S01]  /*16a0*/  SHF.R.U32.HI R4, RZ, R5, R4 ;  /* 0x00000005ff047219 */ /* 0x000fe20000011604 */
[----:B--2---:R-:W-:Y:S01]  /*16b0*/  IMAD.HI.U32 R3, R20, R3, RZ ;  /* 0x0000000314037227 */ /* 0x004fe200078e00ff */
[----:B------:R-:W-:-:S04]  /*16c0*/  ISETP.NE.AND P0, PT, R2, 0x1, PT ;  /* 0x000000010200780c */ /* 0x000fc80003f05270 */
[----:B---3--:R-:W-:-:S04]  /*16d0*/  SHF.R.U32.HI R3, RZ, R6, R3 ;  /* 0x00000006ff037219 */ /* 0x008fc80000011603 */
[----:B------:R-:W-:Y:S02]  /*16e0*/  SEL R3, R20, R3, !P0 ;  /* 0x0000000314037207 */ /* 0x000fe40004000000 */
[----:B----4-:R-:W-:-:S04]  /*16f0*/  ISETP.NE.AND P1, PT, R12, 0x1, PT ;  /* 0x000000010c00780c */ /* 0x010fc80003f25270 */
[----:B------:R-:W-:-:S05]  /*1700*/  SEL R6, R21, R4, !P1 ;  /* 0x0000000415067207 */ /* 0x000fca0004800000 */
[----:B------:R-:W-:Y:S02]  /*1710*/  IMAD.IADD R4, R3, 0x1, -R6 ;  /* 0x0000000103047824 */ /* 0x000fe400078e0a06 */
[----:B------:R-:W-:Y:S02]  /*1720*/  IMAD.IADD R3, R6, 0x1, -R3 ;  /* 0x0000000106037824 */ /* 0x000fe400078e0a03 */
[----:B------:R-:W-:Y:S02]  /*1730*/  IMAD R21, R4, R12, R21 ;  /* 0x0000000c04157224 */ /* 0x000fe400078e0215 */
[----:B------:R-:W-:Y:S02]  /*1740*/  IMAD R20, R3, R2, R20 ;  /* 0x0000000203147224 */ /* 0x000fe400078e0214 */
.L_x_20:
[----:B------:R-:W-:Y:S05]  /*1750*/  BRA.U !UP1, `(.L_x_21) ;  /* 0x00000001090c7547 */ /* 0x000fea000b800000 */
[----:B------:R-:W-:Y:S01]  /*1760*/  UCGABAR_WAIT ;  /* 0x0000000000007dc7 */ /* 0x000fe20008000000 */
[----:B------:R-:W-:Y:S01]  /*1770*/  CCTL.IVALL ;  /* 0x00000000ff00798f */ /* 0x000fe20002000000 */
[----:B------:R-:W-:Y:S05]  /*1780*/  BRA `(.L_x_22) ;  /* 0x0000000000047947 */ /* 0x000fea0003800000 */
.L_x_21:
[----:B------:R-:W-:Y:S06]  /*1790*/  BAR.SYNC.DEFER_BLOCKING 0x0 ;  /* 0x0000000000007b1d */ /* 0x000fec0000010000 */
.L_x_22:
[----:B------:R-:W-:Y:S05]  /*17a0*/  BRA.U UP2, `(.L_x_23) ;  /* 0x0000001d02307547 */ /* 0x000fea000b800000 */
[----:B------:R-:W1:Y:S01]  /*17b0*/  LDCU UR4, c[0x0][0x38c] ;  /* 0x00007180ff0477ac */ /* 0x000e620008000800 */
[----:B------:R-:W2:Y:S01]  /*17c0*/  LDC R9, c[0x0][0x370] ;  /* 0x0000dc00ff097b82 */ /* 0x000ea20000000800 */
[----:B------:R-:W-:Y:S01]  /*17d0*/  IMAD.SHL.U32 R16, R11, 0x80, RZ ;  /* 0x000000800b107824 */ /* 0x000fe200078e00ff */
[----:B------:R-:W-:Y:S01]  /*17e0*/  PLOP3.LUT P1, PT, PT, PT, UP5, 0x80, 0x8 ;  /* 0x000000000008781c */ /* 0x000fe20003f2f058 */
[----:B------:R-:W-:Y:S01]  /*17f0*/  HFMA2 R12, -RZ, RZ, 0, 0 ;  /* 0x00000000ff0c7431 */ /* 0x000fe200000001ff */
[----:B------:R-:W-:Y:S01]  /*1800*/  UISETP.NE.AND UP1, UPT, UR10, URZ, UPT ;  /* 0x000000ff0a00728c */ /* 0x000fe2000bf25270 */
[----:B------:R-:W-:Y:S01]  /*1810*/  ISETP.NE.AND P4, PT, R10, RZ, P5 ;  /* 0x000000ff0a00720c */ /* 0x000fe20002f85270 */
[----:B------:R-:W-:Y:S01]  /*1820*/  IMAD.MOV.U32 R15, RZ, RZ, 0x1 ;  /* 0x00000001ff0f7424 */ /* 0x000fe200078e00ff */
[----:B------:R-:W-:Y:S01]  /*1830*/  PLOP3.LUT P1, PT, P1, PT, PT, 0x8, 0x80 ;  /* 0x000000000080781c */ /* 0x000fe20000f2e170 */
[----:B------:R-:W3:Y:S01]  /*1840*/  LDC R0, c[0x0][0x374] ;  /* 0x0000dd00ff007b82 */ /* 0x000ee20000000800 */
[----:B------:R-:W-:Y:S01]  /*1850*/  IMAD.MOV.U32 R14, RZ, RZ, RZ ;  /* 0x000000ffff0e7224 */ /* 0x000fe200078e00ff */
[----:B------:R-:W-:Y:S01]  /*1860*/  MOV R8, 0x1 ;  /* 0x0000000100087802 */ /* 0x000fe20000000f00 */
[----:B------:R-:W-:Y:S01]  /*1870*/  IMAD.MOV.U32 R10, RZ, RZ, RZ ;  /* 0x000000ffff0a7224 */ /* 0x000fe200078e00ff */
[----:B------:R-:W-:Y:S01]  /*1880*/  LOP3.LUT R16, R16, 0x80, RZ, 0xc0, !PT ;  /* 0x0000008010107812 */ /* 0x000fe200078ec0ff */
[----:B------:R-:W4:Y:S01]  /*1890*/  LDCU.64 UR14, c[0x0][0x348] ;  /* 0x00006900ff0e77ac */ /* 0x000f220008000a00 */
[----:B-1----:R-:W-:-:S02]  /*18a0*/  UIADD3 UR5, UPT, UPT, UR4, 0x1f, URZ ;  /* 0x0000001f04057890 */ /* 0x002fc4000fffe0ff */
[----:B------:R-:W-:Y:S02]  /*18b0*/  USEL UR22, UR6, 0x2, UP1 ;  /* 0x0000000206167887 */ /* 0x000fe40008800000 */
[----:B------:R-:W-:Y:S01]  /*18c0*/  USHF.R.S32.HI UR7, URZ, 0x1f, UR5 ;  /* 0x0000001fff077899 */ /* 0x000fe20008011405 */
[----:B------:R-:W-:-:S03]  /*18d0*/  UMOV UR23, URZ ;  /* 0x000000ff00177c82 */ /* 0x000fc60008000000 */
[----:B------:R-:W-:Y:S02]  /*18e0*/  ULEA.HI UR7, UR7, UR5, URZ, 0x5 ;  /* 0x0000000507077291 */ /* 0x000fe4000f8f28ff */
[----:B------:R-:W-:Y:S02]  /*18f0*/  UIADD3 UR5, UPT, UPT, UR4, -0x1, URZ ;  /* 0xffffffff04057890 */ /* 0x000fe4000fffe0ff */
[----:B------:R-:W-:Y:S02]  /*1900*/  USHF.R.S32.HI UR7, URZ, 0x5, UR7 ;  /* 0x00000005ff077899 */ /* 0x000fe40008011407 */
[----:B------:R-:W-:Y:S02]  /*1910*/  UISETP.GE.U32.AND UP2, UPT, UR5, -0x3f, UPT ;  /* 0xffffffc10500788c */ /* 0x000fe4000bf46070 */
[----:B------:R-:W-:Y:S02]  /*1920*/  UISETP.LT.U32.AND UP0, UPT, UR7, 0x16, UPT ;  /* 0x000000160700788c */ /* 0x000fe4000bf01070 */
[----:B------:R-:W-:-:S02]  /*1930*/  UIADD3 UR4, UPT, UPT, UR4, 0x3e, URZ ;  /* 0x0000003e04047890 */ /* 0x000fc4000fffe0ff */
[----:B------:R-:W-:-:S04]  /*1940*/  USEL UR5, UR7, 0x16, UP0 ;  /* 0x0000001607057887 */ /* 0x000fc80008000000 */
[----:B------:R-:W-:Y:S02]  /*1950*/  UIADD3 UR21, UPT, UPT, UR5, -0x1, URZ ;  /* 0xffffffff05157890 */ /* 0x000fe4000fffe0ff */
[----:B------:R-:W-:Y:S02]  /*1960*/  @UP2 UIADD3 UR21, UPT, UPT, UR5, URZ, URZ ;  /* 0x000000ff05152290 */ /* 0x000fe4000fffe0ff */
[----:B------:R-:W-:Y:S02]  /*1970*/  UIADD3 UR24, UPT, UPT, UR7, -UR5, URZ ;  /* 0x8000000507187290 */ /* 0x000fe4000fffe0ff */
[----:B------:R-:W-:Y:S02]  /*1980*/  UIADD3 UR13, UPT, UPT, UR21, 0x1, URZ ;  /* 0x00000001150d7890 */ /* 0x000fe4000fffe0ff */
[----:B--2-4-:R-:W-:-:S12]  /*1990*/  UIADD3 UR21, UPT, UPT, -UR21, URZ, URZ ;  /* 0x000000ff15157290 */ /* 0x014fd8000fffe1ff */
.L_x_43:
[----:B------:R-:W-:Y:S01]  /*19a0*/  UISETP.NE.AND UP0, UPT, UR37, URZ, UPT ;  /* 0x000000ff2500728c */ /* 0x000fe2000bf05270 */
[----:B------:R-:W1:Y:S08]  /*19b0*/  S2UR UR37, SR_CgaCtaId ;  /* 0x00000000002579c3 */ /* 0x000e700000008800 */
[----:B------:R-:W-:Y:S05]  /*19c0*/  BRA.U UP0, `(.L_x_24) ;  /* 0x0000000100347547 */ /* 0x000fea000b800000 */
[----:B------:R-:W2:Y:S01]  /*19d0*/  S2R R2, SR_CgaCtaId ;  /* 0x0000000000027919 */ /* 0x000ea20000008800 */
[----:B------:R-:W-:-:S04]  /*19e0*/  MOV R3, 0x400 ;  /* 0x0000040000037802 */ /* 0x000fc80000000f00 */
[----:B--2---:R-:W-:Y:S02]  /*19f0*/  LEA R3, R2, R3, 0x18 ;  /* 0x0000000302037211 */ /* 0x004fe400078ec0ff */
[----:B------:R-:W-:-:S03]  /*1a00*/  SHF.L.U32 R2, R8, 0x1f, RZ ;  /* 0x0000001f08027819 */ /* 0x000fc600000006ff */
[----:B------:R-:W-:-:S04]  /*1a10*/  IMAD R3, R10, 0x8, R3 ;  /* 0x000000080a037824 */ /* 0x000fc800078e0203 */
[----:B------:R-:W2:Y:S02]  /*1a20*/  SYNCS.PHASECHK.TRANS64.TRYWAIT P0, [R3+URZ+0x200], R2 ;  /* 0x00020002030075a7 */ /* 0x000ea400080011ff */
[----:B--2---:R-:W-:Y:S05]  /*1a30*/  @!P0 BRA `(.L_x_25) ;  /* 0x000000a800488947 */ /* 0x004fea0003800000 */
.L_x_160:
[----:B------:R-:W-:Y:S01]  /*1a40*/  VIADD R10, R10, 0x1 ;  /* 0x000000010a0a7836 */ /* 0x000fe20000000000 */
[----:B------:R2:W-:Y:S04]  /*1a50*/  SYNCS.ARRIVE.TRANS64.A1T0 RZ, [R3+URZ+0x1f0], RZ ;  /* 0x0001f0ff03ff79a7 */ /* 0x0005e800081000ff */
[----:B------:R-:W-:-:S04]  /*1a60*/  ISETP.NE.AND P0, PT, R10, 0x2, PT ;  /* 0x000000020a00780c */ /* 0x000fc80003f05270 */
[----:B------:R-:W-:Y:S02]  /*1a70*/  SEL R10, R10, RZ, P0 ;  /* 0x000000ff0a0a7207 */ /* 0x000fe40000000000 */
[----:B--2---:R-:W-:-:S04]  /*1a80*/  SEL R3, RZ, 0x1, P0 ;  /* 0x00000001ff037807 */ /* 0x004fc80000000000 */
[----:B------:R-:W-:-:S07]  /*1a90*/  LOP3.LUT R8, R8, R3, RZ, 0x3c, !PT ;  /* 0x0000000308087212 */ /* 0x000fce00078e3cff */
.L_x_24:
[----:B------:R-:W-:Y:S01]  /*1aa0*/  UMOV UR6, 0x400 ;  /* 0x0000040000067882 */ /* 0x000fe20000000000 */
[----:B------:R-:W-:Y:S01]  /*1ab0*/  LEA.HI R3, R21, R21, RZ, 0x1 ;  /* 0x0000001515037211 */ /* 0x000fe200078f08ff */
[----:B-1----:R-:W-:Y:S01]  /*1ac0*/  ULEA UR6, UR37, UR6, 0x18 ;  /* 0x0000000625067291 */ /* 0x002fe2000f8ec0ff */
[----:B------:R-:W-:Y:S01]  /*1ad0*/  SHF.L.U32 R2, R15, 0x1f, RZ ;  /* 0x0000001f0f027819 */ /* 0x000fe200000006ff */
[----:B------:R-:W-:Y:S01]  /*1ae0*/  UISETP.GE.U32.AND UP0, UPT, UR4, 0x3f, UPT ;  /* 0x0000003f0400788c */ /* 0x000fe2000bf06070 */
[C---:B------:R-:W-:Y:S01]  /*1af0*/  R2UR UR9, R16.reuse ;  /* 0x00000000100972ca */ /* 0x040fe200000e0000 */
[----:B------:R-:W-:Y:S01]  /*1b00*/  ULEA UR8, UR23, UR6, 0x3 ;  /* 0x0000000617087291 */ /* 0x000fe2000f8e18ff */
[----:B------:R-:W-:Y:S01]  /*1b10*/  IMAD.SHL.U32 R3, R3, 0x80, RZ ;  /* 0x0000008003037824 */ /* 0x000fe200078e00ff */
[----:B------:R-:W-:Y:S01]  /*1b20*/  R2UR UR11, R16 ;  /* 0x00000000100b72ca */ /* 0x000fe200000e0000 */
[----:B------:R-:W-:-:S03]  /*1b30*/  UMOV UR25, URZ ;  /* 0x000000ff00197c82 */ /* 0x000fc60008000000 */
[----:B------:R-:W-:-:S03]  /*1b40*/  R2UR UR35, R3 ;  /* 0x00000000032372ca */ /* 0x000fc600000e0000 */
[----:B------:R1:W2:Y:S01]  /*1b50*/  SYNCS.PHASECHK.TRANS64.TRYWAIT P0, [UR8+0xb0], R2 ;  /* 0x0000b002ff0075a7 */ /* 0x0002a20008001108 */
[----:B------:R-:W-:-:S09]  /*1b60*/  R2UR UR8, R20 ;  /* 0x00000000140872ca */ /* 0x000fd200000e0000 */
[----:B------:R-:W-:-:S04]  /*1b70*/  ULOP3.LUT UR35, UR9, 0xffffff00, UR35, 0xf8, !UPT ;  /* 0xffffff0009237892 */ /* 0x000fc8000f8ef823 */
[----:B------:R-:W-:Y:S01]  /*1b80*/  ULEA UR11, UR8, UR11, 0x8 ;  /* 0x0000000b080b7291 */ /* 0x000fe2000f8e40ff */
[----:B------:R-:W-:Y:S11]  /*1b90*/  BRA.U !UP0, `(.L_x_26) ;  /* 0x0000000108bc7547 */ /* 0x000ff6000b800000 */
[----:B------:R-:W-:Y:S01]  /*1ba0*/  UMOV UR16, UR21 ;  /* 0x0000001500107c82 */ /* 0x000fe20008000000 */
[----:B------:R-:W-:Y:S01]  /*1bb0*/  UMOV UR17, UR23 ;  /* 0x0000001700117c82 */ /* 0x000fe20008000000 */
[----:B------:R-:W-:-:S05]  /*1bc0*/  UMOV UR34, URZ ;  /* 0x000000ff00227c82 */ /* 0x000fca0008000000 */
.L_x_32:
[----:B------:R-:W-:Y:S01]  /*1bd0*/  ULEA UR33, UR17, UR6, 0x3 ;  /* 0x0000000611217291 */ /* 0x000fe2000f8e18ff */
[----:B------:R-:W-:Y:S01]  /*1be0*/  @P5 MOV R3, 0x4000 ;  /* 0x0000400000035802 */ /* 0x000fe20000000f00 */
[----:B-12-4-:R-:W-:Y:S10]  /*1bf0*/  @P0 BRA `(.L_x_27) ;  /* 0x00000000000c0947 */ /* 0x016ff40003800000 */
[----:B------:R-:W-:-:S04]  /*1c00*/  SHF.L.U32 R5, R15, 0x1f, RZ ;  /* 0x0000001f0f057819 */ /* 0x000fc800000006ff */
[----:B------:R-:W2:Y:S02]  /*1c10*/  SYNCS.PHASECHK.TRANS64.TRYWAIT P0, [UR33+0xb0], R5 ;  /* 0x0000b005ff0075a7 */ /* 0x000ea40008001121 */
[----:B--2---:R-:W-:Y:S05]  /*1c20*/  @!P0 BRA `(.L_x_28) ;  /* 0x000000a400e08947 */ /* 0x004fea0003800000 */
.L_x_27:
[----:B------:R2:W-:Y:S01]  /*1c30*/  @P5 SYNCS.ARRIVE.TRANS64 RZ, [UR33], R3 ;  /* 0x00000003ffff59a7 */ /* 0x0005e20008000021 */
[----:B------:R-:W-:Y:S02]  /*1c40*/  ULOP3.LUT UR8, UR22, 0x2, URZ, 0xfc, !UPT ;  /* 0x0000000216087892 */ /* 0x000fe4000f8efcff */
[----:B------:R-:W-:Y:S02]  /*1c50*/  UIADD3 UR16, UPT, UPT, UR16, 0x1, URZ ;  /* 0x0000000110107890 */ /* 0x000fe4000fffe0ff */
[----:B------:R-:W-:Y:S02]  /*1c60*/  UISETP.NE.AND UP0, UPT, UR8, 0x2, UPT ;  /* 0x000000020800788c */ /* 0x000fe4000bf05270 */
[----:B------:R-:W-:-:S07]  /*1c70*/  UISETP.NE.AND UP2, UPT, UR16, 0x1, UPT ;  /* 0x000000011000788c */ /* 0x000fce000bf45270 */
[----:B------:R-:W-:Y:S05]  /*1c80*/  BRA.U UP0, `(.L_x_29) ;  /* 0x0000000100047547 */ /* 0x000fea000b800000 */
[----:B------:R-:W-:Y:S05]  /*1c90*/  BPT.TRAP 0x1 ;  /* 0x000000040000795c */ /* 0x000fea0000300000 */
.L_x_29:
[----:B------:R-:W-:Y:S04]  /*1ca0*/  BSSY.RECONVERGENT B0, `(.L_x_30) ;  /* 0x0000003000007945 */ /* 0x000fe80003800200 */
[----:B------:R-:W-:Y:S05]  /*1cb0*/  @!P4 BRA `(.L_x_31) ;  /* 0x000000000004c947 */ /* 0x000fea0003800000 */
[----:B------:R-:W-:Y:S05]  /*1cc0*/  BPT.TRAP 0x1 ;  /* 0x000000040000795c */ /* 0x000fea0000300000 */
.L_x_31:
[----:B------:R-:W-:Y:S05]  /*1cd0*/  BSYNC.RECONVERGENT B0 ;  /* 0x0000000000007941 */ /* 0x000fea0003800200 */
.L_x_30:
[----:B------:R-:W-:Y:S02]  /*1ce0*/  UIADD3 UR23, UPT, UPT, UR17, 0x1, URZ ;  /* 0x0000000111177890 */ /* 0x000fe4000fffe0ff */
[----:B------:R-:W-:Y:S02]  /*1cf0*/  UIADD3 UR28, UP1, UPT, UR14, 0x80, URZ ;  /* 0x000000800e1c7890 */ /* 0x000fe4000ff3e0ff */
[----:B------:R-:W-:Y:S02]  /*1d00*/  UISETP.NE.AND UP0, UPT, UR23, 0x16, UPT ;  /* 0x000000161700788c */ /* 0x000fe4000bf05270 */
[----:B------:R-:W-:Y:S02]  /*1d10*/  ULOP3.LUT UR33, UR33, 0xfefffff8, URZ, 0xc0, !UPT ;  /* 0xfefffff821217892 */ /* 0x000fe4000f8ec0ff */
[----:B------:R-:W-:Y:S02]  /*1d20*/  USEL UR9, URZ, 0x1, UP0 ;  /* 0x00000001ff097887 */ /* 0x000fe40008000000 */
[----:B------:R-:W-:-:S02]  /*1d30*/  USEL UR23, UR23, URZ, UP0 ;  /* 0x000000ff17177287 */ /* 0x000fc40008000000 */
[----:B------:R-:W-:Y:S02]  /*1d40*/  UIADD3 UR26, UP0, UPT, UR14, 0x180, URZ ;  /* 0x000001800e1a7890 */ /* 0x000fe4000ff1e0ff */
[----:B------:R-:W-:Y:S01]  /*1d50*/  ULEA UR8, UR23, UR6, 0x3 ;  /* 0x0000000617087291 */ /* 0x000fe2000f8e18ff */
[----:B------:R-:W-:Y:S01]  /*1d60*/  LOP3.LUT R15, R15, UR9, RZ, 0x3c, !PT ;  /* 0x000000090f0f7c12 */ /* 0x000fe2000f8e3cff */
[----:B------:R-:W-:Y:S02]  /*1d70*/  UIADD3.X UR29, UPT, UPT, URZ, UR15, URZ, UP1, !UPT ;  /* 0x0000000fff1d7290 */ /* 0x000fe40008ffe4ff */
[----:B------:R-:W-:Y:S01]  /*1d80*/  UIADD3.X UR27, UPT, UPT, URZ, UR15, URZ, UP0, !UPT ;  /* 0x0000000fff1b7290 */ /* 0x000fe200087fe4ff */
[----:B-1----:R-:W-:Y:S01]  /*1d90*/  SHF.L.U32 R2, R15, 0x1f, RZ ;  /* 0x0000001f0f027819 */ /* 0x002fe200000006ff */
[----:B------:R-:W-:Y:S01]  /*1da0*/  UMOV UR18, 0x0 ;  /* 0x0000000000127882 */ /* 0x000fe20000000000 */
[----:B------:R-:W-:Y:S01]  /*1db0*/  UMOV UR19, 0x10000000 ;  /* 0x1000000000137882 */ /* 0x000fe20000000000 */
[----:B------:R-:W-:Y:S01]  /*1dc0*/  UMOV UR10, UR34 ;  /* 0x00000022000a7c82 */ /* 0x000fe20008000000 */
[----:B------:R4:W1:Y:S01]  /*1dd0*/  SYNCS.PHASECHK.TRANS64.TRYWAIT P0, [UR8+0xb0], R2 ;  /* 0x0000b002ff0075a7 */ /* 0x0008620008001108 */
[----:B------:R-:W-:Y:S01]  /*1de0*/  ULEA UR8, UR17, UR6, 0xc ;  /* 0x0000000611087291 */ /* 0x000fe2000f8e60ff */
[----:B------:R-:W-:Y:S01]  /*1df0*/  UMOV UR12, UR36 ;  /* 0x00000024000c7c82 */ /* 0x000fe20008000000 */
[----:B------:R-:W-:-:S02]  /*1e00*/  UMOV UR9, UR33 ;  /* 0x0000002100097c82 */ /* 0x000fc40008000000 */
[----:B------:R-:W-:Y:S02]  /*1e10*/  UIADD3 UR32, UPT, UPT, UR8, 0xc600, URZ ;  /* 0x0000c60008207890 */ /* 0x000fe4000fffe0ff */
[----:B------:R-:W-:Y:S01]  /*1e20*/  UIADD3 UR8, UPT, UPT, UR8, 0x22600, URZ ;  /* 0x0002260008087890 */ /* 0x000fe2000fffe0ff */
[----:B------:R-:W-:Y:S01]  /*1e30*/  UMOV UR25, UR13 ;  /* 0x0000000d00197c82 */ /* 0x000fe20008000000 */
[----:B------:R-:W-:-:S05]  /*1e40*/  UMOV UR17, UR23 ;  /* 0x0000001700117c82 */ /* 0x000fca0008000000 */
[----:B------:R2:W-:Y:S02]  /*1e50*/  UTMALDG.3D.2CTA [UR32], [UR28], desc[UR18] ;  /* 0x000012201c0075b4 */ /* 0x0005e40008211000 */
[----:B------:R4:W-:Y:S01]  /*1e60*/  UTMALDG.3D.2CTA [UR8], [UR26], desc[UR18] ;  /* 0x000012081a0075b4 */ /* 0x0009e20008211000 */
[----:B--2---:R-:W-:Y:S01]  /*1e70*/  UIADD3 UR34, UPT, UPT, UR34, 0x20, URZ ;  /* 0x0000002022227890 */ /* 0x004fe2000fffe0ff */
[----:B------:R-:W-:Y:S11]  /*1e80*/  BRA.U UP2, `(.L_x_32) ;  /* 0xfffffffd02507547 */ /* 0x000ff6000b83ffff */
.L_x_26:
[----:B----4-:R-:W-:Y:S01]  /*1e90*/  ULEA UR8, UR23, UR6, 0x3 ;  /* 0x0000000617087291 */ /* 0x010fe2000f8e18ff */
[----:B-1----:R-:W-:Y:S01]  /*1ea0*/  SHF.L.U32 R2, R15, 0x1f, RZ ;  /* 0x0000001f0f027819 */ /* 0x002fe200000006ff */
[----:B------:R-:W-:Y:S01]  /*1eb0*/  @!P1 SYNCS.ARRIVE.TRANS64.A1T0 RZ, [UR6+0x1a8], RZ ;  /* 0x0001a8ffffff99a7 */ /* 0x000fe20008100006 */
[----:B------:R-:W-:-:S06]  /*1ec0*/  UISETP.GT.AND UP0, UPT, UR7, UR5, UPT ;  /* 0x000000050700728c */ /* 0x000fcc000bf04270 */
[----:B--2---:R1:W2:Y:S03]  /*1ed0*/  SYNCS.PHASECHK.TRANS64.TRYWAIT P0, [UR8+0xb0], R2 ;  /* 0x0000b002ff0075a7 */ /* 0x0042a60008001108 */
[----:B------:R-:W-:Y:S05]  /*1ee0*/  BRA.U !UP0, `(.L_x_33) ;  /* 0x0000000108bc7547 */ /* 0x000fea000b800000 */
[----:B------:R-:W-:Y:S01]  /*1ef0*/  UIADD3 UR26, UPT, UPT, UR24, UR25, URZ ;  /* 0x00000019181a7290 */ /* 0x000fe2000fffe0ff */
[----:B------:R-:W-:-:S11]  /*1f00*/  UMOV UR27, UR23 ;  /* 0x00000017001b7c82 */ /* 0x000fd60008000000 */
.L_x_39:
[----:B------:R-:W-:Y:S01]  /*1f10*/  ULEA UR17, UR27, UR6, 0x3 ;  /* 0x000000061b117291 */ /* 0x000fe2000f8e18ff */
[----:B--2---:R-:W-:Y:S01]  /*1f20*/  @P5 MOV R3, 0x4000 ;  /* 0x0000400000035802 */ /* 0x004fe20000000f00 */
[----:B-12---:R-:W-:Y:S10]  /*1f30*/  @P0 BRA `(.L_x_34) ;  /* 0x00000000000c0947 */ /* 0x006ff40003800000 */
[----:B------:R-:W-:-:S04]  /*1f40*/  SHF.L.U32 R5, R15, 0x1f, RZ ;  /* 0x0000001f0f057819 */ /* 0x000fc800000006ff */
[----:B------:R-:W2:Y:S02]  /*1f50*/  SYNCS.PHASECHK.TRANS64.TRYWAIT P0, [UR17+0xb0], R5 ;  /* 0x0000b005ff0075a7 */ /* 0x000ea40008001111 */
[----:B--2---:R-:W-:Y:S05]  /*1f60*/  @!P0 BRA `(.L_x_35) ;  /* 0x000000a400288947 */ /* 0x004fea0003800000 */
.L_x_34:
[----:B------:R2:W-:Y:S01]  /*1f70*/  @P5 SYNCS.ARRIVE.TRANS64 RZ, [UR17], R3 ;  /* 0x00000003ffff59a7 */ /* 0x0005e20008000011 */
[----:B------:R-:W-:-:S04]  /*1f80*/  ULOP3.LUT UR8, UR22, 0x2, URZ, 0xfc, !UPT ;  /* 0x0000000216087892 */ /* 0x000fc8000f8efcff */
[----:B------:R-:W-:-:S09]  /*1f90*/  UISETP.NE.AND UP0, UPT, UR8, 0x2, UPT ;  /* 0x000000020800788c */ /* 0x000fd2000bf05270 */
[----:B------:R-:W-:Y:S05]  /*1fa0*/  BRA.U UP0, `(.L_x_36) ;  /* 0x0000000100047547 */ /* 0x000fea000b800000 */
[----:B------:R-:W-:Y:S05]  /*1fb0*/  BPT.TRAP 0x1 ;  /* 0x000000040000795c */ /* 0x000fea0000300000 */
.L_x_36:
[----:B------:R-:W-:Y:S04]  /*1fc0*/  BSSY.RECONVERGENT B0, `(.L_x_37) ;  /* 0x0000003000007945 */ /* 0x000fe80003800200 */
[----:B------:R-:W-:Y:S05]  /*1fd0*/  @!P4 BRA `(.L_x_38) ;  /* 0x000000000004c947 */ /* 0x000fea0003800000 */
[----:B------:R-:W-:Y:S05]  /*1fe0*/  BPT.TRAP 0x1 ;  /* 0x000000040000795c */ /* 0x000fea0000300000 */
.L_x_38:
[----:B------:R-:W-:Y:S05]  /*1ff0*/  BSYNC.RECONVERGENT B0 ;  /* 0x0000000000007941 */ /* 0x000fea0003800200 */
.L_x_37:
[----:B------:R-:W-:Y:S02]  /*2000*/  UIADD3 UR23, UPT, UPT, UR27, 0x1, URZ ;  /* 0x000000011b177890 */ /* 0x000fe4000fffe0ff */
[----:B------:R-:W-:Y:S02]  /*2010*/  UIADD3 UR32, UP1, UPT, UR14, 0x80, URZ ;  /* 0x000000800e207890 */ /* 0x000fe4000ff3e0ff */
[----:B------:R-:W-:Y:S02]  /*2020*/  UISETP.NE.AND UP0, UPT, UR23, 0x16, UPT ;  /* 0x000000161700788c */ /* 0x000fe4000bf05270 */
[----:B------:R-:W-:Y:S02]  /*2030*/  USHF.L.U32 UR18, UR25, 0x5, URZ ;  /* 0x0000000519127899 */ /* 0x000fe400080006ff */
[----:B------:R-:W-:Y:S02]  /*2040*/  USEL UR9, URZ, 0x1, UP0 ;  /* 0x00000001ff097887 */ /* 0x000fe40008000000 */
[----:B------:R-:W-:-:S02]  /*2050*/  USEL UR23, UR23, URZ, UP0 ;  /* 0x000000ff17177287 */ /* 0x000fc40008000000 */
[----:B------:R-:W-:Y:S02]  /*2060*/  UIADD3 UR30, UP0, UPT, UR14, 0x180, URZ ;  /* 0x000001800e1e7890 */ /* 0x000fe4000ff1e0ff */
[----:B------:R-:W-:Y:S01]  /*2070*/  ULEA UR8, UR23, UR6, 0x3 ;  /* 0x0000000617087291 */ /* 0x000fe2000f8e18ff */
[----:B------:R-:W-:Y:S01]  /*2080*/  LOP3.LUT R15, R15, UR9, RZ, 0x3c, !PT ;  /* 0x000000090f0f7c12 */ /* 0x000fe2000f8e3cff */
[----:B------:R-:W-:Y:S02]  /*2090*/  ULOP3.LUT UR17, UR17, 0xfefffff8, URZ, 0xc0, !UPT ;  /* 0xfefffff811117892 */ /* 0x000fe4000f8ec0ff */
[----:B------:R-:W-:Y:S01]  /*20a0*/  UIADD3.X UR33, UPT, UPT, URZ, UR15, URZ, UP1, !UPT ;  /* 0x0000000fff217290 */ /* 0x000fe20008ffe4ff */
[----:B-1----:R-:W-:Y:S01]  /*20b0*/  SHF.L.U32 R2, R15, 0x1f, RZ ;  /* 0x0000001f0f027819 */ /* 0x002fe200000006ff */
[----:B------:R-:W-:Y:S01]  /*20c0*/  UIADD3.X UR31, UPT, UPT, URZ, UR15, URZ, UP0, !UPT ;  /* 0x0000000fff1f7290 */ /* 0x000fe200087fe4ff */
[----:B------:R-:W-:Y:S02]  /*20d0*/  UMOV UR28, 0x0 ;  /* 0x00000000001c7882 */ /* 0x000fe40000000000 */
[----:B------:R4:W1:Y:S01]  /*20e0*/  SYNCS.PHASECHK.TRANS64.TRYWAIT P0, [UR8+0xb0], R2 ;  /* 0x0000b002ff0075a7 */ /* 0x0008620008001108 */
[----:B------:R-:W-:Y:S01]  /*20f0*/  ULEA UR8, UR27, UR6, 0xc ;  /* 0x000000061b087291 */ /* 0x000fe2000f8e60ff */
[----:B------:R-:W-:Y:S01]  /*2100*/  UMOV UR29, 0x10000000 ;  /* 0x10000000001d7882 */ /* 0x000fe20000000000 */
[----:B------:R-:W-:-:S02]  /*2110*/  UMOV UR19, UR35 ;  /* 0x0000002300137c82 */ /* 0x000fc40008000000 */
[----:B------:R-:W-:Y:S02]  /*2120*/  UIADD3 UR16, UPT, UPT, UR8, 0xc600, URZ ;  /* 0x0000c60008107890 */ /* 0x000fe4000fffe0ff */
[----:B------:R-:W-:Y:S01]  /*2130*/  UIADD3 UR8, UPT, UPT, UR8, 0x22600, URZ ;  /* 0x0002260008087890 */ /* 0x000fe2000fffe0ff */
[----:B------:R-:W-:Y:S01]  /*2140*/  UMOV UR20, UR36 ;  /* 0x0000002400147c82 */ /* 0x000fe20008000000 */
[----:B------:R-:W-:Y:S01]  /*2150*/  UMOV UR12, UR36 ;  /* 0x00000024000c7c82 */ /* 0x000fe20008000000 */
[----:B------:R-:W-:Y:S01]  /*2160*/  UMOV UR9, UR17 ;  /* 0x0000001100097c82 */ /* 0x000fe20008000000 */
[----:B------:R-:W-:Y:S01]  /*2170*/  UMOV UR10, UR18 ;  /* 0x00000012000a7c82 */ /* 0x000fe20008000000 */
[----:B------:R-:W-:Y:S02]  /*2180*/  UIADD3 UR25, UPT, UPT, UR25, 0x1, URZ ;  /* 0x0000000119197890 */ /* 0x000fe4000fffe0ff */
[----:B------:R4:W-:Y:S01]  /*2190*/  UTMALDG.3D.2CTA [UR16], [UR32], desc[UR28] ;  /* 0x00001c10200075b4 */ /* 0x0009e20008211000 */
[----:B------:R-:W-:Y:S01]  /*21a0*/  UMOV UR27, UR23 ;  /* 0x00000017001b7c82 */ /* 0x000fe20008000000 */
[----:B------:R-:W-:Y:S01]  /*21b0*/  UISETP.NE.AND UP0, UPT, UR25, UR26, UPT ;  /* 0x0000001a1900728c */ /* 0x000fe2000bf05270 */
[----:B------:R4:W-:Y:S08]  /*21c0*/  UTMALDG.3D.2CTA [UR8], [UR30], desc[UR28] ;  /* 0x00001c081e0075b4 */ /* 0x0009f00008211000 */
[----:B----4-:R-:W-:Y:S05]  /*21d0*/  BRA.U UP0, `(.L_x_39) ;  /* 0xfffffffd004c7547 */ /* 0x010fea000b83ffff */
.L_x_33:
[----:B-1----:R-:W-:Y:S01]  /*21e0*/  LEA R2, R14, UR6, 0x3 ;  /* 0x000000060e027c11 */ /* 0x002fe2000f8e18ff */
[----:B------:R-:W-:Y:S01]  /*21f0*/  NOP ;  /* 0x0000000000007918 */ /* 0x000fe20000000000 */
[----:B--2---:R-:W-:Y:S02]  /*2200*/  SHF.L.U32 R3, R12, 0x1f, RZ ;  /* 0x0000001f0c037819 */ /* 0x004fe400000006ff */
[----:B------:R-:W-:Y:S02]  /*2210*/  LEA R4, R14, UR6, 0x4 ;  /* 0x000000060e047c11 */ /* 0x000fe4000f8e20ff */
[----:B------:R-:W1:Y:S02]  /*2220*/  SYNCS.PHASECHK.TRANS64.TRYWAIT P0, [R2+URZ+0x1b0], R3 ;  /* 0x0001b003020075a7 */ /* 0x000e6400080011ff */
[----:B-1----:R-:W-:Y:S05]  /*2230*/  @!P0 BRA `(.L_x_40) ;  /* 0x000000a0008c8947 */ /* 0x002fea0003800000 */
.L_x_163:
[----:B------:R-:W2:Y:S01]  /*2240*/  LDS.128 R4, [R4+0x220] ;  /* 0x0002200004047984 */ /* 0x000ea20000000c00 */
[----:B------:R-:W-:Y:S01]  /*2250*/  ISETP.GE.AND P0, PT, R72, 0x1, PT ;  /* 0x000000014800780c */ /* 0x000fe20003f06270 */
[----:B-1----:R-:W-:Y:S01]  /*2260*/  VIADD R2, R2, 0x1c0 ;  /* 0x000001c002027836 */ /* 0x002fe20000000000 */
[----:B------:R-:W-:Y:S01]  /*2270*/  @!PT LDS RZ, [RZ] ;  /* 0x00000000fffff984 */ /* 0x000fe20000000800 */
[----:B------:R-:W-:Y:S01]  /*2280*/  @!PT LDS RZ, [RZ] ;  /* 0x00000000fffff984 */ /* 0x000fe20000000800 */
[----:B------:R-:W-:Y:S01]  /*2290*/  @!PT LDS RZ, [RZ] ;  /* 0x00000000fffff984 */ /* 0x000fe20000000800 */
[----:B------:R-:W-:Y:S01]  /*22a0*/  @!PT LDS RZ, [RZ] ;  /* 0x00000000fffff984 */ /* 0x000fe20000000800 */
[----:B------:R1:W-:Y:S06]  /*22b0*/  MEMBAR.ALL.CTA ;  /* 0x0000000000007992 */ /* 0x0003ec0000008000 */
[----:B-1----:R-:W1:Y:S01]  /*22c0*/  FENCE.VIEW.ASYNC.S ;  /* 0x00000000000073c6 */ /* 0x002e620000000000 */
[----:B------:R-:W-:-:S04]  /*22d0*/  PRMT R2, RZ, 0x654, R2 ;  /* 0x00000654ff027816 */ /* 0x000fc80000000002 */
[----:B-1----:R1:W-:Y:S01]  /*22e0*/  SYNCS.ARRIVE.TRANS64.RED.A1T0 RZ, [R2+URZ], RZ ;  /* 0x000000ff02ff79a7 */ /* 0x0023e200081004ff */
[----:B--2---:R-:W-:-:S13]  /*22f0*/  LOP3.LUT P2, RZ, R6, 0x1, RZ, 0xc0, !PT ;  /* 0x0000000106ff7812 */ /* 0x004fda000784c0ff */
[----:B------:R-:W-:Y:S01]  /*2300*/  @P2 SHF.R.U32.HI R3, RZ, 0x10, R5 ;  /* 0x00000010ff032819 */ /* 0x000fe20000011605 */
[----:B------:R-:W-:Y:S01]  /*2310*/  VOTEU.ANY UP0, P2 ;  /* 0x0000000000ff7886 */ /* 0x000fe20001000100 */
[----:B------:R-:W-:Y:S02]  /*2320*/  @P2 MOV R13, R4 ;  /* 0x00000004000d2202 */ /* 0x000fe40000000f00 */
[----:B------:R-:W-:Y:S02]  /*2330*/  @P2 R2UR.BROADCAST UR8, R3 ;  /* 0x00000000030822ca */ /* 0x000fe400008e0000 */
[----:B------:R-:W-:-:S11]  /*2340*/  @P2 LOP3.LUT R11, R5, 0xffff, RZ, 0xc0, !PT ;  /* 0x0000ffff050b2812 */ /* 0x000fd600078ec0ff */
[----:B------:R-:W-:Y:S01]  /*2350*/  @UP0 UMOV UR36, UR8 ;  /* 0x0000000800240c82 */ /* 0x000fe20008000000 */
[----:B-1----:R-:W-:Y:S05]  /*2360*/  @!P0 BRA `(.L_x_41) ;  /* 0x0000000000b88947 */ /* 0x002fea0003800000 */
[----:B------:R-:W3:Y:S01]  /*2370*/  LDC.64 R4, c[0x0][0xb18] ;  /* 0x0002c600ff047b82 */ /* 0x000ee20000000a00 */
[----:B------:R-:W-:-:S07]  /*2380*/  ISETP.NE.AND P3, PT, R72, 0x1, PT ;  /* 0x000000014800780c */ /* 0x000fce0003f65270 */
[----:B------:R-:W1:Y:S08]  /*2390*/  LDC.64 R6, c[0x0][0xb10] ;  /* 0x0002c400ff067b82 */ /* 0x000e700000000a00 */
[----:B------:R-:W2:Y:S08]  /*23a0*/  LDC R17, c[0x0][0xb20] ;  /* 0x0002c800ff117b82 */ /* 0x000eb00000000800 */
[----:B------:R-:W4:Y:S01]  /*23b0*/  LDC R18, c[0x0][0xb0c] ;  /* 0x0002c300ff127b82 */ /* 0x000f220000000800 */
[----:B---3--:R-:W-:Y:S01]  /*23c0*/  IMAD.HI.U32 R22, R0, R5, RZ ;  /* 0x0000000500167227 */ /* 0x008fe200078e00ff */
[----:B------:R-:W-:-:S06]  /*23d0*/  ISETP.NE.AND P0, PT, R4, 0x1, PT ;  /* 0x000000010400780c */ /* 0x000fcc0003f05270 */
[----:B------:R-:W3:Y:S01]  /*23e0*/  LDC.64 R2, c[0x0][0xb28] ;  /* 0x0002ca00ff027b82 */ /* 0x000ee20000000a00 */
[----:B-1----:R-:W-:-:S04]  /*23f0*/  IMAD.HI.U32 R20, R9, R6, RZ ;  /* 0x0000000609147227 */ /* 0x002fc800078e00ff */
[----:B------:R-:W-:Y:S01]  /*2400*/  IMAD.HI.U32 R24, R13, R6, RZ ;  /* 0x000000060d187227 */ /* 0x000fe200078e00ff */
[----:B------:R-:W-:Y:S02]  /*2410*/  SHF.R.U32.HI R20, RZ, R7, R20 ;  /* 0x00000007ff147219 */ /* 0x000fe40000011614 */
[----:B--2---:R-:W-:Y:S01]  /*2420*/  SHF.R.U32.HI R19, RZ, R17, R22 ;  /* 0x00000011ff137219 */ /* 0x004fe20000011616 */
[----:B------:R-:W-:Y:S01]  /*2430*/  IMAD.HI.U32 R22, R11, R5, RZ ;  /* 0x000000050b167227 */ /* 0x000fe200078e00ff */
[----:B------:R-:W-:Y:S02]  /*2440*/  SHF.R.U32.HI R24, RZ, R7, R24 ;  /* 0x00000007ff187219 */ /* 0x000fe40000011618 */
[----:B------:R-:W-:Y:S02]  /*2450*/  SEL R19, R0, R19, !P0 ;  /* 0x0000001300137207 */ /* 0x000fe40004000000 */
[----:B------:R-:W-:Y:S02]  /*2460*/  SHF.R.U32.HI R22, RZ, R17, R22 ;  /* 0x00000011ff167219 */ /* 0x000fe40000011616 */
[----:B----4-:R-:W-:-:S02]  /*2470*/  ISETP.NE.AND P1, PT, R18, 0x1, PT ;  /* 0x000000011200780c */ /* 0x010fc40003f25270 */
[----:B------:R-:W-:Y:S02]  /*2480*/  SEL R5, R11, R22, !P0 ;  /* 0x000000160b057207 */ /* 0x000fe40004000000 */
[----:B------:R-:W-:Y:S02]  /*2490*/  SEL R21, R9, R20, !P1 ;  /* 0x0000001409157207 */ /* 0x000fe40004800000 */
[----:B------:R-:W-:Y:S01]  /*24a0*/  SEL R7, R13, R24, !P1 ;  /* 0x000000180d077207 */ /* 0x000fe20004800000 */
[----:B---3--:R-:W-:Y:S01]  /*24b0*/  IMAD.HI.U32 R20, R19, R2, RZ ;  /* 0x0000000213147227 */ /* 0x008fe200078e00ff */
[----:B------:R-:W-:-:S03]  /*24c0*/  IADD3 R17, PT, PT, -R5, RZ, RZ ;  /* 0x000000ff05117210 */ /* 0x000fc60007ffe1ff */
        /* <DEDUP_REMOVED lines=11> */
[----:B------:R-:W-:-:S04]  /*2580*/  @!P0 IMAD.HI.U32 R20, R7, R2, RZ ;  /* 0x0000000207148227 */ /* 0x000fc800078e00ff */
[----:B------:R-:W-:Y:S01]  /*2590*/  IMAD.MOV R2, RZ, RZ, -R6 ;  /* 0x000000ffff027224 */ /* 0x000fe200078e0a06 */
[----:B------:R-:W-:-:S03]  /*25a0*/  @!P0 SHF.R.U32.HI R20, RZ, R3, R20 ;  /* 0x00000003ff148219 */ /* 0x000fc60000011614 */
[----:B------:R-:W-:Y:S01]  /*25b0*/  IMAD R2, R72, R2, R5 ;  /* 0x0000000248027224 */ /* 0x000fe200078e0205 */
        /* <DEDUP_REMOVED lines=9> */
.L_x_41:
[----:B------:R-:W1:Y:S02]  /*2650*/  LDCU UR8, c[0x0][0xb30] ;  /* 0x00016600ff0877ac */ /* 0x000e640008000800 */
[----:B-1----:R-:W-:-:S09]  /*2660*/  UISETP.NE.AND UP0, UPT, UR8, 0x1, UPT ;  /* 0x000000010800788c */ /* 0x002fd2000bf05270 */
[----:B------:R-:W-:Y:S05]  /*2670*/  BRA.U UP0, `(.L_x_42) ;  /* 0x0000000100407547 */ /* 0x000fea000b800000 */
[----:B------:R-:W1:Y:S08]  /*2680*/  LDC.64 R4, c[0x0][0xb10] ;  /* 0x0002c400ff047b82 */ /* 0x000e700000000a00 */
[----:B------:R-:W2:Y:S08]  /*2690*/  LDC.64 R2, c[0x0][0xb18] ;  /* 0x0002c600ff027b82 */ /* 0x000eb00000000a00 */
[----:B------:R-:W4:Y:S08]  /*26a0*/  LDC R6, c[0x0][0xb20] ;  /* 0x0002c800ff067b82 */ /* 0x000f300000000800 */
[----:B------:R-:W3:Y:S01]  /*26b0*/  LDC R18, c[0x0][0xb0c] ;  /* 0x0002c300ff127b82 */ /* 0x000ee20000000800 */
[----:B-1----:R-:W-:-:S05]  /*26c0*/  IMAD.HI.U32 R4, R13, R4, RZ ;  /* 0x000000040d047227 */ /* 0x002fca00078e00ff */
[----:B------:R-:W-:Y:S01]  /*26d0*/  SHF.R.U32.HI R4, RZ, R5, R4 ;  /* 0x00000005ff047219 */ /* 0x000fe20000011604 */
[----:B--2---:R-:W-:Y:S01]  /*26e0*/  IMAD.HI.U32 R3, R11, R3, RZ ;  /* 0x000000030b037227 */ /* 0x004fe200078e00ff */
[----:B------:R-:W-:-:S04]  /*26f0*/  ISETP.NE.AND P0, PT, R2, 0x1, PT ;  /* 0x000000010200780c */ /* 0x000fc80003f05270 */
[----:B----4-:R-:W-:-:S04]  /*2700*/  SHF.R.U32.HI R6, RZ, R6, R3 ;  /* 0x00000006ff067219 */ /* 0x010fc80000011603 */
[----:B------:R-:W-:Y:S02]  /*2710*/  SEL R3, R11, R6, !P0 ;  /* 0x000000060b037207 */ /* 0x000fe40004000000 */
[----:B---3--:R-:W-:-:S04]  /*2720*/  ISETP.NE.AND P1, PT, R18, 0x1, PT ;  /* 0x000000011200780c */ /* 0x008fc80003f25270 */
[----:B------:R-:W-:-:S05]  /*2730*/  SEL R4, R13, R4, !P1 ;  /* 0x000000040d047207 */ /* 0x000fca0004800000 */
[----:B------:R-:W-:Y:S02]  /*2740*/  IMAD.IADD R5, R3, 0x1, -R4 ;  /* 0x0000000103057824 */ /* 0x000fe400078e0a04 */
[----:B------:R-:W-:Y:S02]  /*2750*/  IMAD.IADD R3, R4, 0x1, -R3 ;  /* 0x0000000104037824 */ /* 0x000fe400078e0a03 */
[----:B------:R-:W-:Y:S02]  /*2760*/  IMAD R13, R5, R18, R13 ;  /* 0x00000012050d7224 */ /* 0x000fe400078e020d */
[----:B------:R-:W-:-:S07]  /*2770*/  IMAD R11, R3, R2, R11 ;  /* 0x00000002030b7224 */ /* 0x000fce00078e020b */
.L_x_42:
[----:B------:R-:W-:Y:S01]  /*2780*/  VIADD R14, R14, 0x1 ;  /* 0x000000010e0e7836 */ /* 0x000fe20000000000 */
[----:B------:R-:W-:Y:S01]  /*2790*/  PLOP3.LUT P1, PT, PT, PT, PT, 0x80, 0x8 ;  /* 0x000000000008781c */ /* 0x000fe20003f2f070 */
[----:B------:R-:W-:Y:S02]  /*27a0*/  IMAD.IADD R21, R13, 0x1, R154 ;  /* 0x000000010d157824 */ /* 0x000fe400078e029a */
[----:B------:R-:W-:Y:S01]  /*27b0*/  IMAD.IADD R20, R11, 0x1, R152 ;  /* 0x000000010b147824 */ /* 0x000fe200078e0298 */
[----:B------:R-:W-:-:S04]  /*27c0*/  ISETP.NE.AND P0, PT, R14, 0x2, PT ;  /* 0x000000020e00780c */ /* 0x000fc80003f05270 */
[----:B------:R-:W-:Y:S02]  /*27d0*/  SEL R3, RZ, 0x1, P0 ;  /* 0x00000001ff037807 */ /* 0x000fe40000000000 */
[----:B------:R-:W-:Y:S02]  /*27e0*/  SEL R14, R14, RZ, P0 ;  /* 0x000000ff0e0e7207 */ /* 0x000fe40000000000 */
[----:B------:R-:W-:Y:S01]  /*27f0*/  LOP3.LUT R12, R12, R3, RZ, 0x3c, !PT ;  /* 0x000000030c0c7212 */ /* 0x000fe200078e3cff */
[----:B------:R-:W-:Y:S06]  /*2800*/  @P2 BRA `(.L_x_43) ;  /* 0xfffffff000642947 */ /* 0x000fec000383ffff */
[----:B------:R-:W-:Y:S01]  /*2810*/  UIADD3 UR6, UPT, UPT, UR6, 0xb0, URZ ;  /* 0x000000b006067890 */ /* 0x000fe2000fffe0ff */
[----:B------:R-:W-:-:S03]  /*2820*/  SHF.L.U32 R3, R15, 0x1f, RZ ;  /* 0x0000001f0f037819 */ /* 0x000fc600000006ff */
[----:B------:R-:W-:-:S09]  /*2830*/  ULEA UR4, UR23, UR6, 0x3 ;  /* 0x0000000617047291 */ /* 0x000fd2000f8e18ff */
[----:B------:R-:W1:Y:S02]  /*2840*/  SYNCS.PHASECHK.TRANS64.TRYWAIT P0, [UR4], R3 ;  /* 0x00000003ff0075a7 */ /* 0x000e640008001104 */
[----:B-1----:R-:W-:Y:S05]  /*2850*/  @!P0 BRA `(.L_x_44) ;  /* 0x0000009c00188947 */ /* 0x002fea0003800000 */
.L_x_165:
[----:B------:R-:W-:-:S04]  /*2860*/  UIADD3 UR5, UPT, UPT, UR23, 0x1, URZ ;  /* 0x0000000117057890 */ /* 0x000fc8000fffe0ff */
[----:B------:R-:W-:-:S04]  /*2870*/  UISETP.NE.AND UP0, UPT, UR5, 0x16, UPT ;  /* 0x000000160500788c */ /* 0x000fc8000bf05270 */
[----:B------:R-:W-:Y:S02]  /*2880*/  USEL UR7, URZ, 0x1, UP0 ;  /* 0x00000001ff077887 */ /* 0x000fe40008000000 */
[----:B------:R-:W-:-:S04]  /*2890*/  USEL UR5, UR5, URZ, UP0 ;  /* 0x000000ff05057287 */ /* 0x000fc80008000000 */
[----:B------:R-:W-:Y:S01]  /*28a0*/  ULEA UR4, UR5, UR6, 0x3 ;  /* 0x0000000605047291 */ /* 0x000fe2000f8e18ff */
[----:B------:R-:W-:-:S04]  /*28b0*/  LOP3.LUT R2, R15, UR7, RZ, 0x3c, !PT ;  /* 0x000000070f027c12 */ /* 0x000fc8000f8e3cff */
[----:B-1----:R-:W-:-:S04]  /*28c0*/  SHF.L.U32 R3, R2, 0x1f, RZ ;  /* 0x0000001f02037819 */ /* 0x002fc800000006ff */
[----:B------:R-:W1:Y:S02]  /*28d0*/  SYNCS.PHASECHK.TRANS64.TRYWAIT P0, [UR4], R3 ;  /* 0x00000003ff0075a7 */ /* 0x000e640008001104 */
[----:B-1----:R-:W-:Y:S05]  /*28e0*/  @!P0 BRA `(.L_x_45) ;  /* 0x0000009c000c8947 */ /* 0x002fea0003800000 */
.L_x_167:
        /* <DEDUP_REMOVED lines=9> */
.L_x_169:
        /* <DEDUP_REMOVED lines=9> */
.L_x_171:
        /* <DEDUP_REMOVED lines=9> */
.L_x_173:
        /* <DEDUP_REMOVED lines=9> */
.L_x_175:
        /* <DEDUP_REMOVED lines=9> */
.L_x_177:
        /* <DEDUP_REMOVED lines=9> */
.L_x_179:
        /* <DEDUP_REMOVED lines=9> */
.L_x_181:
        /* <DEDUP_REMOVED lines=9> */
.L_x_183:
        /* <DEDUP_REMOVED lines=9> */
.L_x_185:
        /* <DEDUP_REMOVED lines=9> */
.L_x_187:
        /* <DEDUP_REMOVED lines=9> */
.L_x_189:
        /* <DEDUP_REMOVED lines=9> */
.L_x_191:
        /* <DEDUP_REMOVED lines=9> */
.L_x_193:
        /* <DEDUP_REMOVED lines=9> */
.L_x_195:
        /* <DEDUP_REMOVED lines=9> */
.L_x_197:
        /* <DEDUP_REMOVED lines=9> */
.L_x_199:
        /* <DEDUP_REMOVED lines=9> */
.L_x_201:
        /* <DEDUP_REMOVED lines=9> */
.L_x_203:
        /* <DEDUP_REMOVED lines=9> */
.L_x_205:
[----:B------:R-:W-:-:S04]  /*33a0*/  UIADD3 UR5, UPT, UPT, UR5, 0x1, URZ ;  /* 0x0000000105057890 */ /* 0x000fc8000fffe0ff */
[----:B------:R-:W-:-:S04]  /*33b0*/  UISETP.NE.AND UP0, UPT, UR5, 0x16, UPT ;  /* 0x000000160500788c */ /* 0x000fc8000bf05270 */
[----:B------:R-:W-:Y:S02]  /*33c0*/  USEL UR4, URZ, 0x1, UP0 ;  /* 0x00000001ff047887 */ /* 0x000fe40008000000 */
[----:B------:R-:W-:-:S04]  /*33d0*/  USEL UR5, UR5, URZ, UP0 ;  /* 0x000000ff05057287 */ /* 0x000fc80008000000 */
[----:B------:R-:W-:Y:S01]  /*33e0*/  ULEA UR5, UR5, UR6, 0x3 ;  /* 0x0000000605057291 */ /* 0x000fe2000f8e18ff */
[----:B-1----:R-:W-:-:S04]  /*33f0*/  LOP3.LUT R3, R2, UR4, RZ, 0x3c, !PT ;  /* 0x0000000402037c12 */ /* 0x002fc8000f8e3cff */
[----:B------:R-:W-:Y:S01]  /*3400*/  SHF.L.U32 R3, R3, 0x1f, RZ ;  /* 0x0000001f03037819 */ /* 0x000fe200000006ff */
[----:B---3--:R-:W-:-:S07]  /*3410*/  IMAD.U32 R0, RZ, RZ, UR5 ;  /* 0x00000005ff007e24 */ /* 0x008fce000f8e00ff */
.L_x_65:
[----:B-1----:R1:W2:Y:S02]  /*3420*/  SYNCS.PHASECHK.TRANS64.TRYWAIT P0, [R0+URZ], R3 ;  /* 0x00000003000075a7 */ /* 0x0022a400080011ff */
[----:B--2---:R-:W-:Y:S05]  /*3430*/  @!P0 NANOSLEEP.SYNCS 0x989680 ;  /* 0x009896800000895d */ /* 0x004fea0003900000 */
[----:B------:R-:W2:Y:S02]  /*3440*/  @!P0 SYNCS.PHASECHK.TRANS64 P0, [R0+URZ], R3 ;  /* 0x00000003000085a7 */ /* 0x000ea400080010ff */
[----:B--2---:R-:W-:Y:S05]  /*3450*/  @P0 EXIT ;  /* 0x000000000000094d */ /* 0x004fea0003800000 */
[----:B------:R-:W-:Y:S05]  /*3460*/  BRA `(.L_x_65) ;  /* 0xfffffffc00ec7947 */ /* 0x000fea000383ffff */
.L_x_23:
[----:B------:R-:W-:-:S04]  /*3470*/  UISETP.NE.AND UP1, UPT, UR37, URZ, UPT ;  /* 0x000000ff2500728c */ /* 0x000fc8000bf25270 */
[----:B------:R-:W-:-:S09]  /*3480*/  UISETP.NE.OR UP1, UPT, UR10, 0x1, UP1 ;  /* 0x000000010a00788c */ /* 0x000fd20008f25670 */
[----:B------:R-:W-:Y:S05]  /*3490*/  BRA.U UP1, `(.L_x_66) ;  /* 0x00000005014c7547 */ /* 0x000fea000b800000 */
[----:B------:R-:W-:Y:S01]  /*34a0*/  HFMA2 R11, -RZ, RZ, 0, 0 ;  /* 0x00000000ff0b7431 */ /* 0x000fe200000001ff */
[----:B------:R-:W-:Y:S01]  /*34b0*/  ISETP.GE.U32.AND P2, PT, R10, 0x2, PT ;  /* 0x000000020a00780c */ /* 0x000fe20003f46070 */
[----:B------:R-:W-:Y:S01]  /*34c0*/  IMAD.MOV.U32 R12, RZ, RZ, 0x1 ;  /* 0x00000001ff0c7424 */ /* 0x000fe200078e00ff */
[----:B------:R-:W-:Y:S01]  /*34d0*/  CS2R R8, SRZ ;  /* 0x0000000000087805 */ /* 0x000fe2000001ff00 */
[----:B------:R-:W-:Y:S01]  /*34e0*/  IMAD.MOV.U32 R3, RZ, RZ, RZ ;  /* 0x000000ffff037224 */ /* 0x000fe200078e00ff */
[----:B------:R-:W-:Y:S01]  /*34f0*/  UMOV UR4, 0x400 ;  /* 0x0000040000047882 */ /* 0x000fe20000000000 */
[----:B------:R-:W-:Y:S01]  /*3500*/  UMOV UR6, URZ ;  /* 0x000000ff00067c82 */ /* 0x000fe20008000000 */
[----:B------:R-:W-:-:S12]  /*3510*/  ULEA UR37, UR37, UR4, 0x18 ;  /* 0x0000000425257291 */ /* 0x000fd8000f8ec0ff */
.L_x_70:
[----:B------:R-:W-:Y:S02]  /*3520*/  LEA R0, R3, UR37, 0x3 ;  /* 0x0000002503007c11 */ /* 0x000fe4000f8e18ff */
[----:B------:R-:W-:-:S03]  /*3530*/  SHF.L.U32 R5, R8, 0x1f, RZ ;  /* 0x0000001f08057819 */ /* 0x000fc600000006ff */
[----:B------:R-:W-:Y:S01]  /*3540*/  VIADD R4, R0, 0x200 ;  /* 0x0000020000047836 */ /* 0x000fe20000000000 */
[----:B------:R-:W1:Y:S02]  /*3550*/  SYNCS.PHASECHK.TRANS64.TRYWAIT P0, [R0+URZ+0x1f0], R5 ;  /* 0x0001f005000075a7 */ /* 0x000e6400080011ff */
[----:B-1----:R-:W-:Y:S05]  /*3560*/  @!P0 BRA `(.L_x_67) ;  /* 0x0000009400cc8947 */ /* 0x002fea0003800000 */
.L_x_206:
[----:B------:R-:W-:Y:S01]  /*3570*/  ULEA UR5, UR6, UR37, 0x3 ;  /* 0x0000002506057291 */ /* 0x000fe2000f8e18ff */
[----:B------:R-:W-:Y:S01]  /*3580*/  PRMT R4, RZ, 0x654, R4 ;  /* 0x00000654ff047816 */ /* 0x000fe20000000004 */
[----:B-1----:R-:W-:Y:S01]  /*3590*/  @!P2 IMAD.MOV.U32 R5, RZ, RZ, 0x10 ;  /* 0x00000010ff05a424 */ /* 0x002fe200078e00ff */
[----:B------:R-:W-:Y:S01]  /*35a0*/  SHF.L.U32 R7, R12, 0x1f, RZ ;  /* 0x0000001f0c077819 */ /* 0x000fe200000006ff */
[----:B------:R-:W-:Y:S01]  /*35b0*/  UIADD3 UR4, UPT, UPT, UR5, 0x1b0, URZ ;  /* 0x000001b005047890 */ /* 0x000fe2000fffe0ff */
[----:B------:R1:W-:Y:S05]  /*35c0*/  SYNCS.ARRIVE.TRANS64.RED.A1T0 RZ, [R4+URZ], RZ ;  /* 0x000000ff04ff79a7 */ /* 0x0003ea00081004ff */
[----:B------:R-:W-:Y:S01]  /*35d0*/  IMAD.U32 R13, RZ, RZ, UR4 ;  /* 0x00000004ff0d7e24 */ /* 0x000fe2000f8e00ff */
[----:B------:R-:W2:Y:S04]  /*35e0*/  SYNCS.PHASECHK.TRANS64.TRYWAIT P0, [UR5+0x1c0], R7 ;  /* 0x0001c007ff0075a7 */ /* 0x000ea80008001105 */
[----:B------:R-:W-:Y:S01]  /*35f0*/  PRMT R13, R10, 0x654, R13 ;  /* 0x000006540a0d7816 */ /* 0x000fe2000000000d */
[----:B-12---:R-:W-:Y:S06]  /*3600*/  @!P0 BRA `(.L_x_68) ;  /* 0x0000009400b88947 */ /* 0x006fec0003800000 */
.L_x_208:
[----:B------:R-:W-:Y:S01]  /*3610*/  ULEA UR4, UR6, UR37, 0x4 ;  /* 0x0000002506047291 */ /* 0x000fe2000f8e20ff */
[----:B------:R-:W-:Y:S01]  /*3620*/  SEL R2, R13, R2, !P2 ;  /* 0x000000020d027207 */ /* 0x000fe20005000000 */
[----:B------:R-:W-:Y:S01]  /*3630*/  UIADD3 UR5, UPT, UPT, UR5, 0x1b0, URZ ;  /* 0x000001b005057890 */ /* 0x000fe2000fffe0ff */
[----:B-1----:R-:W-:Y:S01]  /*3640*/  LEA R0, R11, UR37, 0x3 ;  /* 0x000000250b007c11 */ /* 0x002fe2000f8e18ff */
[----:B------:R-:W-:Y:S01]  /*3650*/  UIADD3 UR4, UPT, UPT, UR4, 0x220, URZ ;  /* 0x0000022004047890 */ /* 0x000fe2000fffe0ff */
[----:B------:R1:W-:Y:S01]  /*3660*/  @!P2 SYNCS.ARRIVE.TRANS64.RED RZ, [R2+URZ], R5 ;  /* 0x0000000502ffa9a7 */ /* 0x0003e200080004ff */
[----:B------:R-:W-:Y:S01]  /*3670*/  UIADD3 UR6, UPT, UPT, UR6, 0x1, URZ ;  /* 0x0000000106067890 */ /* 0x000fe2000fffe0ff */
[----:B------:R-:W-:-:S03]  /*3680*/  VIADD R3, R3, 0x1 ;  /* 0x0000000103037836 */ /* 0x000fc60000000000 */
[----:B------:R-:W-:Y:S02]  /*3690*/  UISETP.NE.AND UP0, UPT, UR6, 0x2, UPT ;  /* 0x000000020600788c */ /* 0x000fe4000bf05270 */
[----:B------:R-:W-:Y:S01]  /*36a0*/  ISETP.NE.AND P0, PT, R3, 0x2, PT ;  /* 0x000000020300780c */ /* 0x000fe20003f05270 */
[----:B------:R-:W-:Y:S06]  /*36b0*/  UGETNEXTWORKID.BROADCAST [UR4], [UR5] ;  /* 0x00000000040073ca */ /* 0x000fec0008000100 */
[----:B------:R-:W-:Y:S02]  /*36c0*/  USEL UR4, URZ, 0x1, UP0 ;  /* 0x00000001ff047887 */ /* 0x000fe40008000000 */
[----:B------:R-:W-:-:S04]  /*36d0*/  USEL UR6, UR6, URZ, UP0 ;  /* 0x000000ff06067287 */ /* 0x000fc80008000000 */
[----:B------:R-:W-:Y:S02]  /*36e0*/  LOP3.LUT R12, R12, UR4, RZ, 0x3c, !PT ;  /* 0x000000040c0c7c12 */ /* 0x000fe4000f8e3cff */
[----:B-1----:R-:W-:-:S04]  /*36f0*/  SHF.L.U32 R5, R9, 0x1f, RZ ;  /* 0x0000001f09057819 */ /* 0x002fc800000006ff */
[----:B------:R-:W1:Y:S02]  /*3700*/  SYNCS.PHASECHK.TRANS64.TRYWAIT P1, [R0+URZ+0x1b0], R5 ;  /* 0x0001b005000075a7 */ /* 0x000e6400080211ff */
[----:B-1----:R-:W-:Y:S05]  /*3710*/  @!P1 BRA `(.L_x_69) ;  /* 0x00000094008c9947 */ /* 0x002fea0003800000 */
.L_x_209:
[----:B------:R-:W-:Y:S01]  /*3720*/  LEA R4, R11, UR37, 0x4 ;  /* 0x000000250b047c11 */ /* 0x000fe2000f8e20ff */
[----:B-1----:R-:W-:Y:S01]  /*3730*/  VIADD R0, R0, 0x1c0 ;  /* 0x000001c000007836 */ /* 0x002fe20000000000 */
[----:B------:R-:W-:Y:S01]  /*3740*/  SEL R3, R3, RZ, P0 ;  /* 0x000000ff03037207 */ /* 0x000fe20000000000 */
[----:B------:R-:W-:-:S03]  /*3750*/  VIADD R11, R11, 0x1 ;  /* 0x000000010b0b7836 */ /* 0x000fc60000000000 */
[----:B------:R-:W1:Y:S01]  /*3760*/  LDS.128 R4, [R4+0x220] ;  /* 0x0002200004047984 */ /* 0x000e620000000c00 */
[----:B------:R-:W-:Y:S02]  /*3770*/  PRMT R0, RZ, 0x654, R0 ;  /* 0x00000654ff007816 */ /* 0x000fe40000000000 */
[C---:B------:R-:W-:Y:S01]  /*3780*/  ISETP.NE.AND P1, PT, R11.reuse, 0x2, PT ;  /* 0x000000020b00780c */ /* 0x040fe20003f25270 */
[----:B------:R-:W-:Y:S01]  /*3790*/  @!PT LDS RZ, [RZ] ;  /* 0x00000000fffff984 */ /* 0x000fe20000000800 */
[----:B------:R-:W-:Y:S01]  /*37a0*/  @!PT LDS RZ, [RZ] ;  /* 0x00000000fffff984 */ /* 0x000fe20000000800 */
[----:B------:R-:W-:Y:S01]  /*37b0*/  @!PT LDS RZ, [RZ] ;  /* 0x00000000fffff984 */ /* 0x000fe20000000800 */
[----:B------:R-:W-:Y:S01]  /*37c0*/  @!PT LDS RZ, [RZ] ;  /* 0x00000000fffff984 */ /* 0x000fe20000000800 */
[----:B------:R2:W-:Y:S06]  /*37d0*/  MEMBAR.ALL.CTA ;  /* 0x0000000000007992 */ /* 0x0005ec0000008000 */
[----:B--2---:R-:W2:Y:S01]  /*37e0*/  FENCE.VIEW.ASYNC.S ;  /* 0x00000000000073c6 */ /* 0x004ea20000000000 */
[----:B------:R-:W-:Y:S01]  /*37f0*/  SEL R11, R11, RZ, P1 ;  /* 0x000000ff0b0b7207 */ /* 0x000fe20000800000 */
[----:B--2---:R2:W-:Y:S01]  /*3800*/  SYNCS.ARRIVE.TRANS64.RED.A1T0 RZ, [R0+URZ], RZ ;  /* 0x000000ff00ff79a7 */ /* 0x0045e200081004ff */
[----:B-1----:R-:W-:-:S02]  /*3810*/  LOP3.LUT P3, RZ, R6, 0x1, RZ, 0xc0, !PT ;  /* 0x0000000106ff7812 */ /* 0x002fc4000786c0ff */
[----:B------:R-:W-:-:S04]  /*3820*/  SEL R5, RZ, 0x1, P0 ;  /* 0x00000001ff057807 */ /* 0x000fc80000000000 */
[----:B------:R-:W-:Y:S02]  /*3830*/  LOP3.LUT R8, R8, R5, RZ, 0x3c, !PT ;  /* 0x0000000508087212 */ /* 0x000fe400078e3cff */
[----:B--2---:R-:W-:-:S04]  /*3840*/  SEL R0, RZ, 0x1, P1 ;  /* 0x00000001ff007807 */ /* 0x004fc80000800000 */
[----:B------:R-:W-:Y:S01]  /*3850*/  LOP3.LUT R9, R9, R0, RZ, 0x3c, !PT ;  /* 0x0000000009097212 */ /* 0x000fe200078e3cff */
[----:B------:R-:W-:Y:S06]  /*3860*/  @P3 BRA `(.L_x_70) ;  /* 0xfffffffc002c3947 */ /* 0x000fec000383ffff */
[----:B------:R-:W-:Y:S01]  /*3870*/  ULEA UR5, UR6, UR37, 0x3 ;  /* 0x0000002506057291 */ /* 0x000fe2000f8e18ff */
[----:B------:R-:W-:-:S08]  /*3880*/  SHF.L.U32 R3, R12, 0x1f, RZ ;  /* 0x0000001f0c037819 */ /* 0x000fd000000006ff */
[----:B------:R-:W1:Y:S02]  /*3890*/  SYNCS.PHASECHK.TRANS64 P0, [UR5+0x1c0], R3 ;  /* 0x0001c003ff0075a7 */ /* 0x000e640008001005 */
[----:B-1----:R-:W-:Y:S05]  /*38a0*/  @P0 BRA `(.L_x_71) ;  /* 0x0000000000080947 */ /* 0x002fea0003800000 */
[----:B------:R-:W1:Y:S02]  /*38b0*/  SYNCS.PHASECHK.TRANS64.TRYWAIT P0, [UR5+0x1c0], R3 ;  /* 0x0001c003ff0075a7 */ /* 0x000e640008001105 */
[----:B-1----:R-:W-:Y:S05]  /*38c0*/  @!P0 BRA `(.L_x_72) ;  /* 0x0000009400348947 */ /* 0x002fea0003800000 */
.L_x_71:
[----:B------:R-:W-:-:S04]  /*38d0*/  UIADD3 UR4, UPT, UPT, UR6, 0x1, URZ ;  /* 0x0000000106047890 */ /* 0x000fc8000fffe0ff */
[----:B------:R-:W-:-:S04]  /*38e0*/  UISETP.NE.AND UP0, UPT, UR4, 0x2, UPT ;  /* 0x000000020400788c */ /* 0x000fc8000bf05270 */
[----:B------:R-:W-:Y:S02]  /*38f0*/  USEL UR7, URZ, 0x1, UP0 ;  /* 0x00000001ff077887 */ /* 0x000fe40008000000 */
[----:B------:R-:W-:-:S04]  /*3900*/  USEL UR4, UR4, URZ, UP0 ;  /* 0x000000ff04047287 */ /* 0x000fc80008000000 */
[----:B------:R-:W-:Y:S01]  /*3910*/  ULEA UR4, UR4, UR37, 0x3 ;  /* 0x0000002504047291 */ /* 0x000fe2000f8e18ff */
[----:B-1----:R-:W-:-:S04]  /*3920*/  LOP3.LUT R3, R12, UR7, RZ, 0x3c, !PT ;  /* 0x000000070c037c12 */ /* 0x002fc8000f8e3cff */
[----:B------:R-:W-:-:S04]  /*3930*/  SHF.L.U32 R0, R3, 0x1f, RZ ;  /* 0x0000001f03007819 */ /* 0x000fc800000006ff */
[----:B------:R-:W1:Y:S02]  /*3940*/  SYNCS.PHASECHK.TRANS64 P0, [UR4+0x1c0], R0 ;  /* 0x0001c000ff0075a7 */ /* 0x000e640008001004 */
[----:B-1----:R-:W-:Y:S05]  /*3950*/  @P0 EXIT ;  /* 0x000000000000094d */ /* 0x002fea0003800000 */
[----:B------:R-:W-:Y:S02]  /*3960*/  SHF.L.U32 R3, R3, 0x1f, RZ ;  /* 0x0000001f03037819 */ /* 0x000fe400000006ff */
[----:B------:R-:W-:-:S07]  /*3970*/  MOV R0, UR4 ;  /* 0x0000000400007c02 */ /* 0x000fce0008000f00 */
.L_x_73:
[----:B-1----:R1:W2:Y:S02]  /*3980*/  SYNCS.PHASECHK.TRANS64.TRYWAIT P0, [R0+URZ+0x1c0], R3 ;  /* 0x0001c003000075a7 */ /* 0x0022a400080011ff */
[----:B--2---:R-:W-:Y:S05]  /*3990*/  @!P0 NANOSLEEP.SYNCS 0x989680 ;  /* 0x009896800000895d */ /* 0x004fea0003900000 */
[----:B------:R-:W2:Y:S02]  /*39a0*/  @!P0 SYNCS.PHASECHK.TRANS64 P0, [R0+URZ+0x1c0], R3 ;  /* 0x0001c003000085a7 */ /* 0x000ea400080010ff */
[----:B--2---:R-:W-:Y:S05]  /*39b0*/  @P0 EXIT ;  /* 0x000000000000094d */ /* 0x004fea0003800000 */
[----:B------:R-:W-:Y:S05]  /*39c0*/  BRA `(.L_x_73) ;  /* 0xfffffffc00ec7947 */ /* 0x000fea000383ffff */
.L_x_66:
[----:B------:R-:W-:Y:S05]  /*39d0*/  BRA.U UP4, `(.L_x_74) ;  /* 0x00000011043c7547 */ /* 0x000fea000b800000 */
[----:B------:R-:W-:Y:S01]  /*39e0*/  UMOV UR6, 0x40 ;  /* 0x0000004000067882 */ /* 0x000fe20000000000 */
[----:B------:R-:W-:Y:S01]  /*39f0*/  NOP ;  /* 0x0000000000007918 */ /* 0x000fe20000000000 */
[----:B------:R-:W-:Y:S01]  /*3a00*/  ULEA UR6, UR37, UR6, 0x18 ;  /* 0x0000000625067291 */ /* 0x000fe2000f8ec0ff */
[----:B------:R-:W-:Y:S02]  /*3a10*/  UMOV UR7, 0x400 ;  /* 0x0000040000077882 */ /* 0x000fe40000000000 */
[----:B------:R-:W-:-:S06]  /*3a20*/  ULEA UR37, UR37, UR7, 0x18 ;  /* 0x0000000725257291 */ /* 0x000fcc000f8ec0ff */
[----:B------:R-:W1:Y:S02]  /*3a30*/  LDS.U8 R2, [UR6+0x1c] ;  /* 0x00001c06ff027984 */ /* 0x000e640008000000 */
[----:B-1----:R-:W-:-:S13]  /*3a40*/  ISETP.NE.AND P0, PT, R2, RZ, PT ;  /* 0x000000ff0200720c */ /* 0x002fda0003f05270 */
[----:B------:R-:W-:Y:S05]  /*3a50*/  @P0 BRA `(.L_x_75) ;  /* 0x0000000400080947 */ /* 0x000fea0003800000 */
[----:B------:R-:W-:Y:S02]  /*3a60*/  UISETP.NE.U32.AND UP0, UPT, UR5, 0x1, UPT ;  /* 0x000000010500788c */ /* 0x000fe4000bf05070 */
[----:B------:R-:W-:-:S07]  /*3a70*/  UIADD3 UR8, UPT, UPT, UR6, 0x8, URZ ;  /* 0x0000000806087890 */ /* 0x000fce000fffe0ff */
[----:B------:R-:W-:Y:S05]  /*3a80*/  BRA.U !UP0, `(.L_x_76) ;  /* 0x00000001089c7547 */ /* 0x000fea000b800000 */
[----:B------:R-:W-:Y:S01]  /*3a90*/  ELECT P0, URZ, PT ;  /* 0x0000000000ff782f */ /* 0x000fe20003800000 */
[----:B------:R-:W-:-:S12]  /*3aa0*/  BSSY B0, `(.L_x_76) ;  /* 0x0000025000007945 */ /* 0x000fd80003800000 */
[----:B------:R-:W-:Y:S05]  /*3ab0*/  @!P0 BRA `(.L_x_77) ;  /* 0x00000000008c8947 */ /* 0x000fea0003800000 */
[----:B------:R-:W-:-:S05]  /*3ac0*/  UMOV UR7, 0x10 ;  /* 0x0000001000077882 */ /* 0x000fca0000000000 */
[----:B------:R-:W-:Y:S04]  /*3ad0*/  DEPBAR.LE SB1, 0x36 ;  /* 0x00009d800000791a */ /* 0x000fe80000000000 */
[----:B------:R-:W1:Y:S02]  /*3ae0*/  UTCATOMSWS.2CTA.FIND_AND_SET.ALIGN UP1, UR7, UR7 ;  /* 0x00000007000775e3 */ /* 0x000e640008220800 */
[----:B-1----:R-:W-:Y:S01]  /*3af0*/  MOV R11, UR7 ;  /* 0x00000007000b7c02 */ /* 0x002fe20008000f00 */
[----:B------:R-:W-:Y:S06]  /*3b00*/  BRA.U UP1, `(.L_x_78) ;  /* 0x0000000101187547 */ /* 0x000fec000b800000 */
.L_x_79:
[----:B------:R-:W-:Y:S05]  /*3b10*/  NANOSLEEP 0x64 ;  /* 0x000000640000795d */ /* 0x000fea0003800000 */
[----:B------:R-:W-:-:S05]  /*3b20*/  UMOV UR7, 0x10 ;  /* 0x0000001000077882 */ /* 0x000fca0000000000 */
[----:B------:R-:W-:Y:S04]  /*3b30*/  DEPBAR.LE SB1, 0x36 ;  /* 0x00009d800000791a */ /* 0x000fe80000000000 */
[----:B------:R-:W1:Y:S02]  /*3b40*/  UTCATOMSWS.2CTA.FIND_AND_SET.ALIGN UP1, UR7, UR7 ;  /* 0x00000007000775e3 */ /* 0x000e640008220800 */
[----:B-1----:R-:W-:Y:S01]  /*3b50*/  MOV R11, UR7 ;  /* 0x00000007000b7c02 */ /* 0x002fe20008000f00 */
[----:B------:R-:W-:Y:S05]  /*3b60*/  BRA.U !UP1, `(.L_x_79) ;  /* 0xfffffffd09e87547 */ /* 0x000fea000b83ffff */
.L_x_78:
[----:B------:R-:W1:Y:S01]  /*3b70*/  LDS R5, [UR6+0x10] ;  /* 0x00001006ff057984 */ /* 0x000e620008000800 */
[----:B------:R-:W-:Y:S01]  /*3b80*/  IMAD.U32 R3, RZ, RZ, UR37 ;  /* 0x00000025ff037e24 */ /* 0x000fe2000f8e00ff */
[----:B------:R-:W-:-:S03]  /*3b90*/  MOV R2, UR4 ;  /* 0x0000000400027c02 */ /* 0x000fc60008000f00 */
[----:B------:R-:W-:Y:S01]  /*3ba0*/  VIADD R3, R3, 0x240 ;  /* 0x0000024003037836 */ /* 0x000fe20000000000 */
[----:B-1----:R-:W-:-:S04]  /*3bb0*/  SHF.L.U32 R5, R5, 0x1f, RZ ;  /* 0x0000001f05057819 */ /* 0x002fc800000006ff */
[----:B------:R-:W1:Y:S02]  /*3bc0*/  SYNCS.PHASECHK.TRANS64.TRYWAIT P0, [UR6+0x8], R5 ;  /* 0x00000805ff0075a7 */ /* 0x000e640008001106 */
[----:B-1----:R-:W-:Y:S05]  /*3bd0*/  @P0 BRA `(.L_x_80) ;  /* 0x0000000000080947 */ /* 0x002fea0003800000 */
[----:B------:R-:W1:Y:S02]  /*3be0*/  SYNCS.PHASECHK.TRANS64.TRYWAIT P0, [UR6+0x8], R5 ;  /* 0x00000805ff0075a7 */ /* 0x000e640008001106 */
[----:B-1----:R-:W-:Y:S05]  /*3bf0*/  @!P0 BRA `(.L_x_81) ;  /* 0x0000009000808947 */ /* 0x002fea0003800000 */
.L_x_80:
[----:B-1----:R-:W-:Y:S01]  /*3c00*/  HFMA2 R4, -RZ, RZ, 0, 5.9604644775390625e-08 ;  /* 0x00000001ff047431 */ /* 0x002fe200000001ff */
[----:B------:R-:W-:Y:S01]  /*3c10*/  UPRMT UR7, UR4, 0x654, UR8 ;  /* 0x0000065404077896 */ /* 0x000fe20008000008 */
[----:B------:R-:W-:Y:S01]  /*3c20*/  IMAD.MOV.U32 R6, RZ, RZ, 0xffff ;  /* 0x0000ffffff067424 */ /* 0x000fe200078e00ff */
[----:B------:R-:W-:Y:S01]  /*3c30*/  PRMT R2, R2, 0x654, R3 ;  /* 0x0000065402027816 */ /* 0x000fe20000000003 */
[----:B------:R-:W-:Y:S02]  /*3c40*/  IMAD.MOV.U32 R5, RZ, RZ, 0x4 ;  /* 0x00000004ff057424 */ /* 0x000fe400078e00ff */
[----:B------:R-:W-:Y:S01]  /*3c50*/  IMAD.SHL.U32 R9, R11, 0x20, RZ ;  /* 0x000000200b097824 */ /* 0x000fe200078e00ff */
[----:B------:R-:W-:Y:S02]  /*3c60*/  MOV R3, UR7 ;  /* 0x0000000700037c02 */ /* 0x000fe40008000f00 */
[-C--:B------:R-:W-:Y:S01]  /*3c70*/  SHF.L.U32 R7, R6, R11.reuse, RZ ;  /* 0x0000000b06077219 */ /* 0x080fe200000006ff */
[----:B------:R1:W-:Y:S01]  /*3c80*/  SYNCS.ARRIVE.TRANS64.RED RZ, [UR7], R5 ;  /* 0x00000005ffff79a7 */ /* 0x0003e20008000407 */
[----:B------:R-:W-:Y:S01]  /*3c90*/  SHF.L.U32 R6, R4, R11, RZ ;  /* 0x0000000b04067219 */ /* 0x000fe200000006ff */
[----:B------:R1:W-:Y:S04]  /*3ca0*/  STS [UR37+0x240], R9 ;  /* 0x00024009ff007988 */ /* 0x0003e80008000825 */
[----:B------:R1:W-:Y:S04]  /*3cb0*/  STAS [R2.64], R11 ;  /* 0x0000000b02007dbd */ /* 0x0003e8000c0008ff */
[----:B------:R1:W-:Y:S04]  /*3cc0*/  ATOMS.OR RZ, [UR6+0x14], R7 ;  /* 0x00001407ffff798c */ /* 0x0003e8000b000006 */
[----:B------:R1:W-:Y:S04]  /*3cd0*/  ATOMS.OR RZ, [UR6+0x18], R6 ;  /* 0x00001806ffff798c */ /* 0x0003e8000b000006 */
[----:B------:R1:W-:Y:S02]  /*3ce0*/  ATOMS.XOR RZ, [UR6+0x10], R4 ;  /* 0x00001004ffff798c */ /* 0x0003e4000b800006 */
.L_x_77:
[----:B------:R-:W-:Y:S05]  /*3cf0*/  BSYNC B0 ;  /* 0x0000000000007941 */ /* 0x000fea0003800000 */
.L_x_76:
[----:B------:R-:W-:Y:S05]  /*3d00*/  BRA.U UP0, `(.L_x_82) ;  /* 0x00000001006c7547 */ /* 0x000fea000b800000 */
[----:B------:R-:W-:-:S03]  /*3d10*/  UMOV UR7, 0xffffffff ;  /* 0xffffffff00077882 */ /* 0x000fc60000000000 */
[----:B------:R-:W-:Y:S05]  /*3d20*/  BRA.DIV UR7, `(.L_x_83) ;  /* 0x00000092074c7947 */ /* 0x000fea000b800000 */
[----:B------:R-:W-:-:S13]  /*3d30*/  ELECT P6, URZ, PT ;  /* 0x0000000000ff782f */ /* 0x000fda00038c0000 */
.L_x_213:
[----:B------:R-:W-:Y:S05]  /*3d40*/  @!P6 BRA `(.L_x_82) ;  /* 0x00000000005ce947 */ /* 0x000fea0003800000 */
[----:B-1----:R-:W1:Y:S02]  /*3d50*/  LDS R3, [UR6+0x10] ;  /* 0x00001006ff037984 */ /* 0x002e640008000800 */
[----:B-1----:R-:W-:-:S04]  /*3d60*/  SHF.L.U32 R3, R3, 0x1f, RZ ;  /* 0x0000001f03037819 */ /* 0x002fc800000006ff */
[----:B------:R-:W1:Y:S02]  /*3d70*/  SYNCS.PHASECHK.TRANS64.TRYWAIT P0, [UR6+0x8], R3 ;  /* 0x00000803ff0075a7 */ /* 0x000e640008001106 */
[----:B-1----:R-:W-:Y:S05]  /*3d80*/  @P0 BRA `(.L_x_84) ;  /* 0x0000000000080947 */ /* 0x002fea0003800000 */
[----:B------:R-:W1:Y:S02]  /*3d90*/  SYNCS.PHASECHK.TRANS64.TRYWAIT P0, [UR6+0x8], R3 ;  /* 0x00000803ff0075a7 */ /* 0x000e640008001106 */
[----:B-1----:R-:W-:Y:S05]  /*3da0*/  @!P0 BRA `(.L_x_85) ;  /* 0x00000090004c8947 */ /* 0x002fea0003800000 */
.L_x_84:
[----:B------:R-:W2:Y:S01]  /*3db0*/  LDS R5, [UR37+0x240] ;  /* 0x00024025ff057984 */ /* 0x000ea20008000800 */
[----:B-1----:R-:W-:Y:S02]  /*3dc0*/  HFMA2 R2, -RZ, RZ, 0, 5.9604644775390625e-08 ;  /* 0x00000001ff027431 */ /* 0x002fe400000001ff */
[----:B------:R-:W-:Y:S01]  /*3dd0*/  IMAD.MOV.U32 R3, RZ, RZ, 0xffff ;  /* 0x0000ffffff037424 */ /* 0x000fe200078e00ff */
[----:B------:R-:W-:Y:S01]  /*3de0*/  UPRMT UR7, UR4, 0x654, UR8 ;  /* 0x0000065404077896 */ /* 0x000fe20008000008 */
[----:B--2---:R-:W-:-:S03]  /*3df0*/  IMAD.SHL.U32 R4, R5, 0x20, RZ ;  /* 0x0000002005047824 */ /* 0x004fc600078e00ff */
[-C--:B------:R-:W-:Y:S02]  /*3e00*/  SHF.L.U32 R3, R3, R5.reuse, RZ ;  /* 0x0000000503037219 */ /* 0x080fe400000006ff */
[----:B------:R-:W-:Y:S01]  /*3e10*/  SHF.L.U32 R5, R2, R5, RZ ;  /* 0x0000000502057219 */ /* 0x000fe200000006ff */
[----:B------:R2:W-:Y:S04]  /*3e20*/  STS [UR37+0x240], R4 ;  /* 0x00024004ff007988 */ /* 0x0005e80008000825 */
[----:B------:R2:W-:Y:S04]  /*3e30*/  ATOMS.OR RZ, [UR6+0x14], R3 ;  /* 0x00001403ffff798c */ /* 0x0005e8000b000006 */
[----:B------:R2:W-:Y:S01]  /*3e40*/  ATOMS.OR RZ, [UR6+0x18], R5 ;  /* 0x00001805ffff798c */ /* 0x0005e2000b000006 */
[----:B------:R-:W-:Y:S03]  /*3e50*/  SYNCS.ARRIVE.TRANS64.RED.A1T0 RZ, [UR7], RZ ;  /* 0x000000ffffff79a7 */ /* 0x000fe60008100407 */
[----:B------:R2:W-:Y:S01]  /*3e60*/  ATOMS.XOR RZ, [UR6+0x10], R2 ;  /* 0x00001002ffff798c */ /* 0x0005e2000b800006 */
[----:B------:R-:W-:Y:S05]  /*3e70*/  BRA `(.L_x_82) ;  /* 0x0000000000107947 */ /* 0x000fea0003800000 */
.L_x_75:
[----:B------:R-:W-:-:S05]  /*3e80*/  MOV R2, 0xffffffff ;  /* 0xffffffff00027802 */ /* 0x000fca0000000f00 */
[----:B------:R1:W-:Y:S02]  /*3e90*/  STS [UR37+0x240], R2 ;  /* 0x00024002ff007988 */ /* 0x0003e40008000825 */
[----:B-1----:R-:W-:Y:S02]  /*3ea0*/  MOV R2, 0x3ec0 ;  /* 0x00003ec000027802 */ /* 0x002fe40000000f00 */
[----:B-----5:R-:W-:Y:S05]  /*3eb0*/  CALL.REL.NOINC `($__internal_1_$__cuda_sm10x_tcgen05_guardrail_trap_phase_invalid_during_alloc) ;  /* 0x0000009400ec7944 */ /* 0x020fea0003c00000 */
.L_x_82:
[----:B------:R-:W-:Y:S05]  /*3ec0*/  WARPSYNC.ALL ;  /* 0x0000000000007948 */ /* 0x000fea0003800000 */
[----:B------:R-:W3:Y:S01]  /*3ed0*/  S2UR UR8, SR_CgaCtaId ;  /* 0x00000000000879c3 */ /* 0x000ee20000008800 */
[----:B------:R-:W-:Y:S01]  /*3ee0*/  UMOV UR6, 0x400 ;  /* 0x0000040000067882 */ /* 0x000fe20000000000 */
[----:B------:R-:W-:-:S06]  /*3ef0*/  NOP ;  /* 0x0000000000007918 */ /* 0x000fcc0000000000 */
[----:B------:R-:W-:Y:S06]  /*3f00*/  BAR.ARV 0x6, 0xa0 ;  /* 0x0182800000007b1d */ /* 0x000fec0000002000 */
[----:B------:R-:W-:Y:S01]  /*3f10*/  LOP3.LUT R0, R0, 0xffff, RZ, 0xc0, !PT ;  /* 0x0000ffff00007812 */ /* 0x000fe200078ec0ff */
[----:B-1----:R-:W-:Y:S01]  /*3f20*/  IMAD.MOV.U32 R9, RZ, RZ, 0x1 ;  /* 0x00000001ff097424 */ /* 0x002fe200078e00ff */
[----:B------:R-:W-:Y:S01]  /*3f30*/  LOP3.LUT R8, R8, 0xffff, RZ, 0xc0, !PT ;  /* 0x0000ffff08087812 */ /* 0x000fe200078ec0ff */
[----:B------:R-:W-:Y:S01]  /*3f40*/  UMOV UR22, URZ ;  /* 0x000000ff00167c82 */ /* 0x000fe20008000000 */
[----:B------:R-:W-:Y:S01]  /*3f50*/  R2UR UR12, R0 ;  /* 0x00000000000c72ca */ /* 0x000fe200000e0000 */
[----:B------:R-:W-:Y:S01]  /*3f60*/  UMOV UR21, URZ ;  /* 0x000000ff00157c82 */ /* 0x000fe20008000000 */
[----:B------:R-:W-:Y:S01]  /*3f70*/  R2UR UR13, R8 ;  /* 0x00000000080d72ca */ /* 0x000fe200000e0000 */
[----:B------:R-:W-:Y:S01]  /*3f80*/  IMAD.MOV.U32 R8, RZ, RZ, RZ ;  /* 0x000000ffff087224 */ /* 0x000fe200078e00ff */
[----:B------:R-:W-:-:S02]  /*3f90*/  UISETP.NE.AND UP2, UPT, UR5, URZ, UPT ;  /* 0x000000ff0500728c */ /* 0x000fc4000bf45270 */
[----:B---3--:R-:W-:Y:S01]  /*3fa0*/  ULEA UR8, UR8, UR6, 0x18 ;  /* 0x0000000608087291 */ /* 0x008fe2000f8ec0ff */
[----:B------:R-:W1:Y:S03]  /*3fb0*/  LDCU UR6, c[0x0][0x38c] ;  /* 0x00007180ff0677ac */ /* 0x000e660008000800 */
[----:B------:R-:W-:Y:S02]  /*3fc0*/  UIADD3 UR14, UPT, UPT, UR8, 0xc600, URZ ;  /* 0x0000c600080e7890 */ /* 0x000fe4000fffe0ff */
[----:B------:R-:W-:-:S03]  /*3fd0*/  UIADD3 UR15, UPT, UPT, UR8, 0x22600, URZ ;  /* 0x00022600080f7890 */ /* 0x000fc6000fffe0ff */
[----:B--2---:R-:W2:Y:S01]  /*3fe0*/  LDS R2, [UR8+0x240] ;  /* 0x00024008ff027984 */ /* 0x004ea20008000800 */
[----:B------:R-:W-:Y:S02]  /*3ff0*/  USHF.R.U32.HI UR14, URZ, 0x4, UR14 ;  /* 0x00000004ff0e7899 */ /* 0x000fe4000801160e */
[----:B------:R-:W-:Y:S02]  /*4000*/  USHF.R.U32.HI UR15, URZ, 0x4, UR15 ;  /* 0x00000004ff0f7899 */ /* 0x000fe4000801160f */
[----:B------:R-:W-:Y:S02]  /*4010*/  ULOP3.LUT UR14, UR14, 0x3fff, URZ, 0xc0, !UPT ;  /* 0x00003fff0e0e7892 */ /* 0x000fe4000f8ec0ff */
[----:B------:R-:W-:Y:S02]  /*4020*/  ULOP3.LUT UR15, UR15, 0x3fff, URZ, 0xc0, !UPT ;  /* 0x00003fff0f0f7892 */ /* 0x000fe4000f8ec0ff */
[----:B------:R-:W-:Y:S02]  /*4030*/  ULOP3.LUT UR14, UR14, 0x10000, URZ, 0xfc, !UPT ;  /* 0x000100000e0e7892 */ /* 0x000fe4000f8efcff */
[----:B-1----:R-:W-:-:S02]  /*4040*/  UIADD3 UR6, UPT, UPT, UR6, 0x1f, URZ ;  /* 0x0000001f06067890 */ /* 0x002fc4000fffe0ff */
[----:B------:R-:W-:Y:S02]  /*4050*/  ULOP3.LUT UR15, UR15, 0x10000, URZ, 0xfc, !UPT ;  /* 0x000100000f0f7892 */ /* 0x000fe4000f8efcff */
[----:B------:R-:W-:Y:S01]  /*4060*/  USHF.R.S32.HI UR7, URZ, 0x1f, UR6 ;  /* 0x0000001fff077899 */ /* 0x000fe20008011406 */
[----:B------:R-:W-:Y:S01]  /*4070*/  UMOV UR20, URZ ;  /* 0x000000ff00147c82 */ /* 0x000fe20008000000 */
[----:B------:R-:W-:Y:S02]  /*4080*/  UMOV UR26, 0x0 ;  /* 0x00000000001a7882 */ /* 0x000fe40000000000 */
[----:B------:R-:W-:Y:S01]  /*4090*/  ULEA.HI UR7, UR7, UR6, URZ, 0x5 ;  /* 0x0000000607077291 */ /* 0x000fe2000f8f28ff */
[----:B------:R-:W-:-:S03]  /*40a0*/  UMOV UR27, 0x104004a0 ;  /* 0x104004a0001b7882 */ /* 0x000fc60000000000 */
[----:B------:R-:W-:-:S04]  /*40b0*/  USHF.R.S32.HI UR7, URZ, 0x5, UR7 ;  /* 0x00000005ff077899 */ /* 0x000fc80008011407 */
[----:B------:R-:W-:-:S04]  /*40c0*/  UISETP.LT.AND UP0, UPT, UR7, 0x1, UPT ;  /* 0x000000010700788c */ /* 0x000fc8000bf01270 */
[----:B------:R-:W-:Y:S01]  /*40d0*/  USEL UR23, UR7, 0x1, !UP0 ;  /* 0x0000000107177887 */ /* 0x000fe2000c000000 */
[----:B--2---:R-:W-:Y:S02]  /*40e0*/  R2UR UR24, R2 ;  /* 0x00000000021872ca */ /* 0x004fe400000e0000 */
[----:B------:R-:W-:-:S13]  /*40f0*/  CS2R R2, SRZ ;  /* 0x0000000000027805 */ /* 0x000fda000001ff00 */
.L_x_93:
[C---:B------:R-:W-:Y:S02]  /*4100*/  LEA R0, R8.reuse, UR8, 0x3 ;  /* 0x0000000808007c11 */ /* 0x040fe4000f8e18ff */
[----:B------:R-:W-:Y:S02]  /*4110*/  SHF.L.U32 R5, R3, 0x1f, RZ ;  /* 0x0000001f03057819 */ /* 0x000fe400000006ff */
[----:B------:R-:W-:Y:S02]  /*4120*/  LEA R4, R8, UR8, 0x4 ;  /* 0x0000000808047c11 */ /* 0x000fe4000f8e20ff */
[----:B------:R-:W1:Y:S02]  /*4130*/  SYNCS.PHASECHK.TRANS64.TRYWAIT P0, [R0+URZ+0x1b0], R5 ;  /* 0x0001b005000075a7 */ /* 0x000e6400080011ff */
[----:B-1-34-:R-:W-:Y:S05]  /*4140*/  @!P0 BRA `(.L_x_86) ;  /* 0x0000008c007c8947 */ /* 0x01afea0003800000 */
.L_x_214:
[----:B-1----:R-:W1:Y:S01]  /*4150*/  LDS.128 R4, [R4+0x220] ;  /* 0x0002200004047984 */ /* 0x002e620000000c00 */
[----:B------:R-:W-:Y:S02]  /*4160*/  VIADD R0, R0, 0x1c0 ;  /* 0x000001c000007836 */ /* 0x000fe40000000000 */
[----:B------:R-:W-:Y:S01]  /*4170*/  VIADD R8, R8, 0x1 ;  /* 0x0000000108087836 */ /* 0x000fe20000000000 */
[----:B------:R-:W-:Y:S01]  /*4180*/  @!PT LDS RZ, [RZ] ;  /* 0x00000000fffff984 */ /* 0x000fe20000000800 */
[----:B------:R-:W-:Y:S01]  /*4190*/  @!PT LDS RZ, [RZ] ;  /* 0x00000000fffff984 */ /* 0x000fe20000000800 */
[----:B------:R-:W-:Y:S01]  /*41a0*/  @!PT LDS RZ, [RZ] ;  /* 0x00000000fffff984 */ /* 0x000fe20000000800 */
[----:B------:R-:W-:Y:S01]  /*41b0*/  @!PT LDS RZ, [RZ] ;  /* 0x00000000fffff984 */ /* 0x000fe20000000800 */
[----:B------:R2:W-:Y:S06]  /*41c0*/  MEMBAR.ALL.CTA ;  /* 0x0000000000007992 */ /* 0x0005ec0000008000 */
[----:B--2---:R-:W2:Y:S01]  /*41d0*/  FENCE.VIEW.ASYNC.S ;  /* 0x00000000000073c6 */ /* 0x004ea20000000000 */
[----:B------:R-:W-:-:S04]  /*41e0*/  PRMT R0, RZ, 0x654, R0 ;  /* 0x00000654ff007816 */ /* 0x000fc80000000000 */
[----:B--2---:R2:W-:Y:S01]  /*41f0*/  SYNCS.ARRIVE.TRANS64.RED.A1T0 RZ, [R0+URZ], RZ ;  /* 0x000000ff00ff79a7 */ /* 0x0045e200081004ff */
[----:B-1----:R-:W-:Y:S01]  /*4200*/  LOP3.LUT P1, RZ, R6, 0x1, RZ, 0xc0, !PT ;  /* 0x0000000106ff7812 */ /* 0x002fe2000782c0ff */
[----:B--2---:R-:W-:-:S12]  /*4210*/  BRA.U UP2, `(.L_x_87) ;  /* 0x0000000102cc7547 */ /* 0x004fd8000b800000 */
[----:B------:R-:W1:Y:S01]  /*4220*/  LDCU UR6, c[0x0][0x38c] ;  /* 0x00007180ff0677ac */ /* 0x000e620008000800 */
[----:B------:R-:W-:Y:S02]  /*4230*/  PLOP3.LUT P2, PT, PT, PT, PT, 0x80, 0x8 ;  /* 0x000000000008781c */ /* 0x000fe40003f4f070 */
[----:B------:R-:W-:Y:S01]  /*4240*/  SHF.L.U32 R5, R9, 0x1f, RZ ;  /* 0x0000001f09057819 */ /* 0x000fe200000006ff */
[----:B------:R-:W-:Y:S02]  /*4250*/  ULEA UR11, UR22, UR8, 0x3 ;  /* 0x00000008160b7291 */ /* 0x000fe4000f8e18ff */
[----:B-1----:R-:W-:-:S06]  /*4260*/  UISETP.GE.AND UP0, UPT, UR6, 0x1, UPT ;  /* 0x000000010600788c */ /* 0x002fcc000bf06270 */
[----:B------:R-:W-:-:S05]  /*4270*/  PLOP3.LUT P0, PT, PT, PT, UP0, 0x80, 0x8 ;  /* 0x000000000008781c */ /* 0x000fca0003f0f008 */
[----:B------:R-:W-:-:S08]  /*4280*/  @UP0 ULEA UR6, UR21, UR8, 0x3 ;  /* 0x0000000815060291 */ /* 0x000fd0000f8e18ff */
[----:B------:R-:W-:-:S04]  /*4290*/  @P0 SHF.L.U32 R0, R2, 0x1f, RZ ;  /* 0x0000001f02000819 */ /* 0x000fc800000006ff */
[----:B------:R1:W2:Y:S01]  /*42a0*/  @P0 SYNCS.PHASECHK.TRANS64.TRYWAIT P2, [UR6], R0 ;  /* 0x00000000ff0005a7 */ /* 0x0002a20008041106 */
[----:B------:R-:W3:Y:S02]  /*42b0*/  SYNCS.PHASECHK.TRANS64.TRYWAIT P0, [UR11+0x1e0], R5 ;  /* 0x0001e005ff0075a7 */ /* 0x000ee4000800110b */
[----:B-123--:R-:W-:Y:S05]  /*42c0*/  @!P0 BRA `(.L_x_88) ;  /* 0x0000008c00308947 */ /* 0x00efea0003800000 */
.L_x_216:
[----:B------:R-:W-:Y:S01]  /*42d0*/  UMOV UR19, UR20 ;  /* 0x0000001400137c82 */ /* 0x000fe20008000000 */
[----:B------:R-:W-:Y:S05]  /*42e0*/  BRA.U !UP0, `(.L_x_89) ;  /* 0x0000000108887547 */ /* 0x000fea000b800000 */
[----:B------:R-:W-:Y:S02]  /*42f0*/  UIADD3 UR19, UPT, UPT, UR23, UR20, URZ ;  /* 0x0000001417137290 */ /* 0x000fe4000fffe0ff */
[----:B------:R-:W-:Y:S02]  /*4300*/  ULEA UR10, UR22, UR24, 0x8 ;  /* 0x00000018160a7291 */ /* 0x000fe4000f8e40ff */
[----:B------:R-:W-:Y:S01]  /*4310*/  UPLOP3.LUT UP3, UPT, UPT, UPT, UPT, 0x40, 0x4 ;  /* 0x000000000004789c */ /* 0x000fe20003f6e870 */
[----:B------:R-:W-:Y:S01]  /*4320*/  UMOV UR18, UR7 ;  /* 0x0000000700127c82 */ /* 0x000fe20008000000 */
[----:B------:R-:W-:-:S09]  /*4330*/  UMOV UR17, UR21 ;  /* 0x0000001500117c82 */ /* 0x000fd20008000000 */
.L_x_92:
[----:B--2---:R-:W-:Y:S01]  /*4340*/  ULEA UR9, UR17, UR8, 0x3 ;  /* 0x0000000811097291 */ /* 0x004fe2000f8e18ff */
[----:B---3--:R-:W-:Y:S11]  /*4350*/  @P2 BRA `(.L_x_90) ;  /* 0x00000000000c2947 */ /* 0x008ff60003800000 */
[----:B-1----:R-:W-:Y:S04]  /*4360*/  SHF.L.U32 R5, R2, 0x1f, RZ ;  /* 0x0000001f02057819 */ /* 0x002fe800000006ff */
[----:B------:R-:W1:Y:S02]  /*4370*/  SYNCS.PHASECHK.TRANS64.TRYWAIT P0, [UR9], R5 ;  /* 0x00000005ff0075a7 */ /* 0x000e640008001109 */
[----:B-1----:R-:W-:Y:S05]  /*4380*/  @!P0 BRA `(.L_x_91) ;  /* 0x0000008c00188947 */ /* 0x002fea0003800000 */
.L_x_90:
[----:B------:R-:W-:Y:S01]  /*4390*/  UISETP.NE.AND UP0, UPT, UR18, 0x1, UPT ;  /* 0x000000011200788c */ /* 0x000fe2000bf05270 */
[----:B------:R-:W-:Y:S01]  /*43a0*/  PLOP3.LUT P2, PT, PT, PT, PT, 0x80, 0x8 ;  /* 0x000000000008781c */ /* 0x000fe20003f4f070 */
[----:B------:R-:W-:Y:S02]  /*43b0*/  UIADD3 UR21, UPT, UPT, UR17, 0x1, URZ ;  /* 0x0000000111157890 */ /* 0x000fe4000fffe0ff */
[----:B------:R-:W-:Y:S02]  /*43c0*/  ULEA UR28, UR17, UR15, 0x8 ;  /* 0x0000000f111c7291 */ /* 0x000fe4000f8e40ff */
[----:B------:R-:W-:Y:S01]  /*43d0*/  UISETP.NE.AND UP1, UPT, UR21, 0x16, UPT ;  /* 0x000000161500788c */ /* 0x000fe2000bf25270 */
[----:B------:R-:W-:Y:S01]  /*43e0*/  PLOP3.LUT P0, PT, PT, PT, UP0, 0x80, 0x8 ;  /* 0x000000000008781c */ /* 0x000fe20003f0f008 */
[----:B------:R-:W-:Y:S02]  /*43f0*/  ULEA UR30, UR17, UR14, 0x8 ;  /* 0x0000000e111e7291 */ /* 0x000fe4000f8e40ff */
[----:B------:R-:W-:Y:S02]  /*4400*/  USEL UR16, URZ, 0x1, UP1 ;  /* 0x00000001ff107887 */ /* 0x000fe40008800000 */
[----:B------:R-:W-:Y:S02]  /*4410*/  USEL UR21, UR21, URZ, UP1 ;  /* 0x000000ff15157287 */ /* 0x000fe40008800000 */
[----:B------:R-:W-:Y:S02]  /*4420*/  UIADD3 UR9, UPT, UPT, UR9, 0xb0, URZ ;  /* 0x000000b009097890 */ /* 0x000fe4000fffe0ff */
[----:B------:R-:W-:Y:S01]  /*4430*/  @UP0 ULEA UR6, UR21, UR8, 0x3 ;  /* 0x0000000815060291 */ /* 0x000fe2000f8e18ff */
[----:B------:R-:W-:Y:S01]  /*4440*/  LOP3.LUT R2, R2, UR16, RZ, 0x3c, !PT ;  /* 0x0000001002027c12 */ /* 0x000fe2000f8e3cff */
[----:B------:R-:W-:Y:S01]  /*4450*/  UMOV UR29, 0xc0004010 ;  /* 0xc0004010001d7882 */ /* 0x000fe20000000000 */
[----:B------:R-:W-:Y:S01]  /*4460*/  UMOV UR31, 0xc0004010 ;  /* 0xc0004010001f7882 */ /* 0x000fe20000000000 */
[----:B------:R-:W-:Y:S01]  /*4470*/  UIADD3 UR20, UPT, UPT, UR20, 0x1, URZ ;  /* 0x0000000114147890 */ /* 0x000fe2000fffe0ff */
[----:B-1----:R-:W-:Y:S01]  /*4480*/  @P0 SHF.L.U32 R0, R2, 0x1f, RZ ;  /* 0x0000001f02000819 */ /* 0x002fe200000006ff */
[----:B------:R-:W-:Y:S02]  /*4490*/  UIADD3 UR18, UPT, UPT, UR18, -0x1, URZ ;  /* 0xffffffff12127890 */ /* 0x000fe4000fffe0ff */
[----:B------:R-:W-:Y:S01]  /*44a0*/  UISETP.NE.AND UP0, UPT, UR20, UR19, UPT ;  /* 0x000000131400728c */ /* 0x000fe2000bf05270 */
[----:B------:R2:W3:Y:S01]  /*44b0*/  @P0 SYNCS.PHASECHK.TRANS64.TRYWAIT P2, [UR6], R0 ;  /* 0x00000000ff0005a7 */ /* 0x0004e20008041106 */
[----:B------:R2:W-:Y:S01]  /*44c0*/  UTCIMMA.2CTA gdesc[UR30], gdesc[UR28], tmem[UR10], tmem[UR26], idesc[UR27], UP3 ;  /* 0x00ff1a1c1e0075ea */ /* 0x0005e20009a0010a */
[----:B------:R-:W-:Y:S01]  /*44d0*/  UPLOP3.LUT UP3, UPT, UPT, UPT, UPT, 0x80, 0x8 ;  /* 0x000000000008789c */ /* 0x000fe20003f6f070 */
[----:B------:R2:W-:Y:S01]  /*44e0*/  UTCBAR.2CTA.MULTICAST [UR9], URZ, UR13 ;  /* 0x000000ff090073e9 */ /* 0x0005e2000820080d */
[----:B------:R-:W-:Y:S04]  /*44f0*/  UMOV UR17, UR21 ;  /* 0x0000001500117c82 */ /* 0x000fe80008000000 */
[----:B------:R-:W-:Y:S05]  /*4500*/  BRA.U UP0, `(.L_x_92) ;  /* 0xfffffffd008c7547 */ /* 0x000fea000b83ffff */
.L_x_89:
[----:B------:R-:W-:Y:S01]  /*4510*/  UIADD3 UR11, UPT, UPT, UR11, 0x1d0, URZ ;  /* 0x000001d00b0b7890 */ /* 0x000fe2000fffe0ff */
[----:B------:R-:W-:-:S08]  /*4520*/  UMOV UR20, UR19 ;  /* 0x0000001300147c82 */ /* 0x000fd00008000000 */
[----:B------:R4:W-:Y:S01]  /*4530*/  UTCBAR.2CTA.MULTICAST [UR11], URZ, UR12 ;  /* 0x000000ff0b0073e9 */ /* 0x0009e2000820080c */
[----:B------:R-:W-:Y:S02]  /*4540*/  NOP ;  /* 0x0000000000007918 */ /* 0x000fe40000000000 */
.L_x_87:
[----:B------:R-:W-:Y:S01]  /*4550*/  UIADD3 UR22, UPT, UPT, UR22, 0x1, URZ ;  /* 0x0000000116167890 */ /* 0x000fe2000fffe0ff */
[----:B------:R-:W-:-:S03]  /*4560*/  ISETP.NE.AND P0, PT, R8, 0x2, PT ;  /* 0x000000020800780c */ /* 0x000fc60003f05270 */
[----:B------:R-:W-:Y:S01]  /*4570*/  UISETP.NE.AND UP0, UPT, UR22, 0x2, UPT ;  /* 0x000000021600788c */ /* 0x000fe2000bf05270 */
[----:B-12---:R-:W-:Y:S02]  /*4580*/  SEL R0, RZ, 0x1, P0 ;  /* 0x00000001ff007807 */ /* 0x006fe40000000000 */
[----:B------:R-:W-:Y:S01]  /*4590*/  SEL R8, R8, RZ, P0 ;  /* 0x000000ff08087207 */ /* 0x000fe20000000000 */
[----:B------:R-:W-:Y:S01]  /*45a0*/  USEL UR6, URZ, 0x1, UP0 ;  /* 0x00000001ff067887 */ /* 0x000fe20008000000 */
[----:B------:R-:W-:Y:S01]  /*45b0*/  LOP3.LUT R3, R3, R0, RZ, 0x3c, !PT ;  /* 0x0000000003037212 */ /* 0x000fe200078e3cff */
[----:B------:R-:W-:-:S04]  /*45c0*/  USEL UR22, UR22, URZ, UP0 ;  /* 0x000000ff16167287 */ /* 0x000fc80008000000 */
[----:B------:R-:W-:Y:S01]  /*45d0*/  LOP3.LUT R9, R9, UR6, RZ, 0x3c, !PT ;  /* 0x0000000609097c12 */ /* 0x000fe2000f8e3cff */
[----:B------:R-:W-:Y:S07]  /*45e0*/  @P1 BRA `(.L_x_93) ;  /* 0xfffffff800c41947 */ /* 0x000fee000383ffff */
[----:B------:R-:W1:Y:S01]  /*45f0*/  S2UR UR6, SR_CgaCtaId ;  /* 0x00000000000679c3 */ /* 0x000e620000008800 */
[----:B------:R-:W-:Y:S01]  /*4600*/  ELECT P0, URZ, PT ;  /* 0x0000000000ff782f */ /* 0x000fe20003800000 */
[----:B------:R-:W-:Y:S01]  /*4610*/  HFMA2 R0, -RZ, RZ, 0, 5.9604644775390625e-08 ;  /* 0x00000001ff007431 */ /* 0x000fe200000001ff */
[----:B------:R-:W-:-:S05]  /*4620*/  UMOV UR7, 0x40 ;  /* 0x0000004000077882 */ /* 0x000fca0000000000 */
[----:B------:R-:W-:Y:S01]  /*4630*/  UVIRTCOUNT.DEALLOC.SMPOOL 0x80 ;  /* 0x000000800000784c */ /* 0x000fe20000000000 */
[----:B------:R-:W-:Y:S02]  /*4640*/  UISETP.NE.AND UP0, UPT, UR5, URZ, UPT ;  /* 0x000000ff0500728c */ /* 0x000fe4000bf05270 */
[----:B-1----:R-:W-:-:S09]  /*4650*/  ULEA UR6, UR6, UR7, 0x18 ;  /* 0x0000000706067291 */ /* 0x002fd2000f8ec0ff */
[----:B------:R1:W-:Y:S01]  /*4660*/  @P0 STS.U8 [UR6+0x1c], R0 ;  /* 0x00001c00ff000988 */ /* 0x0003e20008000006 */
[----:B------:R-:W-:Y:S05]  /*4670*/  BRA.U UP0, `(.L_x_94) ;  /* 0x0000000100587547 */ /* 0x000fea000b800000 */
[----:B------:R-:W-:Y:S01]  /*4680*/  UIADD3 UR7, UPT, UPT, UR8, 0x1e0, URZ ;  /* 0x000001e008077890 */ /* 0x000fe2000fffe0ff */
[----:B------:R-:W-:-:S03]  /*4690*/  SHF.L.U32 R3, R9, 0x1f, RZ ;  /* 0x0000001f09037819 */ /* 0x000fc600000006ff */
[----:B------:R-:W-:-:S09]  /*46a0*/  ULEA UR5, UR22, UR7, 0x3 ;  /* 0x0000000716057291 */ /* 0x000fd2000f8e18ff */
[----:B------:R-:W2:Y:S02]  /*46b0*/  SYNCS.PHASECHK.TRANS64.TRYWAIT P0, [UR5], R3 ;  /* 0x00000003ff0075a7 */ /* 0x000ea40008001105 */
[----:B--2---:R-:W-:Y:S05]  /*46c0*/  @!P0 BRA `(.L_x_95) ;  /* 0x0000008800608947 */ /* 0x004fea0003800000 */
.L_x_219:
[----:B------:R-:W-:-:S04]  /*46d0*/  UIADD3 UR9, UPT, UPT, UR22, 0x1, URZ ;  /* 0x0000000116097890 */ /* 0x000fc8000fffe0ff */
[----:B------:R-:W-:-:S04]  /*46e0*/  UISETP.NE.AND UP1, UPT, UR9, 0x2, UPT ;  /* 0x000000020900788c */ /* 0x000fc8000bf25270 */
[----:B------:R-:W-:Y:S02]  /*46f0*/  USEL UR5, URZ, 0x1, UP1 ;  /* 0x00000001ff057887 */ /* 0x000fe40008800000 */
[----:B------:R-:W-:-:S04]  /*4700*/  USEL UR9, UR9, URZ, UP1 ;  /* 0x000000ff09097287 */ /* 0x000fc80008800000 */
[----:B------:R-:W-:Y:S01]  /*4710*/  ULEA UR9, UR9, UR7, 0x3 ;  /* 0x0000000709097291 */ /* 0x000fe2000f8e18ff */
[----:B-1----:R-:W-:-:S04]  /*4720*/  LOP3.LUT R3, R9, UR5, RZ, 0x3c, !PT ;  /* 0x0000000509037c12 */ /* 0x002fc8000f8e3cff */
[----:B------:R-:W-:Y:S01]  /*4730*/  SHF.L.U32 R3, R3, 0x1f, RZ ;  /* 0x0000001f03037819 */ /* 0x000fe200000006ff */
[----:B------:R-:W-:-:S04]  /*4740*/  IMAD.U32 R0, RZ, RZ, UR9 ;  /* 0x00000009ff007e24 */ /* 0x000fc8000f8e00ff */
[----:B------:R1:W2:Y:S03]  /*4750*/  SYNCS.PHASECHK.TRANS64.TRYWAIT P0, [R0+URZ], R3 ;  /* 0x00000003000075a7 */ /* 0x0002a600080011ff */
[----:B--2---:R-:W-:Y:S05]  /*4760*/  @!P0 NANOSLEEP.SYNCS 0x989680 ;  /* 0x009896800000895d */ /* 0x004fea0003900000 */
[----:B------:R-:W2:Y:S02]  /*4770*/  @!P0 SYNCS.PHASECHK.TRANS64 P0, [R0+URZ], R3 ;  /* 0x00000003000085a7 */ /* 0x000ea400080010ff */
[----:B--2---:R-:W-:Y:S05]  /*4780*/  @P0 BRA `(.L_x_96) ;  /* 0x0000000000200947 */ /* 0x004fea0003800000 */
.L_x_97:
[----:B--2---:R2:W1:Y:S02]  /*4790*/  SYNCS.PHASECHK.TRANS64.TRYWAIT P0, [R0+URZ], R3 ;  /* 0x00000003000075a7 */ /* 0x00446400080011ff */
[----:B-1----:R-:W-:Y:S05]  /*47a0*/  @!P0 NANOSLEEP.SYNCS 0x989680 ;  /* 0x009896800000895d */ /* 0x002fea0003900000 */
[----:B------:R-:W1:Y:S02]  /*47b0*/  @!P0 SYNCS.PHASECHK.TRANS64 P0, [R0+URZ], R3 ;  /* 0x00000003000085a7 */ /* 0x000e6400080010ff */
[----:B-1----:R-:W-:Y:S05]  /*47c0*/  @!P0 BRA `(.L_x_97) ;  /* 0xfffffffc00f08947 */ /* 0x002fea000383ffff */
[----:B------:R-:W-:Y:S05]  /*47d0*/  BRA `(.L_x_96) ;  /* 0x00000000000c7947 */ /* 0x000fea0003800000 */
.L_x_94:
[----:B------:R-:W-:-:S04]  /*47e0*/  UIADD3 UR5, UPT, UPT, UR8, 0x210, URZ ;  /* 0x0000021008057890 */ /* 0x000fc8000fffe0ff */
[----:B------:R-:W-:-:S09]  /*47f0*/  UPRMT UR5, UR4, 0x654, UR5 ;  /* 0x0000065404057896 */ /* 0x000fd20008000005 */
[----:B------:R-:W-:Y:S03]  /*4800*/  SYNCS.ARRIVE.TRANS64.RED.A1T0 RZ, [UR5], RZ ;  /* 0x000000ffffff79a7 */ /* 0x000fe60008100405 */
.L_x_96:
[----:B-12---:R-:W-:Y:S01]  /*4810*/  SHF.L.U32 R3, RZ, 0x1f, RZ ;  /* 0x0000001fff037819 */ /* 0x006fe200000006ff */
[----:B------:R-:W-:Y:S01]  /*4820*/  UIADD3 UR5, UPT, UPT, UR8, 0x210, URZ ;  /* 0x0000021008057890 */ /* 0x000fe2000fffe0ff */
[----:B------:R-:W-:Y:S02]  /*4830*/  PLOP3.LUT P0, PT, PT, PT, UP0, 0x80, 0x8 ;  /* 0x000000000008781c */ /* 0x000fe40003f0f008 */
[----:B------:R-:W1:Y:S02]  /*4840*/  SYNCS.PHASECHK.TRANS64.TRYWAIT P1, [UR8+0x210], R3 ;  /* 0x00021003ff0075a7 */ /* 0x000e640008021108 */
[----:B-1----:R-:W-:Y:S09]  /*4850*/  @!P1 BRA `(.L_x_98) ;  /* 0x0000008800149947 */ /* 0x002ff20003800000 */
.L_x_221:
[----:B------:R-:W-:Y:S01]  /*4860*/  @!UP0 UPRMT UR5, UR4, 0x654, UR5 ;  /* 0x0000065404058896 */ /* 0x000fe20008000005 */
[----:B------:R-:W-:Y:S02]  /*4870*/  UMOV UR8, 0xffff ;  /* 0x0000ffff00087882 */ /* 0x000fe40000000000 */
[----:B------:R-:W-:-:S06]  /*4880*/  UMOV UR4, 0x1 ;  /* 0x0000000100047882 */ /* 0x000fcc0000000000 */
[----:B------:R-:W-:Y:S01]  /*4890*/  @!P0 SYNCS.ARRIVE.TRANS64.RED.A1T0 RZ, [UR5], RZ ;  /* 0x000000ffffff89a7 */ /* 0x000fe20008100405 */
[----:B------:R-:W-:Y:S01]  /*48a0*/  NOP ;  /* 0x0000000000007918 */ /* 0x000fe20000000000 */
[----:B-1----:R-:W1:Y:S01]  /*48b0*/  LDS R0, [UR6+0x14] ;  /* 0x00001406ff007984 */ /* 0x002e620008000800 */
[----:B------:R-:W-:-:S04]  /*48c0*/  ULOP3.LUT UR5, UR24, 0xffff, URZ, 0xc0, !UPT ;  /* 0x0000ffff18057892 */ /* 0x000fc8000f8ec0ff */
[----:B------:R-:W-:-:S04]  /*48d0*/  USHF.R.U32.HI UR5, URZ, 0x5, UR5 ;  /* 0x00000005ff057899 */ /* 0x000fc80008011605 */
[----:B------:R-:W-:Y:S02]  /*48e0*/  USHF.L.U32 UR8, UR8, UR5, URZ ;  /* 0x0000000508087299 */ /* 0x000fe400080006ff */
[----:B------:R-:W-:-:S04]  /*48f0*/  USHF.L.U32 UR4, UR4, UR5, URZ ;  /* 0x0000000504047299 */ /* 0x000fc800080006ff */
[----:B-1----:R-:W-:-:S04]  /*4900*/  LOP3.LUT R0, R0, UR8, RZ, 0xc0, !PT ;  /* 0x0000000800007c12 */ /* 0x002fc8000f8ec0ff */
[----:B------:R-:W-:-:S13]  /*4910*/  ISETP.NE.AND P0, PT, R0, UR8, PT ;  /* 0x0000000800007c0c */ /* 0x000fda000bf05270 */
[----:B------:R-:W-:Y:S05]  /*4920*/  @P0 BRA `(.L_x_99) ;  /* 0x0000000000580947 */ /* 0x000fea0003800000 */
[----:B------:R-:W1:Y:S02]  /*4930*/  LDS R0, [UR6+0x18] ;  /* 0x00001806ff007984 */ /* 0x000e640008000800 */
[----:B-1----:R-:W-:-:S04]  /*4940*/  LOP3.LUT R0, R0, UR4, RZ, 0xc0, !PT ;  /* 0x0000000400007c12 */ /* 0x002fc8000f8ec0ff */
[----:B------:R-:W-:-:S13]  /*4950*/  ISETP.NE.AND P0, PT, R0, UR4, PT ;  /* 0x0000000400007c0c */ /* 0x000fda000bf05270 */
[----:B------:R-:W-:Y:S05]  /*4960*/  @P0 BRA `(.L_x_100) ;  /* 0x00000000003c0947 */ /* 0x000fea0003800000 */
[----:B------:R-:W1:Y:S01]  /*4970*/  S2R R2, SR_LANEID ;  /* 0x0000000000027919 */ /* 0x000e620000000000 */
[----:B------:R-:W-:Y:S01]  /*4980*/  ULOP3.LUT UR8, URZ, UR8, URZ, 0x33, !UPT ;  /* 0x00000008ff087292 */ /* 0x000fe2000f8e33ff */
[----:B------:R-:W-:Y:S01]  /*4990*/  LOP3.LUT R4, RZ, UR4, RZ, 0x33, !PT ;  /* 0x00000004ff047c12 */ /* 0x000fe2000f8e33ff */
[----:B------:R-:W-:Y:S02]  /*49a0*/  VOTEU.ANY UR7, UPT, PT ;  /* 0x0000000000077886 */ /* 0x000fe400038e0100 */
[----:B------:R-:W-:Y:S01]  /*49b0*/  UFLO.U32 UR7, UR7 ;  /* 0x00000007000772bd */ /* 0x000fe200080e0000 */
[----:B------:R-:W2:Y:S01]  /*49c0*/  REDUX UR4, R4 ;  /* 0x00000000040473c4 */ /* 0x000ea20000000000 */
[----:B------:R-:W-:-:S06]  /*49d0*/  IMAD.U32 R0, RZ, RZ, UR8 ;  /* 0x00000008ff007e24 */ /* 0x000fcc000f8e00ff */
[----:B------:R1:W-:Y:S01]  /*49e0*/  UTCATOMSWS.AND URZ, UR8 ;  /* 0x0000000800ff79e3 */ /* 0x0003e20008000000 */
[----:B------:R-:W3:Y:S01]  /*49f0*/  REDUX UR5, R0 ;  /* 0x00000000000573c4 */ /* 0x000ee20000000000 */
[----:B-1----:R-:W-:Y:S01]  /*4a00*/  ISETP.EQ.U32.AND P0, PT, R2, UR7, PT ;  /* 0x0000000702007c0c */ /* 0x002fe2000bf02070 */
[----:B--2---:R-:W-:Y:S01]  /*4a10*/  IMAD.U32 R2, RZ, RZ, UR4 ;  /* 0x00000004ff027e24 */ /* 0x004fe2000f8e00ff */
[----:B---3--:R-:W-:-:S11]  /*4a20*/  MOV R3, UR5 ;  /* 0x0000000500037c02 */ /* 0x008fd60008000f00 */
[----:B------:R1:W-:Y:S04]  /*4a30*/  @P0 ATOMS.AND RZ, [UR6+0x14], R3 ;  /* 0x00001403ffff098c */ /* 0x0003e8000a800006 */
[----:B------:R1:W-:Y:S01]  /*4a40*/  @P0 ATOMS.AND RZ, [UR6+0x18], R2 ;  /* 0x00001802ffff098c */ /* 0x0003e2000a800006 */
[----:B------:R-:W-:Y:S05]  /*4a50*/  BRA `(.L_x_101) ;  /* 0x0000000000147947 */ /* 0x000fea0003800000 */
.L_x_100:
[----:B------:R-:W-:Y:S02]  /*4a60*/  MOV R2, 0x4a80 ;  /* 0x00004a8000027802 */ /* 0x000fe40000000f00 */
[----:B---345:R-:W-:Y:S05]  /*4a70*/  CALL.REL.NOINC `($__internal_0_$__cuda_sm10x_tcgen05_guardrail_trap_col_being_dealloced_not_returned_by_alloc) ;  /* 0x0000008800f07944 */ /* 0x038fea0003c00000 */
[----:B------:R-:W-:Y:S05]  /*4a80*/  BRA `(.L_x_101) ;  /* 0x0000000000087947 */ /* 0x000fea0003800000 */
.L_x_99:
[----:B------:R-:W-:Y:S02]  /*4a90*/  MOV R2, 0x4ab0 ;  /* 0x00004ab000027802 */ /* 0x000fe40000000f00 */
[----:B---345:R-:W-:Y:S05]  /*4aa0*/  CALL.REL.NOINC `($__internal_2_$__cuda_sm10x_tcgen05_guardrail_trap_unallocated_columns_being_dealloced) ;  /* 0x0000008800fc7944 */ /* 0x038fea0003c00000 */
.L_x_101:
[----:B------:R-:W-:Y:S01]  /*4ab0*/  NOP ;  /* 0x0000000000007918 */ /* 0x000fe20000000000 */
[----:B----4-:R-:W-:Y:S05]  /*4ac0*/  EXIT ;  /* 0x000000000000794d */ /* 0x010fea0003800000 */
.L_x_74:
[----:B------:R-:W-:-:S09]  /*4ad0*/  UISETP.NE.OR UP5, UPT, UR10, 0x3, !UP5 ;  /* 0x000000030a00788c */ /* 0x000fd2000efa5670 */
[----:B------:R-:W-:Y:S05]  /*4ae0*/  BRA.U UP5, `(.L_x_102) ;  /* 0x0000001105147547 */ /* 0x000fea000b800000 */
[----:B------:R-:W1:Y:S01]  /*4af0*/  LDC R0, c[0x0][0xb30] ;  /* 0x0002cc00ff007b82 */ /* 0x000e620000000800 */
[----:B------:R-:W2:Y:S01]  /*4b00*/  LDCU.64 UR8, c[0x0][0x888] ;  /* 0x00011100ff0877ac */ /* 0x000ea20008000a00 */
[----:B------:R-:W-:Y:S02]  /*4b10*/  HFMA2 R29, -RZ, RZ, 0, 0 ;  /* 0x00000000ff1d7431 */ /* 0x000fe400000001ff */
[----:B------:R-:W-:Y:S01]  /*4b20*/  IMAD.MOV.U32 R31, RZ, RZ, 0x1 ;  /* 0x00000001ff1f7424 */ /* 0x000fe200078e00ff */
[----:B------:R-:W-:Y:S01]  /*4b30*/  MOV R23, 0x2000 ;  /* 0x0000200000177802 */ /* 0x000fe20000000f00 */
[----:B------:R-:W3:Y:S01]  /*4b40*/  LDCU.64 UR4, c[0x0][0x890] ;  /* 0x00011200ff0477ac */ /* 0x000ee20008000a00 */
[----:B------:R-:W-:Y:S01]  /*4b50*/  IMAD.MOV.U32 R30, RZ, RZ, RZ ;  /* 0x000000ffff1e7224 */ /* 0x000fe200078e00ff */
[----:B------:R-:W4:Y:S01]  /*4b60*/  LDC R19, c[0x0][0x370] ;  /* 0x0000dc00ff137b82 */ /* 0x000f220000000800 */
[----:B------:R-:W-:Y:S01]  /*4b70*/  UMOV UR7, 0x400 ;  /* 0x0000040000077882 */ /* 0x000fe20000000000 */
[----:B------:R-:W-:-:S02]  /*4b80*/  UPLOP3.LUT UP1, UPT, UPT, UPT, UPT, 0x40, 0x4 ;  /* 0x000000000004789c */ /* 0x000fc40003f2e870 */
[----:B------:R-:W-:-:S04]  /*4b90*/  ULEA UR7, UR37, UR7, 0x18 ;  /* 0x0000000725077291 */ /* 0x000fc8000f8ec0ff */
[----:B------:R-:W4:Y:S01]  /*4ba0*/  LDC R2, c[0x0][0xb0c] ;  /* 0x0002c300ff027b82 */ /* 0x000f220000000800 */
[----:B------:R-:W-:Y:S02]  /*4bb0*/  UIADD3 UR13, UPT, UPT, UR7, 0x178, URZ ;  /* 0x00000178070d7890 */ /* 0x000fe4000fffe0ff */
[----:B--2---:R-:W-:Y:S02]  /*4bc0*/  UISETP.NE.U32.AND UP2, UPT, UR8, URZ, UPT ;  /* 0x000000ff0800728c */ /* 0x004fe4000bf45070 */
[----:B------:R-:W-:Y:S02]  /*4bd0*/  UIADD3 UR33, UPT, UPT, UR7, 0x160, URZ ;  /* 0x0000016007217890 */ /* 0x000fe4000fffe0ff */
[----:B---3--:R-:W-:Y:S01]  /*4be0*/  UISETP.NE.U32.AND UP3, UPT, UR4, URZ, UPT ;  /* 0x000000ff0400728c */ /* 0x008fe2000bf65070 */
[----:B------:R-:W2:Y:S01]  /*4bf0*/  LDC R18, c[0x0][0xb20] ;  /* 0x0002c800ff127b82 */ /* 0x000ea20000000800 */
[----:B-1----:R-:W-:Y:S01]  /*4c00*/  ISETP.NE.AND P1, PT, R0, 0x1, PT ;  /* 0x000000010000780c */ /* 0x002fe20003f25270 */
[----:B------:R-:W-:-:S02]  /*4c10*/  UISETP.NE.AND.EX UP2, UPT, UR9, URZ, UPT, UP2 ;  /* 0x000000ff0900728c */ /* 0x000fc4000bf45320 */
[----:B------:R-:W-:Y:S02]  /*4c20*/  UIADD3 UR25, UPT, UPT, UR7, 0x168, URZ ;  /* 0x0000016807197890 */ /* 0x000fe4000fffe0ff */
[----:B------:R-:W-:Y:S02]  /*4c30*/  UIADD3 UR17, UPT, UPT, UR7, 0x170, URZ ;  /* 0x0000017007117890 */ /* 0x000fe4000fffe0ff */
[----:B------:R-:W1:Y:S01]  /*4c40*/  LDC.64 R32, c[0x0][0x348] ;  /* 0x0000d200ff207b82 */ /* 0x000e620000000a00 */
[----:B------:R-:W-:Y:S02]  /*4c50*/  UPRMT UR13, UR37, 0x654, UR13 ;  /* 0x00000654250d7896 */ /* 0x000fe4000800000d */
[----:B------:R-:W-:-:S05]  /*4c60*/  UISETP.NE.AND.EX UP3, UPT, UR5, URZ, UPT, UP3 ;  /* 0x000000ff0500728c */ /* 0x000fca000bf65330 */
[----:B------:R-:W3:Y:S08]  /*4c70*/  LDC.64 R16, c[0x0][0xb10] ;  /* 0x0002c400ff107b82 */ /* 0x000ef00000000a00 */
[----:B------:R-:W1:Y:S08]  /*4c80*/  LDC.64 R6, c[0x0][0xb18] ;  /* 0x0002c600ff067b82 */ /* 0x000e700000000a00 */
[----:B------:R-:W1:Y:S08]  /*4c90*/  LDC.64 R4, c[0x0][0xb28] ;  /* 0x0002ca00ff047b82 */ /* 0x000e700000000a00 */
[----:B--2-4-:R-:W1:Y:S02]  /*4ca0*/  LDC R22, c[0x0][0x374] ;  /* 0x0000dd00ff167b82 */ /* 0x014e640000000800 */
.L_x_113:
[C---:B------:R-:W-:Y:S02]  /*4cb0*/  LEA R0, R30.reuse, UR7, 0x3 ;  /* 0x000000071e007c11 */ /* 0x040fe4000f8e18ff */
[----:B------:R-:W-:Y:S02]  /*4cc0*/  SHF.L.U32 R3, R29, 0x1f, RZ ;  /* 0x0000001f1d037819 */ /* 0x000fe400000006ff */
[----:B------:R-:W-:Y:S02]  /*4cd0*/  LEA R24, R30, UR7, 0x4 ;  /* 0x000000071e187c11 */ /* 0x000fe4000f8e20ff */
[----:B--2---:R-:W2:Y:S02]  /*4ce0*/  SYNCS.PHASECHK.TRANS64.TRYWAIT P0, [R0+URZ+0x1b0], R3 ;  /* 0x0001b003000075a7 */ /* 0x004ea400080011ff */
[----:B--2---:R-:W-:Y:S05]  /*4cf0*/  @!P0 BRA `(.L_x_103) ;  /* 0x0000008400048947 */ /* 0x004fea0003800000 */
.L_x_222:
[----:B------:R-:W-:Y:S01]  /*4d00*/  ISETP.GE.AND P0, PT, R72, 0x1, PT ;  /* 0x000000014800780c */ /* 0x000fe20003f06270 */
[----:B------:R-:W4:Y:S01]  /*4d10*/  LDS.128 R24, [R24+0x220] ;  /* 0x0002200018187984 */ /* 0x000f220000000c00 */
[----:B--2---:R-:W-:Y:S01]  /*4d20*/  VIADD R0, R0, 0x1c0 ;  /* 0x000001c000007836 */ /* 0x004fe20000000000 */
[----:B------:R-:W-:Y:S01]  /*4d30*/  @!PT LDS RZ, [RZ] ;  /* 0x00000000fffff984 */ /* 0x000fe20000000800 */
[----:B------:R-:W-:Y:S01]  /*4d40*/  @!PT LDS RZ, [RZ] ;  /* 0x00000000fffff984 */ /* 0x000fe20000000800 */
[----:B------:R-:W-:Y:S01]  /*4d50*/  @!PT LDS RZ, [RZ] ;  /* 0x00000000fffff984 */ /* 0x000fe20000000800 */
[----:B------:R-:W-:Y:S01]  /*4d60*/  @!PT LDS RZ, [RZ] ;  /* 0x00000000fffff984 */ /* 0x000fe20000000800 */
[----:B------:R2:W-:Y:S06]  /*4d70*/  MEMBAR.ALL.CTA ;  /* 0x0000000000007992 */ /* 0x0005ec0000008000 */
[----:B--2---:R-:W2:Y:S01]  /*4d80*/  FENCE.VIEW.ASYNC.S ;  /* 0x00000000000073c6 */ /* 0x004ea20000000000 */
[----:B------:R-:W-:Y:S04]  /*4d90*/  PRMT R0, RZ, 0x654, R0 ;  /* 0x00000654ff007816 */ /* 0x000fe80000000000 */
[----:B--2---:R2:W-:Y:S01]  /*4da0*/  SYNCS.ARRIVE.TRANS64.RED.A1T0 RZ, [R0+URZ], RZ ;  /* 0x000000ff00ff79a7 */ /* 0x0045e200081004ff */
[----:B----4-:R-:W-:Y:S11]  /*4db0*/  LOP3.LUT P3, RZ, R26, 0x1, RZ, 0xc0, !PT ;  /* 0x000000011aff7812 */ /* 0x010ff6000786c0ff */
[----:B------:R-:W-:Y:S02]  /*4dc0*/  @!UPT UIADD3 URZ, UPT, UPT, URZ, URZ, URZ ;  /* 0x000000fffffff290 */ /* 0x000fe4000fffe0ff */
[----:B------:R-:W-:Y:S02]  /*4dd0*/  @P3 MOV R13, R24 ;  /* 0x00000018000d3202 */ /* 0x000fe40000000f00 */
[----:B------:R-:W-:Y:S01]  /*4de0*/  @P3 LOP3.LUT R8, R25, 0xffff, RZ, 0xc0, !PT ;  /* 0x0000ffff19083812 */ /* 0x000fe200078ec0ff */
[----:B--2---:R-:W-:Y:S06]  /*4df0*/  @!P0 BRA `(.L_x_104) ;  /* 0x0000000000a48947 */ /* 0x004fec0003800000 */
[----:B-1----:R-:W-:Y:S01]  /*4e00*/  IMAD.HI.U32 R35, R22, R7, RZ ;  /* 0x0000000716237227 */ /* 0x002fe200078e00ff */
[----:B------:R-:W-:Y:S02]  /*4e10*/  ISETP.NE.AND P0, PT, R6, 0x1, PT ;  /* 0x000000010600780c */ /* 0x000fe40003f05270 */
[----:B------:R-:W-:Y:S01]  /*4e20*/  ISETP.NE.AND P2, PT, R72, 0x1, PT ;  /* 0x000000014800780c */ /* 0x000fe20003f45270 */
[----:B---3--:R-:W-:Y:S01]  /*4e30*/  IMAD.HI.U32 R34, R19, R16, RZ ;  /* 0x0000001013227227 */ /* 0x008fe200078e00ff */
[----:B------:R-:W-:Y:S02]  /*4e40*/  SHF.R.U32.HI R35, RZ, R18, R35 ;  /* 0x00000012ff237219 */ /* 0x000fe40000011623 */
[----:B------:R-:W-:Y:S01]  /*4e50*/  ISETP.NE.AND P4, PT, R2, 0x1, PT ;  /* 0x000000010200780c */ /* 0x000fe20003f85270 */
[----:B------:R-:W-:Y:S01]  /*4e60*/  IMAD.HI.U32 R36, R13, R16, RZ ;  /* 0x000000100d247227 */ /* 0x000fe200078e00ff */
[----:B------:R-:W-:Y:S02]  /*4e70*/  SHF.R.U32.HI R34, RZ, R17, R34 ;  /* 0x00000011ff227219 */ /* 0x000fe40000011622 */
[----:B------:R-:W-:Y:S01]  /*4e80*/  SEL R3, R22, R35, !P0 ;  /* 0x0000002316037207 */ /* 0x000fe20004000000 */
[C---:B------:R-:W-:Y:S01]  /*4e90*/  IMAD.HI.U32 R35, R8.reuse, R7, RZ ;  /* 0x0000000708237227 */ /* 0x040fe200078e00ff */
[----:B------:R-:W-:Y:S02]  /*4ea0*/  SEL R11, R19, R34, !P4 ;  /* 0x00000022130b7207 */ /* 0x000fe40006000000 */
[----:B------:R-:W-:Y:S01]  /*4eb0*/  SHF.R.U32.HI R36, RZ, R17, R36 ;  /* 0x00000011ff247219 */ /* 0x000fe20000011624 */
[----:B------:R-:W-:Y:S01]  /*4ec0*/  IMAD.HI.U32 R38, R3, R4, RZ ;  /* 0x0000000403267227 */ /* 0x000fe200078e00ff */
[----:B------:R-:W-:Y:S03]  /*4ed0*/  SHF.R.U32.HI R35, RZ, R18, R35 ;  /* 0x00000012ff237219 */ /* 0x000fe60000011623 */
[----:B------:R-:W-:Y:S01]  /*4ee0*/  IMAD.HI.U32 R34, R11, R4, RZ ;  /* 0x000000040b227227 */ /* 0x000fe200078e00ff */
[----:B------:R-:W-:Y:S02]  /*4ef0*/  @P2 SHF.R.U32.HI R3, RZ, R5, R38 ;  /* 0x00000005ff032219 */ /* 0x000fe40000011626 */
[----:B------:R-:W-:Y:S02]  /*4f00*/  SEL R9, R8, R35, !P0 ;  /* 0x0000002308097207 */ /* 0x000fe40004000000 */
[----:B------:R-:W-:Y:S01]  /*4f10*/  @P2 SHF.R.U32.HI R11, RZ, R5, R34 ;  /* 0x00000005ff0b2219 */ /* 0x000fe20000011622 */
[C---:B------:R-:W-:Y:S01]  /*4f20*/  IMAD R10, R72.reuse, R3, RZ ;  /* 0x00000003480a7224 */ /* 0x040fe200078e02ff */
[----:B------:R-:W-:Y:S01]  /*4f30*/  SEL R3, R13, R36, !P4 ;  /* 0x000000240d037207 */ /* 0x000fe20006000000 */
[C---:B------:R-:W-:Y:S03]  /*4f40*/  IMAD.HI.U32 R14, R9.reuse, R4, RZ ;  /* 0x00000004090e7227 */ /* 0x040fe600078e00ff */
[----:B------:R-:W-:Y:S01]  /*4f50*/  ISETP.GE.AND P0, PT, R9, R10, PT ;  /* 0x0000000a0900720c */ /* 0x000fe20003f06270 */
[C---:B------:R-:W-:Y:S01]  /*4f60*/  IMAD R12, R72.reuse, R11, RZ ;  /* 0x0000000b480c7224 */ /* 0x040fe200078e02ff */
[-C--:B------:R-:W-:Y:S04]  /*4f70*/  SHF.R.U32.HI R14, RZ, R5.reuse, R14 ;  /* 0x00000005ff0e7219 */ /* 0x080fe8000001160e */
[----:B------:R-:W-:Y:S02]  /*4f80*/  ISETP.GE.OR P0, PT, R3, R12, P0 ;  /* 0x0000000c0300720c */ /* 0x000fe40000706670 */
[----:B------:R-:W-:Y:S05]  /*4f90*/  SEL R15, R9, R14, !P2 ;  /* 0x0000000e090f7207 */ /* 0x000fea0005000000 */
[----:B------:R-:W-:Y:S04]  /*4fa0*/  IMAD.MOV R14, RZ, RZ, -R15 ;  /* 0x000000ffff0e7224 */ /* 0x000fe800078e0a0f */
[----:B------:R-:W-:Y:S02]  /*4fb0*/  IMAD R14, R72, R14, R9 ;  /* 0x0000000e480e7224 */ /* 0x000fe400078e0209 */
[C---:B------:R-:W-:Y:S05]  /*4fc0*/  @!P0 IMAD.HI.U32 R10, R3.reuse, R4, RZ ;  /* 0x00000004030a8227 */ /* 0x040fea00078e00ff */
[----:B------:R-:W-:Y:S04]  /*4fd0*/  @!P0 SHF.R.U32.HI R10, RZ, R5, R10 ;  /* 0x00000005ff0a8219 */ /* 0x000fe8000001160a */
[----:B------:R-:W-:Y:S01]  /*4fe0*/  @!P0 SEL R0, R3, R10, !P2 ;  /* 0x0000000a03008207 */ /* 0x000fe20005000000 */
[----:B------:R-:W-:Y:S03]  /*4ff0*/  IMAD.MOV R10, RZ, RZ, -R3 ;  /* 0x000000ffff0a7224 */ /* 0x000fe600078e0a03 */
[----:B------:R-:W-:Y:S01]  /*5000*/  @!P0 IADD3 R15, PT, PT, R15, -R0, RZ ;  /* 0x800000000f0f8210 */ /* 0x000fe20007ffe0ff */
[----:B------:R-:W-:Y:S01]  /*5010*/  @!P0 IMAD R0, R11, R14, R0 ;  /* 0x0000000e0b008224 */ /* 0x000fe200078e0200 */
[----:B------:R-:W-:Y:S01]  /*5020*/  IADD3 R11, PT, PT, -R9, RZ, RZ ;  /* 0x000000ff090b7210 */ /* 0x000fe20007ffe1ff */
[----:B------:R-:W-:Y:S02]  /*5030*/  IMAD R13, R2, R10, R13 ;  /* 0x0000000a020d7224 */ /* 0x000fe400078e020d */
[----:B------:R-:W-:Y:S02]  /*5040*/  @!P0 IMAD R9, R15, R72, R3 ;  /* 0x000000480f098224 */ /* 0x000fe400078e0203 */
[----:B------:R-:W-:Y:S02]  /*5050*/  @!P0 IMAD.MOV.U32 R3, RZ, RZ, R0 ;  /* 0x000000ffff038224 */ /* 0x000fe400078e0000 */
[----:B------:R-:W-:Y:S02]  /*5060*/  IMAD R8, R6, R11, R8 ;  /* 0x0000000b06087224 */ /* 0x000fe400078e0208 */
[----:B------:R-:W-:Y:S02]  /*5070*/  IMAD R13, R3, R2, R13 ;  /* 0x00000002030d7224 */ /* 0x000fe400078e020d */
[----:B------:R-:W-:Y:S02]  /*5080*/  IMAD R8, R9, R6, R8 ;  /* 0x0000000609087224 */ /* 0x000fe400078e0208 */
.L_x_104:
[----:B------:R-:W-:Y:S05]  /*5090*/  BRA.U UP1, `(.L_x_105) ;  /* 0x0000000101107547 */ /* 0x000fea000b800000 */
[----:B------:R-:W-:Y:S04]  /*50a0*/  MOV R0, UR6 ;  /* 0x0000000600007c02 */ /* 0x000fe80008000f00 */
[----:B------:R-:W-:Y:S04]  /*50b0*/  SHF.L.U32 R3, R0, 0x1f, RZ ;  /* 0x0000001f00037819 */ /* 0x000fe800000006ff */
[----:B------:R-:W2:Y:S02]  /*50c0*/  SYNCS.PHASECHK.TRANS64.TRYWAIT P0, [UR7+0x1a8], R3 ;  /* 0x0001a803ff0075a7 */ /* 0x000ea40008001107 */
[----:B--2---:R-:W-:Y:S05]  /*50d0*/  @!P0 BRA `(.L_x_106) ;  /* 0x0000008000208947 */ /* 0x004fea0003800000 */
.L_x_105:
[----:B------:R-:W-:Y:S02]  /*50e0*/  R2UR UR35, R21 ;  /* 0x00000000152372ca */ /* 0x000fe400000e0000 */
[----:B------:R-:W-:Y:S02]  /*50f0*/  R2UR UR34, R20 ;  /* 0x00000000142272ca */ /* 0x000fe400000e0000 */
[----:B------:R-:W-:Y:S02]  /*5100*/  ISETP.NE.U32.AND P2, PT, RZ, UR4, PT ;  /* 0x00000004ff007c0c */ /* 0x000fe4000bf45070 */
[----:B------:R-:W-:Y:S02]  /*5110*/  SHF.L.U32 R12, R31, 0x1f, RZ ;  /* 0x0000001f1f0c7819 */ /* 0x000fe400000006ff */
[----:B------:R-:W-:Y:S05]  /*5120*/  ISETP.NE.AND.EX P2, PT, RZ, UR5, PT, P2 ;  /* 0x00000005ff007c0c */ /* 0x000fea000bf45320 */
[----:B------:R-:W-:Y:S02]  /*5130*/  USHF.L.U32 UR35, UR35, 0x7, URZ ;  /* 0x0000000723237899 */ /* 0x000fe400080006ff */
[----:B------:R-:W-:Y:S01]  /*5140*/  USHF.L.U32 UR34, UR34, 0x8, URZ ;  /* 0x0000000822227899 */ /* 0x000fe200080006ff */
[----:B------:R-:W-:Y:S11]  /*5150*/  BRA.U !UP3, `(.L_x_107) ;  /* 0x000000010b347547 */ /* 0x000ff6000b800000 */
[----:B------:R-:W-:Y:S01]  /*5160*/  UPLOP3.LUT UP0, UPT, UPT, UPT, UP2, 0x80, 0x8 ;  /* 0x000000000008789c */ /* 0x000fe20003f0f020 */
[----:B--2---:R-:W-:Y:S02]  /*5170*/  HFMA2 R0, -RZ, RZ, 0, 5.9604644775390625e-08 ;  /* 0x00000001ff007431 */ /* 0x004fe400000001ff */
[----:B------:R-:W-:Y:S03]  /*5180*/  IMAD.MOV.U32 R153, RZ, RZ, 0x1 ;  /* 0x00000001ff997424 */ /* 0x000fe600078e00ff */
[----:B------:R-:W-:Y:S05]  /*5190*/  PLOP3.LUT P0, PT, PT, PT, UP0, 0x80, 0x8 ;  /* 0x000000000008781c */ /* 0x000fea0003f0f008 */
[----:B------:R-:W2:Y:S01]  /*51a0*/  @UP0 LDCU.64 UR10, c[0x0][0x888] ;  /* 0x00011100ff0a07ac */ /* 0x000ea20008000a00 */
[----:B------:R-:W-:Y:S07]  /*51b0*/  @UP0 UIMAD UR8, UR36, UR4, URZ ;  /* 0x00000004240802a4 */ /* 0x000fee000f8e02ff */
[----:B------:R-:W-:Y:S01]  /*51c0*/  @!P0 PRMT R153, R0, 0x7610, R153 ;  /* 0x0000761000998816 */ /* 0x000fe20000000099 */
[----:B--2---:R-:W-:Y:S03]  /*51d0*/  @UP0 UIMAD.WIDE UR10, UR8, 0x4, UR10 ;  /* 0x00000004080a08a5 */ /* 0x004fe6000f8e020a */
[----:B------:R-:W2:Y:S03]  /*51e0*/  @!UP0 LDCU UR8, c[0x0][0x880] ;  /* 0x00011000ff0887ac */ /* 0x000ea60008000800 */
[----:B------:R-:W-:Y:S01]  /*51f0*/  IMAD.U32 R10, RZ, RZ, UR10 ;  /* 0x0000000aff0a7e24 */ /* 0x000fe2000f8e00ff */
[----:B------:R-:W-:Y:S05]  /*5200*/  MOV R11, UR11 ;  /* 0x0000000b000b7c02 */ /* 0x000fea0008000f00 */
[----:B-----5:R4:W5:Y:S02]  /*5210*/  @P0 LDG.E R82, desc[UR46][R10.64] ;  /* 0x0000002e0a520981 */ /* 0x020964000c1e1900 */
[----:B--2-4-:R-:W-:Y:S07]  /*5220*/  @!P0 IMAD.U32 R82, RZ, RZ, UR8 ;  /* 0x00000008ff528e24 */ /* 0x014fee000f8e00ff */
.L_x_107:
[----:B-----5:R-:W-:Y:S01]  /*5230*/  @!P2 ISETP.EQ.AND P0, PT, R82, RZ, PT ;  /* 0x000000ff5200a20c */ /* 0x020fe20003f02270 */
[----:B------:R-:W-:Y:S01]  /*5240*/  @!UPT UIADD3 URZ, UPT, UPT, URZ, URZ, URZ ;  /* 0x000000fffffff290 */ /* 0x000fe2000fffe0ff */
[----:B------:R-:W-:Y:S11]  /*5250*/  @!P2 BRA `(.L_x_108) ;  /* 0x000000000014a947 */ /* 0x000ff60003800000 */
[----:B------:R-:W-:Y:S02]  /*5260*/  LOP3.LUT P2, RZ, R153, 0xff, RZ, 0xc0, !PT ;  /* 0x000000ff99ff7812 */ /* 0x000fe4000784c0ff */
[----:B------:R-:W-:Y:S04]  /*5270*/  PLOP3.LUT P0, PT, PT, PT, UP0, 0x80, 0x8 ;  /* 0x000000000008781c */ /* 0x000fe80003f0f008 */
[----:B------:R-:W-:Y:S07]  /*5280*/  PLOP3.LUT P0, PT, P0, PT, PT, 0x8, 0x80 ;  /* 0x000000000080781c */ /* 0x000fee000070e170 */
[----:B------:R-:W-:Y:S11]  /*5290*/  @P2 ISETP.EQ.AND P0, PT, R82, RZ, PT ;  /* 0x000000ff5200220c */ /* 0x000ff60003f02270 */
[----:B------:R-:W-:Y:S02]  /*52a0*/  @!UPT UIADD3 URZ, UPT, UPT, URZ, URZ, URZ ;  /* 0x000000fffffff290 */ /* 0x000fe4000fffe0ff */
.L_x_108:
[----:B------:R-:W4:Y:S01]  /*52b0*/  SYNCS.PHASECHK.TRANS64.TRYWAIT P2, [UR7+0x180], R12 ;  /* 0x0001800cff0075a7 */ /* 0x000f220008041107 */
[----:B------:R-:W-:Y:S04]  /*52c0*/  ELECT P4, URZ, PT ;  /* 0x0000000000ff782f */ /* 0x000fe80003880000 */
[----:B------:R-:W-:Y:S11]  /*52d0*/  PLOP3.LUT P4, PT, P0, P4, PT, 0xf2, 0x2f ;  /* 0x00000000002f781c */ /* 0x000ff60000789e72 */
[----:B------:R-:W-:Y:S02]  /*52e0*/  @!UPT UIADD3 URZ, UPT, UPT, URZ, URZ, URZ ;  /* 0x000000fffffff290 */ /* 0x000fe4000fffe0ff */
[----:B-1----:R-:W-:Y:S05]  /*52f0*/  @!P4 IADD3 R9, P0, PT, R32, 0x580, RZ ;  /* 0x000005802009c810 */ /* 0x002fea0007f1e0ff */
[----:B--2---:R-:W-:Y:S01]  /*5300*/  @!P4 IMAD.X R0, RZ, RZ, R33, P0 ;  /* 0x000000ffff00c224 */ /* 0x004fe200000e0621 */
[----:B----4-:R-:W-:Y:S07]  /*5310*/  @!P2 BRA `(.L_x_109) ;  /* 0x0000007c00a8a947 */ /* 0x010fee0003800000 */
.L_x_225:
[----:B------:R-:W-:Y:S01]  /*5320*/  @!P4 R2UR UR8, R0 ;  /* 0x000000000008c2ca */ /* 0x000fe200000e0000 */
[----:B------:R-:W-:Y:S01]  /*5330*/  VOTEU.ALL UP1, P4 ;  /* 0x0000000000ff7886 */ /* 0x000fe20002020000 */
[----:B------:R-:W-:Y:S01]  /*5340*/  @!P4 R2UR UR9, R9 ;  /* 0x000000000909c2ca */ /* 0x000fe200000e0000 */
[----:B------:R-:W-:Y:S01]  /*5350*/  @!P4 IMAD.MOV.U32 R0, RZ, RZ, 0x2000 ;  /* 0x00002000ff00c424 */ /* 0x000fe200078e00ff */
[----:B------:R-:W-:Y:S01]  /*5360*/  UMOV UR10, 0x0 ;  /* 0x00000000000a7882 */ /* 0x000fe20000000000 */
[----:B------:R-:W-:Y:S01]  /*5370*/  UMOV UR11, 0x10000000 ;  /* 0x10000000000b7882 */ /* 0x000fe20000000000 */
[----:B------:R-:W-:Y:S01]  /*5380*/  @!UP1 UIADD3 UR32, UPT, UPT, UR7, 0x400, URZ ;  /* 0x0000040007209890 */ /* 0x000fe2000fffe0ff */
[----:B------:R-:W-:Y:S01]  /*5390*/  @!P4 IADD3 R9, P0, PT, R32, 0x580, RZ ;  /* 0x000005802009c810 */ /* 0x000fe20007f1e0ff */
[----:B------:R-:W-:Y:S05]  /*53a0*/  VOTEU.ALL UP1, P4 ;  /* 0x0000000000ff7886 */ /* 0x000fea0002020000 */
[----:B------:R-:W-:Y:S01]  /*53b0*/  IMAD.U32 R11, RZ, RZ, UR8 ;  /* 0x00000008ff0b7e24 */ /* 0x000fe2000f8e00ff */
[----:B------:R-:W-:Y:S01]  /*53c0*/  UPRMT UR8, UR37, 0x654, UR33 ;  /* 0x0000065425087896 */ /* 0x000fe20008000021 */
[----:B------:R-:W-:Y:S03]  /*53d0*/  IMAD.U32 R10, RZ, RZ, UR9 ;  /* 0x00000009ff0a7e24 */ /* 0x000fe6000f8e00ff */
[----:B------:R-:W-:Y:S02]  /*53e0*/  @!P4 R2UR UR15, R11 ;  /* 0x000000000b0fc2ca */ /* 0x000fe400000e0000 */
[----:B------:R-:W-:Y:S11]  /*53f0*/  @!P4 R2UR UR14, R10 ;  /* 0x000000000a0ec2ca */ /* 0x000ff600000e0000 */
[----:B------:R-:W-:Y:S02]  /*5400*/  @!UPT UIADD3 URZ, UPT, UPT, URZ, URZ, URZ ;  /* 0x000000fffffff290 */ /* 0x000fe4000fffe0ff */
[----:B------:R2:W-:Y:S01]  /*5410*/  @!UP1 UTMALDG.3D [UR32], [UR14], desc[UR10] ;  /* 0x00000a200e0095b4 */ /* 0x0005e20008011000 */
[----:B------:R4:W-:Y:S01]  /*5420*/  @!P4 SYNCS.ARRIVE.TRANS64.RED.A0TR RZ, [UR7+0x160], R0 ;  /* 0x00016000ffffc9a7 */ /* 0x0009e20008300407 */
[----:B------:R-:W-:Y:S01]  /*5430*/  SYNCS.ARRIVE.TRANS64.RED.A1T0 RZ, [UR8], RZ ;  /* 0x000000ffffff79a7 */ /* 0x000fe20008100408 */
[----:B----4-:R-:W-:Y:S01]  /*5440*/  @!P4 IMAD.X R0, RZ, RZ, R33, P0 ;  /* 0x000000ffff00c224 */ /* 0x010fe200000e0621 */
[----:B------:R-:W4:Y:S02]  /*5450*/  SYNCS.PHASECHK.TRANS64.TRYWAIT P2, [UR7+0x188], R12 ;  /* 0x0001880cff0075a7 */ /* 0x000f240008041107 */
[----:B--2-4-:R-:W-:Y:S05]  /*5460*/  @!P2 BRA `(.L_x_110) ;  /* 0x0000007c006ca947 */ /* 0x014fea0003800000 */
.L_x_227:
        /* <DEDUP_REMOVED lines=8> */
[----:B------:R-:W-:Y:S01]  /*54f0*/  @!UP1 UIADD3 UR24, UPT, UPT, UR7, 0x2400, URZ ;  /* 0x0000240007189890 */ /* 0x000fe2000fffe0ff */
[----:B------:R-:W-:Y:S01]  /*5500*/  VOTEU.ALL UP1, P4 ;  /* 0x0000000000ff7886 */ /* 0x000fe20002020000 */
[----:B------:R-:W-:Y:S01]  /*5510*/  UMOV UR27, UR35 ;  /* 0x00000023001b7c82 */ /* 0x000fe20008000000 */
[----:B------:R-:W-:Y:S02]  /*5520*/  UMOV UR28, UR36 ;  /* 0x00000024001c7c82 */ /* 0x000fe40008000000 */
[----:B------:R-:W-:Y:S01]  /*5530*/  IMAD.U32 R11, RZ, RZ, UR8 ;  /* 0x00000008ff0b7e24 */ /* 0x000fe2000f8e00ff */
[----:B------:R-:W-:Y:S01]  /*5540*/  UPRMT UR8, UR37, 0x654, UR25 ;  /* 0x0000065425087896 */ /* 0x000fe20008000019 */
[----:B------:R-:W-:Y:S02]  /*5550*/  IMAD.U32 R10, RZ, RZ, UR9 ;  /* 0x00000009ff0a7e24 */ /* 0x000fe4000f8e00ff */
[----:B------:R-:W-:Y:S01]  /*5560*/  @!P4 IMAD.X R20, RZ, RZ, R33, P0 ;  /* 0x000000ffff14c224 */ /* 0x000fe200000e0621 */
[----:B------:R-:W-:Y:S02]  /*5570*/  @!P4 R2UR UR15, R11 ;  /* 0x000000000b0fc2ca */ /* 0x000fe400000e0000 */
[----:B------:R-:W-:Y:S11]  /*5580*/  @!P4 R2UR UR14, R10 ;  /* 0x000000000a0ec2ca */ /* 0x000ff600000e0000 */
[----:B------:R-:W-:Y:S02]  /*5590*/  @!UPT UIADD3 URZ, UPT, UPT, URZ, URZ, URZ ;  /* 0x000000fffffff290 */ /* 0x000fe4000fffe0ff */
[----:B------:R2:W-:Y:S01]  /*55a0*/  @!UP1 UTMALDG.3D [UR24], [UR14], desc[UR10] ;  /* 0x00000a180e0095b4 */ /* 0x0005e20008011000 */
[----:B------:R2:W-:Y:S01]  /*55b0*/  @!P4 SYNCS.ARRIVE.TRANS64.RED.A0TR RZ, [UR7+0x168], R0 ;  /* 0x00016800ffffc9a7 */ /* 0x0005e20008300407 */
[----:B------:R-:W-:Y:S01]  /*55c0*/  SYNCS.ARRIVE.TRANS64.RED.A1T0 RZ, [UR8], RZ ;  /* 0x000000ffffff79a7 */ /* 0x000fe20008100408 */
[----:B------:R-:W4:Y:S02]  /*55d0*/  SYNCS.PHASECHK.TRANS64.TRYWAIT P2, [UR7+0x190], R12 ;  /* 0x0001900cff0075a7 */ /* 0x000f240008041107 */
[----:B--2-4-:R-:W-:Y:S05]  /*55e0*/  @!P2 BRA `(.L_x_111) ;  /* 0x0000007c0024a947 */ /* 0x014fea0003800000 */
.L_x_229:
[----:B------:R-:W2:Y:S01]  /*55f0*/  LDC.64 R14, c[0x0][0xb10] ;  /* 0x0002c400ff0e7b82 */ /* 0x000ea20000000a00 */
[----:B------:R-:W-:Y:S01]  /*5600*/  @!P4 R2UR UR8, R20 ;  /* 0x000000001408c2ca */ /* 0x000fe200000e0000 */
[----:B------:R-:W-:Y:S01]  /*5610*/  VOTEU.ALL UP1, P4 ;  /* 0x0000000000ff7886 */ /* 0x000fe20002020000 */
[----:B------:R-:W-:Y:S01]  /*5620*/  @!P4 R2UR UR9, R21 ;  /* 0x000000001509c2ca */ /* 0x000fe200000e0000 */
[----:B------:R-:W-:Y:S01]  /*5630*/  UMOV UR10, 0x0 ;  /* 0x00000000000a7882 */ /* 0x000fe20000000000 */
[----:B------:R-:W-:Y:S03]  /*5640*/  UMOV UR11, 0x10000000 ;  /* 0x10000000000b7882 */ /* 0x000fe60000000000 */
[----:B------:R-:W4:Y:S01]  /*5650*/  LDC.64 R10, c[0x0][0xb18] ;  /* 0x0002c600ff0a7b82 */ /* 0x000f220000000a00 */
[----:B------:R-:W-:Y:S01]  /*5660*/  @!UP1 UIADD3 UR18, UPT, UPT, UR34, 0x80, URZ ;  /* 0x0000008022129890 */ /* 0x000fe2000fffe0ff */
[----:B------:R-:W-:Y:S01]  /*5670*/  @P3 SHF.R.U32.HI R28, RZ, 0x10, R25 ;  /* 0x00000010ff1c3819 */ /* 0x000fe20000011619 */
[----:B------:R-:W-:Y:S01]  /*5680*/  @!UP1 UIADD3 UR16, UPT, UPT, UR7, 0x4400, URZ ;  /* 0x0000440007109890 */ /* 0x000fe2000fffe0ff */
[----:B------:R-:W-:Y:S01]  /*5690*/  VIADD R30, R30, 0x1 ;  /* 0x000000011e1e7836 */ /* 0x000fe20000000000 */
[----:B------:R-:W-:Y:S03]  /*56a0*/  VOTEU.ALL UP1, P4 ;  /* 0x0000000000ff7886 */ /* 0x000fe60002020000 */
[----:B------:R-:W5:Y:S01]  /*56b0*/  @!P1 LDC R0, c[0x0][0xb20] ;  /* 0x0002c800ff009b82 */ /* 0x000f620000000800 */
[----:B------:R-:W-:Y:S01]  /*56c0*/  UMOV UR19, UR35 ;  /* 0x0000002300137c82 */ /* 0x000fe20008000000 */
[----:B------:R-:W-:Y:S01]  /*56d0*/  IMAD.U32 R21, RZ, RZ, UR8 ;  /* 0x00000008ff157e24 */ /* 0x000fe2000f8e00ff */
[----:B------:R-:W-:Y:S05]  /*56e0*/  UMOV UR20, UR36 ;  /* 0x0000002400147c82 */ /* 0x000fea0008000000 */
[----:B-1----:R-:W1:Y:S01]  /*56f0*/  @!P1 LDC R3, c[0x0][0xb0c] ;  /* 0x0002c300ff039b82 */ /* 0x002e620000000800 */
[----:B------:R-:W-:Y:S01]  /*5700*/  IMAD.U32 R20, RZ, RZ, UR9 ;  /* 0x00000009ff147e24 */ /* 0x000fe2000f8e00ff */
[----:B------:R-:W-:Y:S01]  /*5710*/  UPRMT UR8, UR37, 0x654, UR17 ;  /* 0x0000065425087896 */ /* 0x000fe20008000011 */
[----:B------:R-:W-:Y:S03]  /*5720*/  @!P4 R2UR UR15, R21 ;  /* 0x00000000150fc2ca */ /* 0x000fe600000e0000 */
[----:B------:R-:W-:Y:S01]  /*5730*/  @!P4 R2UR UR14, R20 ;  /* 0x00000000140ec2ca */ /* 0x000fe200000e0000 */
[----:B------:R-:W-:Y:S11]  /*5740*/  @!P4 IMAD.MOV.U32 R20, RZ, RZ, 0x2000 ;  /* 0x00002000ff14c424 */ /* 0x000ff600078e00ff */
[----:B------:R-:W-:Y:S01]  /*5750*/  @!UPT UIADD3 URZ, UPT, UPT, URZ, URZ, URZ ;  /* 0x000000fffffff290 */ /* 0x000fe2000fffe0ff */
[----:B------:R1:W-:Y:S01]  /*5760*/  @!UP1 UTMALDG.3D [UR16], [UR14], desc[UR10] ;  /* 0x00000a100e0095b4 */ /* 0x0003e20008011000 */
[----:B------:R1:W-:Y:S02]  /*5770*/  @!P4 SYNCS.ARRIVE.TRANS64.RED.A0TR RZ, [UR7+0x170], R20 ;  /* 0x00017014ffffc9a7 */ /* 0x0003e40008300407 */
[----:B-1----:R-:W-:Y:S01]  /*5780*/  @!P1 ISETP.NE.AND P2, PT, R3, 0x1, PT ;  /* 0x000000010300980c */ /* 0x002fe20003f45270 */
[C---:B--2---:R-:W-:Y:S01]  /*5790*/  @!P1 IMAD.HI.U32 R14, R13.reuse, R14, RZ ;  /* 0x0000000e0d0e9227 */ /* 0x044fe200078e00ff */
[----:B----4-:R-:W-:Y:S03]  /*57a0*/  @!P1 ISETP.NE.AND P0, PT, R10, 0x1, PT ;  /* 0x000000010a00980c */ /* 0x010fe60003f05270 */
[C---:B------:R-:W-:Y:S01]  /*57b0*/  @!P1 IMAD.HI.U32 R11, R8.reuse, R11, RZ ;  /* 0x0000000b080b9227 */ /* 0x040fe200078e00ff */
[----:B------:R-:W-:Y:S04]  /*57c0*/  @!P1 SHF.R.U32.HI R14, RZ, R15, R14 ;  /* 0x0000000fff0e9219 */ /* 0x000fe8000001160e */
[----:B-----5:R-:W-:Y:S01]  /*57d0*/  @!P1 SHF.R.U32.HI R9, RZ, R0, R11 ;  /* 0x00000000ff099219 */ /* 0x020fe2000001160b */
[----:B------:R-:W-:Y:S01]  /*57e0*/  SYNCS.ARRIVE.TRANS64.RED.A1T0 RZ, [UR8], RZ ;  /* 0x000000ffffff79a7 */ /* 0x000fe20008100408 */
[----:B------:R-:W-:Y:S02]  /*57f0*/  @!P1 SEL R14, R13, R14, !P2 ;  /* 0x0000000e0d0e9207 */ /* 0x000fe40005000000 */
[----:B------:R-:W-:Y:S01]  /*5800*/  @!P1 SEL R9, R8, R9, !P0 ;  /* 0x0000000908099207 */ /* 0x000fe20004000000 */
[----:B------:R-:W1:Y:S04]  /*5810*/  SYNCS.PHASECHK.TRANS64.TRYWAIT P5, [UR7+0x198], R12 ;  /* 0x0001980cff0075a7 */ /* 0x000e6800080a1107 */
[----:B------:R-:W-:Y:S02]  /*5820*/  @!P1 IMAD.IADD R0, R9, 0x1, -R14 ;  /* 0x0000000109009824 */ /* 0x000fe400078e0a0e */
[----:B------:R-:W-:Y:S02]  /*5830*/  @!P1 IMAD.IADD R9, R14, 0x1, -R9 ;  /* 0x000000010e099824 */ /* 0x000fe400078e0a09 */
[----:B------:R-:W-:Y:S02]  /*5840*/  @!P1 IMAD R13, R0, R3, R13 ;  /* 0x00000003000d9224 */ /* 0x000fe400078e020d */
[----:B------:R-:W-:Y:S01]  /*5850*/  @!P1 IMAD R8, R9, R10, R8 ;  /* 0x0000000a09089224 */ /* 0x000fe200078e0208 */
[----:B-1----:R-:W-:Y:S06]  /*5860*/  @!P5 BRA `(.L_x_112) ;  /* 0x00000078009cd947 */ /* 0x002fec0003800000 */
.L_x_231:
[----:B-1----:R-:W-:Y:S01]  /*5870*/  @!P4 IADD3 R3, P0, PT, R32, 0x580, RZ ;  /* 0x000005802003c810 */ /* 0x002fe20007f1e0ff */
[----:B------:R-:W-:Y:S01]  /*5880*/  VOTEU.ALL UP1, P4 ;  /* 0x0000000000ff7886 */ /* 0x000fe20002020000 */
[----:B------:R-:W-:Y:S01]  /*5890*/  UMOV UR18, 0x0 ;  /* 0x0000000000127882 */ /* 0x000fe20000000000 */
[----:B------:R-:W-:Y:S01]  /*58a0*/  UMOV UR19, 0x10000000 ;  /* 0x1000000000137882 */ /* 0x000fe20000000000 */
[----:B------:R-:W-:Y:S01]  /*58b0*/  @!P4 R2UR UR9, R3 ;  /* 0x000000000309c2ca */ /* 0x000fe200000e0000 */
[----:B------:R-:W-:Y:S01]  /*58c0*/  @!P4 IMAD.X R0, RZ, RZ, R33, P0 ;  /* 0x000000ffff00c224 */ /* 0x000fe200000e0621 */
[----:B------:R-:W-:Y:S01]  /*58d0*/  @!UP1 UIADD3 UR10, UPT, UPT, UR34, 0xc0, URZ ;  /* 0x000000c0220a9890 */ /* 0x000fe2000fffe0ff */
[----:B------:R-:W-:Y:S01]  /*58e0*/  ISETP.NE.AND P0, PT, R30, 0x2, PT ;  /* 0x000000021e00780c */ /* 0x000fe20003f05270 */
[----:B------:R-:W-:Y:S01]  /*58f0*/  UMOV UR11, UR35 ;  /* 0x00000023000b7c82 */ /* 0x000fe20008000000 */
[----:B------:R-:W-:Y:S01]  /*5900*/  UMOV UR12, UR36 ;  /* 0x00000024000c7c82 */ /* 0x000fe20008000000 */
[----:B------:R-:W-:Y:S01]  /*5910*/  @!P4 R2UR UR8, R0 ;  /* 0x000000000008c2ca */ /* 0x000fe200000e0000 */
[----:B------:R-:W-:Y:S01]  /*5920*/  IMAD.IADD R20, R8, 0x1, R152 ;  /* 0x0000000108147824 */ /* 0x000fe200078e0298 */
[----:B------:R-:W-:Y:S01]  /*5930*/  @P3 R2UR UR36, R28 ;  /* 0x000000001c2432ca */ /* 0x000fe200000e0000 */
[----:B------:R-:W-:Y:S01]  /*5940*/  IMAD.IADD R21, R13, 0x1, R154 ;  /* 0x000000010d157824 */ /* 0x000fe200078e029a */
[----:B------:R-:W-:Y:S02]  /*5950*/  SEL R0, RZ, 0x1, P0 ;  /* 0x00000001ff007807 */ /* 0x000fe40000000000 */
[----:B------:R-:W-:Y:S01]  /*5960*/  LOP3.LUT R31, R31, 0x1, RZ, 0x3c, !PT ;  /* 0x000000011f1f7812 */ /* 0x000fe200078e3cff */
[----:B------:R-:W-:Y:S01]  /*5970*/  IMAD.U32 R10, RZ, RZ, UR9 ;  /* 0x00000009ff0a7e24 */ /* 0x000fe2000f8e00ff */
[----:B------:R-:W-:Y:S01]  /*5980*/  @!UP1 UIADD3 UR9, UPT, UPT, UR7, 0x178, URZ ;  /* 0x0000017807099890 */ /* 0x000fe2000fffe0ff */
[----:B------:R-:W-:Y:S02]  /*5990*/  LOP3.LUT R29, R29, R0, RZ, 0x3c, !PT ;  /* 0x000000001d1d7212 */ /* 0x000fe400078e3cff */
[----:B------:R-:W-:Y:S02]  /*59a0*/  SEL R30, R30, RZ, P0 ;  /* 0x000000ff1e1e7207 */ /* 0x000fe40000000000 */
[----:B------:R-:W-:Y:S01]  /*59b0*/  IMAD.U32 R11, RZ, RZ, UR8 ;  /* 0x00000008ff0b7e24 */ /* 0x000fe2000f8e00ff */
[----:B------:R-:W-:Y:S01]  /*59c0*/  @!P4 R2UR UR14, R10 ;  /* 0x000000000a0ec2ca */ /* 0x000fe200000e0000 */
[----:B------:R-:W-:Y:S01]  /*59d0*/  @!UP1 UIADD3 UR8, UPT, UPT, UR7, 0x6400, URZ ;  /* 0x0000640007089890 */ /* 0x000fe2000fffe0ff */
[----:B------:R-:W-:Y:S02]  /*59e0*/  VOTEU.ALL UP1, P4 ;  /* 0x0000000000ff7886 */ /* 0x000fe40002020000 */
[----:B------:R-:W-:Y:S11]  /*59f0*/  @!P4 R2UR UR15, R11 ;  /* 0x000000000b0fc2ca */ /* 0x000ff600000e0000 */
[----:B------:R-:W-:Y:S02]  /*5a00*/  @!UPT UIADD3 URZ, UPT, UPT, URZ, URZ, URZ ;  /* 0x000000fffffff290 */ /* 0x000fe4000fffe0ff */
[----:B------:R2:W-:Y:S01]  /*5a10*/  @!UP1 UTMALDG.3D [UR8], [UR14], desc[UR18] ;  /* 0x000012080e0095b4 */ /* 0x0005e20008011000 */
[----:B------:R2:W-:Y:S01]  /*5a20*/  @!P4 SYNCS.ARRIVE.TRANS64.RED.A0TR RZ, [UR7+0x178], R23 ;  /* 0x00017817ffffc9a7 */ /* 0x0005e20008300407 */
[----:B------:R-:W-:Y:S01]  /*5a30*/  UPLOP3.LUT UP1, UPT, UPT, UPT, UPT, 0x80, 0x8 ;  /* 0x000000000008789c */ /* 0x000fe20003f2f070 */
[----:B------:R-:W-:Y:S01]  /*5a40*/  SYNCS.ARRIVE.TRANS64.RED.A1T0 RZ, [UR13], RZ ;  /* 0x000000ffffff79a7 */ /* 0x000fe2000810040d */
[----:B------:R-:W-:Y:S09]  /*5a50*/  @P3 BRA `(.L_x_113) ;  /* 0xfffffff000943947 */ /* 0x000ff2000383ffff */
[----:B------:R-:W-:-:S04]  /*5a60*/  SHF.L.U32 R3, R31, 0x1f, RZ ;  /* 0x0000001f1f037819 */ /* 0x000fc800000006ff */
[----:B------:R-:W1:Y:S02]  /*5a70*/  SYNCS.PHASECHK.TRANS64.TRYWAIT P0, [UR7+0x180], R3 ;  /* 0x00018003ff0075a7 */ /* 0x000e640008001107 */
[----:B-1----:R-:W-:Y:S05]  /*5a80*/  @!P0 BRA `(.L_x_114) ;  /* 0x00000078002c8947 */ /* 0x002fea0003800000 */
.L_x_233:
[----:B------:R-:W4:Y:S02]  /*5a90*/  SYNCS.PHASECHK.TRANS64.TRYWAIT P0, [UR7+0x188], R3 ;  /* 0x00018803ff0075a7 */ /* 0x000f240008001107 */
[----:B----4-:R-:W-:Y:S05]  /*5aa0*/  @!P0 BRA `(.L_x_115) ;  /* 0x00000078003c8947 */ /* 0x010fea0003800000 */
.L_x_235:
[----:B------:R-:W4:Y:S02]  /*5ab0*/  SYNCS.PHASECHK.TRANS64.TRYWAIT P0, [UR7+0x190], R3 ;  /* 0x00019003ff0075a7 */ /* 0x000f240008001107 */
[----:B----4-:R-:W-:Y:S05]  /*5ac0*/  @!P0 BRA `(.L_x_116) ;  /* 0x00000078004c8947 */ /* 0x010fea0003800000 */
.L_x_237:
[----:B-1----:R-:W-:-:S07]  /*5ad0*/  MOV R0, UR7 ;  /* 0x0000000700007c02 */ /* 0x002fce0008000f00 */
.L_x_117:
[----:B-1----:R-:W-:-:S04]  /*5ae0*/  SHF.L.U32 R3, R31, 0x1f, RZ ;  /* 0x0000001f1f037819 */ /* 0x002fc800000006ff */
[----:B------:R1:W4:Y:S03]  /*5af0*/  SYNCS.PHASECHK.TRANS64.TRYWAIT P0, [R0+URZ+0x198], R3 ;  /* 0x00019803000075a7 */ /* 0x00032600080011ff */
[----:B----4-:R-:W-:Y:S05]  /*5b00*/  @!P0 NANOSLEEP.SYNCS 0x989680 ;  /* 0x009896800000895d */ /* 0x010fea0003900000 */
[----:B------:R-:W4:Y:S02]  /*5b10*/  @!P0 SYNCS.PHASECHK.TRANS64 P0, [R0+URZ+0x198], R3 ;  /* 0x00019803000085a7 */ /* 0x000f2400080010ff */
[----:B--2-4-:R-:W-:Y:S05]  /*5b20*/  @P0 EXIT ;  /* 0x000000000000094d */ /* 0x014fea0003800000 */
[----:B------:R-:W-:Y:S05]  /*5b30*/  BRA `(.L_x_117) ;  /* 0xfffffffc00e87947 */ /* 0x000fea000383ffff */
.L_x_102:
[----:B------:R-:W-:-:S06]  /*5b40*/  UISETP.GE.AND UP1, UPT, UR10, 0x4, UPT ;  /* 0x000000040a00788c */ /* 0x000fcc000bf26270 */
[----:B------:R-:W-:-:S13]  /*5b50*/  PLOP3.LUT P0, PT, PT, PT, UP1, 0x80, 0x8 ;  /* 0x000000000008781c */ /* 0x000fda0003f0f018 */
[----:B------:R-:W-:Y:S05]  /*5b60*/  @!P0 EXIT ;  /* 0x000000000000894d */ /* 0x000fea0003800000 */
[----:B------:R-:W-:Y:S01]  /*5b70*/  BAR.SYNC.DEFER_BLOCKING 0x6, 0xa0 ;  /* 0x0182800000007b1d */ /* 0x000fe20000010000 */
[C---:B------:R-:W-:Y:S01]  /*5b80*/  IMAD.U32 R79, R169.reuse, 0x10000, RZ ;  /* 0x00010000a94f7824 */ /* 0x040fe200078e00ff */
[C---:B------:R-:W-:Y:S01]  /*5b90*/  R2P PR, R169.reuse, 0x6 ;  /* 0x00000006a9007804 */ /* 0x040fe20000000000 */
[----:B------:R-:W-:Y:S01]  /*5ba0*/  IMAD.SHL.U32 R2, R169, 0x40, RZ ;  /* 0x00000040a9027824 */ /* 0x000fe200078e00ff */
[----:B------:R-:W-:Y:S01]  /*5bb0*/  CS2R R162, SRZ ;  /* 0x0000000000a27805 */ /* 0x000fe2000001ff00 */
[----:B------:R-:W-:Y:S01]  /*5bc0*/  IMAD.MOV.U32 R166, RZ, RZ, 0x20 ;  /* 0x00000020ffa67424 */ /* 0x000fe200078e00ff */
[----:B------:R-:W-:Y:S02]  /*5bd0*/  UMOV UR49, 0x400 ;  /* 0x0000040000317882 */ /* 0x000fe40000000000 */
[----:B------:R-:W1:Y:S01]  /*5be0*/  LDC R159, c[0x0][0x370] ;  /* 0x0000dc00ff9f7b82 */ /* 0x000e620000000800 */
[----:B------:R-:W-:Y:S01]  /*5bf0*/  ULEA UR49, UR37, UR49, 0x18 ;  /* 0x0000003125317291 */ /* 0x000fe2000f8ec0ff */
[----:B------:R-:W-:Y:S01]  /*5c00*/  LOP3.LUT R79, R79, 0x600000, RZ, 0xc0, !PT ;  /* 0x006000004f4f7812 */ /* 0x000fe200078ec0ff */
[----:B------:R-:W-:Y:S01]  /*5c10*/  IMAD.SHL.U32 R155, R169, 0x8, RZ ;  /* 0x00000008a99b7824 */ /* 0x000fe200078e00ff */
[----:B------:R-:W-:Y:S01]  /*5c20*/  LOP3.LUT R4, R2, 0x180, RZ, 0xc0, !PT ;  /* 0x0000018002047812 */ /* 0x000fe200078ec0ff */
[----:B------:R-:W-:Y:S01]  /*5c30*/  IMAD.MOV.U32 R167, RZ, RZ, 0x10 ;  /* 0x00000010ffa77424 */ /* 0x000fe200078e00ff */
[----:B------:R-:W-:Y:S01]  /*5c40*/  SEL R166, R166, 0xffffffe0, !P2 ;  /* 0xffffffe0a6a67807 */ /* 0x000fe20005000000 */
[----:B------:R-:W-:Y:S01]  /*5c50*/  UIADD3 UR4, UPT, UPT, UR49, 0x8400, URZ ;  /* 0x0000840031047890 */ /* 0x000fe2000fffe0ff */
[----:B------:R-:W2:Y:S01]  /*5c60*/  LDC R74, c[0x0][0xb0c] ;  /* 0x0002c300ff4a7b82 */ /* 0x000ea20000000800 */
[----:B------:R-:W-:Y:S01]  /*5c70*/  LOP3.LUT R155, R4, 0x30, R155, 0xf8, !PT ;  /* 0x00000030049b7812 */ /* 0x000fe200078ef89b */
[----:B------:R-:W-:Y:S01]  /*5c80*/  IMAD.MOV.U32 R76, RZ, RZ, RZ ;  /* 0x000000ffff4c7224 */ /* 0x000fe200078e00ff */
[----:B------:R-:W-:Y:S01]  /*5c90*/  SEL R167, R167, 0xfffffff0, !P1 ;  /* 0xfffffff0a7a77807 */ /* 0x000fe20004800000 */
[----:B------:R-:W-:Y:S01]  /*5ca0*/  IMAD.MOV.U32 R164, RZ, RZ, RZ ;  /* 0x000000ffffa47224 */ /* 0x000fe200078e00ff */
[----:B------:R-:W-:Y:S01]  /*5cb0*/  LOP3.LUT R155, R155, 0x1e40, R2, 0xf8, !PT ;  /* 0x00001e409b9b7812 */ /* 0x000fe200078ef802 */
[----:B------:R-:W-:Y:S01]  /*5cc0*/  IMAD.MOV.U32 R172, RZ, RZ, RZ ;  /* 0x000000ffffac7224 */ /* 0x000fe200078e00ff */
[----:B------:R-:W-:Y:S01]  /*5cd0*/  LOP3.LUT R169, R169, 0x60, RZ, 0xc0, !PT ;  /* 0x00000060a9a97812 */ /* 0x000fe200078ec0ff */
[----:B------:R-:W3:Y:S01]  /*5ce0*/  LDC R157, c[0x0][0xb20] ;  /* 0x0002c800ff9d7b82 */ /* 0x000ee20000000800 */
[----:B------:R-:W4:Y:S01]  /*5cf0*/  LDS R0, [UR49+0x240] ;  /* 0x00024031ff007984 */ /* 0x000f220008000800 */
[----:B------:R-:W-:Y:S01]  /*5d00*/  IMAD.MOV.U32 R161, RZ, RZ, RZ ;  /* 0x000000ffffa17224 */ /* 0x000fe200078e00ff */
[----:B------:R-:W1:Y:S01]  /*5d10*/  LDCU.64 UR52, c[0x0][0x348] ;  /* 0x00006900ff3477ac */ /* 0x000e620008000a00 */
[----:B------:R-:W-:Y:S01]  /*5d20*/  IMAD.U32 R168, RZ, RZ, UR4 ;  /* 0x00000004ffa87e24 */ /* 0x000fe2000f8e00ff */
[----:B------:R-:W1:Y:S03]  /*5d30*/  LDCU.64 UR38, c[0x0][0x888] ;  /* 0x00011100ff2677ac */ /* 0x000e660008000a00 */
[----:B------:R-:W1:Y:S01]  /*5d40*/  LDC R73, c[0x0][0xb30] ;  /* 0x0002cc00ff497b82 */ /* 0x000e620000000800 */
[----:B------:R-:W1:Y:S01]  /*5d50*/  LDCU.64 UR44, c[0x0][0x890] ;  /* 0x00011200ff2c77ac */ /* 0x000e620008000a00 */
[----:B------:R-:W-:-:S06]  /*5d60*/  UIADD3 UR48, UPT, UPT, UR49, 0x400, URZ ;  /* 0x0000040031307890 */ /* 0x000fcc000fffe0ff */
[----:B------:R-:W1:Y:S08]  /*5d70*/  LDC.64 R150, c[0x0][0xb10] ;  /* 0x0002c400ff967b82 */ /* 0x000e700000000a00 */
[----:B------:R-:W1:Y:S08]  /*5d80*/  LDC.64 R70, c[0x0][0xb18] ;  /* 0x0002c600ff467b82 */ /* 0x000e700000000a00 */
[----:B------:R-:W1:Y:S08]  /*5d90*/  LDC.64 R68, c[0x0][0xb28] ;  /* 0x0002ca00ff447b82 */ /* 0x000e700000000a00 */
[----:B------:R-:W1:Y:S01]  /*5da0*/  LDC.64 R148, c[0x0][0x8b0] ;  /* 0x00022c00ff947b82 */ /* 0x000e620000000a00 */
[----:B----4-:R-:W-:Y:S01]  /*5db0*/  IMAD.IADD R79, R0, 0x1, R79 ;  /* 0x00000001004f7824 */ /* 0x010fe200078e024f */
[----:B------:R-:W-:-:S04]  /*5dc0*/  SHF.R.S32.HI R0, RZ, 0x4, R166 ;  /* 0x00000004ff007819 */ /* 0x000fc800000114a6 */
[----:B------:R-:W-:Y:S02]  /*5dd0*/  LEA.HI.SX32 R165, R167, R0, 0x1c ;  /* 0x00000000a7a57211 */ /* 0x000fe400078fe2ff */
[----:B------:R-:W4:Y:S08]  /*5de0*/  LDC.64 R146, c[0x0][0x8a8] ;  /* 0x00022a00ff927b82 */ /* 0x000f300000000a00 */
[----:B--23--:R-:W1:Y:S02]  /*5df0*/  LDC R158, c[0x0][0x374] ;  /* 0x0000dd00ff9e7b82 */ /* 0x00ce640000000800 */
.L_x_159:
[C---:B------:R-:W-:Y:S02]  /*5e00*/  LEA R0, R172.reuse, UR49, 0x3 ;  /* 0x00000031ac007c11 */ /* 0x040fe4000f8e18ff */
[----:B------:R-:W-:Y:S02]  /*5e10*/  SHF.L.U32 R3, R163, 0x1f, RZ ;  /* 0x0000001fa3037819 */ /* 0x000fe400000006ff */
[----:B-1----:R-:W-:Y:S02]  /*5e20*/  LEA R16, R172, UR49, 0x4 ;  /* 0x00000031ac107c11 */ /* 0x002fe4000f8e20ff */
[----:B------:R-:W2:Y:S02]  /*5e30*/  SYNCS.PHASECHK.TRANS64.TRYWAIT P0, [R0+URZ+0x1b0], R3 ;  /* 0x0001b003000075a7 */ /* 0x000ea400080011ff */
[----:B--2---:R-:W-:Y:S05]  /*5e40*/  @!P0 BRA `(.L_x_118) ;  /* 0x0000007400848947 */ /* 0x004fea0003800000 */
.L_x_238:
[----:B------:R-:W3:Y:S01]  /*5e50*/  LDC.64 R12, c[0x0][0xb10] ;  /* 0x0002c400ff0c7b82 */ /* 0x000ee20000000a00 */
[----:B------:R-:W4:Y:S01]  /*5e60*/  LDS.128 R16, [R16+0x220] ;  /* 0x0002200010107984 */ /* 0x000f220000000c00 */
[----:B-1----:R-:W-:Y:S01]  /*5e70*/  ISETP.NE.AND P1, PT, R73, 0x1, PT ;  /* 0x000000014900780c */ /* 0x002fe20003f25270 */
[----:B--2---:R-:W-:Y:S01]  /*5e80*/  VIADD R0, R0, 0x1c0 ;  /* 0x000001c000007836 */ /* 0x004fe20000000000 */
[----:B------:R-:W-:Y:S04]  /*5e90*/  ISETP.GE.AND P0, PT, R72, 0x1, PT ;  /* 0x000000014800780c */ /* 0x000fe80003f06270 */
[----:B------:R-:W1:Y:S01]  /*5ea0*/  LDC.64 R10, c[0x0][0xb18] ;  /* 0x0002c600ff0a7b82 */ /* 0x000e620000000a00 */
[----:B------:R-:W-:Y:S01]  /*5eb0*/  PRMT R0, RZ, 0x654, R0 ;  /* 0x00000654ff007816 */ /* 0x000fe20000000000 */
[----:B------:R-:W-:Y:S01]  /*5ec0*/  @!PT LDS RZ, [RZ] ;  /* 0x00000000fffff984 */ /* 0x000fe20000000800 */
[----:B------:R-:W-:Y:S01]  /*5ed0*/  @!PT LDS RZ, [RZ] ;  /* 0x00000000fffff984 */ /* 0x000fe20000000800 */
[----:B------:R-:W-:Y:S01]  /*5ee0*/  @!PT LDS RZ, [RZ] ;  /* 0x00000000fffff984 */ /* 0x000fe20000000800 */
[----:B------:R-:W-:Y:S01]  /*5ef0*/  @!PT LDS RZ, [RZ] ;  /* 0x00000000fffff984 */ /* 0x000fe20000000800 */
[----:B------:R2:W-:Y:S06]  /*5f00*/  MEMBAR.ALL.CTA ;  /* 0x0000000000007992 */ /* 0x0005ec0000008000 */
[----:B--2---:R-:W2:Y:S01]  /*5f10*/  FENCE.VIEW.ASYNC.S ;  /* 0x00000000000073c6 */ /* 0x004ea20000000000 */
[----:B------:R-:W1:Y:S08]  /*5f20*/  @!P1 LDC R14, c[0x0][0xb20] ;  /* 0x0002c800ff0e9b82 */ /* 0x000e700000000800 */
[----:B------:R-:W1:Y:S01]  /*5f30*/  @!P1 LDC R9, c[0x0][0xb0c] ;  /* 0x0002c300ff099b82 */ /* 0x000e620000000800 */
[----:B--2---:R2:W-:Y:S01]  /*5f40*/  SYNCS.ARRIVE.TRANS64.RED.A1T0 RZ, [R0+URZ], RZ ;  /* 0x000000ff00ff79a7 */ /* 0x0045e200081004ff */
[----:B----4-:R-:W-:Y:S04]  /*5f50*/  LOP3.LUT P4, RZ, R18, 0x1, RZ, 0xc0, !PT ;  /* 0x0000000112ff7812 */ /* 0x010fe8000788c0ff */
[----:B------:R-:W-:Y:S09]  /*5f60*/  P2R R170, PR, RZ, 0x10 ;  /* 0x00000010ffaa7803 */ /* 0x000ff20000000000 */
[----:B------:R-:W-:Y:S02]  /*5f70*/  @P4 MOV R77, R16 ;  /* 0x00000010004d4202 */ /* 0x000fe40000000f00 */
[----:B------:R-:W-:Y:S01]  /*5f80*/  @P4 LOP3.LUT R75, R17, 0xffff, RZ, 0xc0, !PT ;  /* 0x0000ffff114b4812 */ /* 0x000fe200078ec0ff */
[----:B--23--:R-:W-:Y:S06]  /*5f90*/  @!P0 BRA `(.L_x_119) ;  /* 0x0000000000a48947 */ /* 0x00cfec0003800000 */
[----:B------:R-:W-:Y:S01]  /*5fa0*/  IMAD.HI.U32 R24, R158, R71, RZ ;  /* 0x000000479e187227 */ /* 0x000fe200078e00ff */
[----:B------:R-:W-:Y:S02]  /*5fb0*/  ISETP.NE.AND P0, PT, R70, 0x1, PT ;  /* 0x000000014600780c */ /* 0x000fe40003f05270 */
[----:B------:R-:W-:Y:S01]  /*5fc0*/  ISETP.NE.AND P2, PT, R72, 0x1, PT ;  /* 0x000000014800780c */ /* 0x000fe20003f45270 */
[-C--:B------:R-:W-:Y:S01]  /*5fd0*/  IMAD.HI.U32 R22, R159, R150.reuse, RZ ;  /* 0x000000969f167227 */ /* 0x080fe200078e00ff */
[----:B------:R-:W-:Y:S02]  /*5fe0*/  SHF.R.U32.HI R23, RZ, R157, R24 ;  /* 0x0000009dff177219 */ /* 0x000fe40000011618 */
[----:B------:R-:W-:Y:S01]  /*5ff0*/  ISETP.NE.AND P3, PT, R74, 0x1, PT ;  /* 0x000000014a00780c */ /* 0x000fe20003f65270 */
[----:B------:R-:W-:Y:S01]  /*6000*/  IMAD.HI.U32 R28, R75, R71, RZ ;  /* 0x000000474b1c7227 */ /* 0x000fe200078e00ff */
[----:B------:R-:W-:Y:S02]  /*6010*/  SHF.R.U32.HI R22, RZ, R151, R22 ;  /* 0x00000097ff167219 */ /* 0x000fe40000011616 */
[----:B------:R-:W-:Y:S01]  /*6020*/  SEL R3, R158, R23, !P0 ;  /* 0x000000179e037207 */ /* 0x000fe20004000000 */
[----:B------:R-:W-:Y:S01]  /*6030*/  IMAD.HI.U32 R26, R77, R150, RZ ;  /* 0x000000964d1a7227 */ /* 0x000fe200078e00ff */
[----:B------:R-:W-:Y:S03]  /*6040*/  SEL R7, R159, R22, !P3 ;  /* 0x000000169f077207 */ /* 0x000fe60005800000 */
[-C--:B------:R-:W-:Y:S01]  /*6050*/  IMAD.HI.U32 R22, R3, R68.reuse, RZ ;  /* 0x0000004403167227 */ /* 0x080fe200078e00ff */
[----:B------:R-:W-:Y:S03]  /*6060*/  SHF.R.U32.HI R26, RZ, R151, R26 ;  /* 0x00000097ff1a7219 */ /* 0x000fe6000001161a */
[----:B------:R-:W-:Y:S01]  /*6070*/  IMAD.HI.U32 R24, R7, R68, RZ ;  /* 0x0000004407187227 */ /* 0x000fe200078e00ff */
[----:B------:R-:W-:Y:S02]  /*6080*/  @P2 SHF.R.U32.HI R3, RZ, R69, R22 ;  /* 0x00000045ff032219 */ /* 0x000fe40000011616 */
[----:B------:R-:W-:Y:S02]  /*6090*/  SHF.R.U32.HI R22, RZ, R157, R28 ;  /* 0x0000009dff167219 */ /* 0x000fe4000001161c */
[----:B------:R-:W-:Y:S01]  /*60a0*/  @P2 SHF.R.U32.HI R7, RZ, R69, R24 ;  /* 0x00000045ff072219 */ /* 0x000fe20000011618 */
[C---:B------:R-:W-:Y:S01]  /*60b0*/  IMAD R2, R72.reuse, R3, RZ ;  /* 0x0000000348027224 */ /* 0x040fe200078e02ff */
[----:B------:R-:W-:Y:S02]  /*60c0*/  SEL R5, R75, R22, !P0 ;  /* 0x000000164b057207 */ /* 0x000fe40004000000 */
[----:B------:R-:W-:Y:S01]  /*60d0*/  SEL R3, R77, R26, !P3 ;  /* 0x0000001a4d037207 */ /* 0x000fe20005800000 */
[----:B------:R-:W-:Y:S01]  /*60e0*/  IMAD R4, R72, R7, RZ ;  /* 0x0000000748047224 */ /* 0x000fe200078e02ff */
[C---:B------:R-:W-:Y:S01]  /*60f0*/  ISETP.GE.AND P0, PT, R5.reuse, R2, PT ;  /* 0x000000020500720c */ /* 0x040fe20003f06270 */
[----:B------:R-:W-:Y:S03]  /*6100*/  IMAD.HI.U32 R6, R5, R68, RZ ;  /* 0x0000004405067227 */ /* 0x000fe600078e00ff */
[----:B------:R-:W-:Y:S01]  /*6110*/  ISETP.GE.OR P0, PT, R3, R4, P0 ;  /* 0x000000040300720c */ /* 0x000fe20000706670 */
[----:B------:R-:W-:Y:S01]  /*6120*/  IMAD.MOV R4, RZ, RZ, -R3 ;  /* 0x000000ffff047224 */ /* 0x000fe200078e0a03 */
[-C--:B------:R-:W-:Y:S03]  /*6130*/  SHF.R.U32.HI R6, RZ, R69.reuse, R6 ;  /* 0x00000045ff067219 */ /* 0x080fe60000011606 */
[----:B------:R-:W-:Y:S01]  /*6140*/  IMAD R77, R74, R4, R77 ;  /* 0x000000044a4d7224 */ /* 0x000fe200078e024d */
[----:B------:R-:W-:Y:S05]  /*6150*/  SEL R15, R5, R6, !P2 ;  /* 0x00000006050f7207 */ /* 0x000fea0005000000 */
[----:B------:R-:W-:Y:S02]  /*6160*/  IMAD.MOV R6, RZ, RZ, -R15 ;  /* 0x000000ffff067224 */ /* 0x000fe400078e0a0f */
[C---:B------:R-:W-:Y:S04]  /*6170*/  @!P0 IMAD.HI.U32 R2, R3.reuse, R68, RZ ;  /* 0x0000004403028227 */ /* 0x040fe800078e00ff */
[----:B------:R-:W-:Y:S01]  /*6180*/  IMAD R6, R72, R6, R5 ;  /* 0x0000000648067224 */ /* 0x000fe200078e0205 */
[----:B------:R-:W-:Y:S04]  /*6190*/  @!P0 SHF.R.U32.HI R2, RZ, R69, R2 ;  /* 0x00000045ff028219 */ /* 0x000fe80000011602 */
[----:B------:R-:W-:Y:S02]  /*61a0*/  @!P0 SEL R0, R3, R2, !P2 ;  /* 0x0000000203008207 */ /* 0x000fe40005000000 */
[----:B------:R-:W-:Y:S02]  /*61b0*/  IADD3 R2, PT, PT, -R5, RZ, RZ ;  /* 0x000000ff05027210 */ /* 0x000fe40007ffe1ff */
[----:B------:R-:W-:Y:S01]  /*61c0*/  @!P0 IADD3 R8, PT, PT, R15, -R0, RZ ;  /* 0x800000000f088210 */ /* 0x000fe20007ffe0ff */
[----:B------:R-:W-:Y:S02]  /*61d0*/  @!P0 IMAD R0, R7, R6, R0 ;  /* 0x0000000607008224 */ /* 0x000fe400078e0200 */
[----:B------:R-:W-:Y:S02]  /*61e0*/  IMAD R75, R70, R2, R75 ;  /* 0x00000002464b7224 */ /* 0x000fe400078e024b */
[----:B------:R-:W-:Y:S02]  /*61f0*/  @!P0 IMAD R5, R8, R72, R3 ;  /* 0x0000004808058224 */ /* 0x000fe400078e0203 */
[----:B------:R-:W-:Y:S04]  /*6200*/  @!P0 IMAD.MOV.U32 R3, RZ, RZ, R0 ;  /* 0x000000ffff038224 */ /* 0x000fe800078e0000 */
[----:B------:R-:W-:Y:S02]  /*6210*/  IMAD R77, R3, R74, R77 ;  /* 0x0000004a034d7224 */ /* 0x000fe400078e024d */
[----:B------:R-:W-:Y:S07]  /*6220*/  IMAD R75, R5, R70, R75 ;  /* 0x00000046054b7224 */ /* 0x000fee00078e024b */
.L_x_119:
[----:B-1----:R-:W-:Y:S01]  /*6230*/  @!P1 ISETP.NE.AND P0, PT, R10, 0x1, PT ;  /* 0x000000010a00980c */ /* 0x002fe20003f05270 */
[----:B------:R-:W-:Y:S01]  /*6240*/  @!P1 IMAD.HI.U32 R0, R77, R12, RZ ;  /* 0x0000000c4d009227 */ /* 0x000fe200078e00ff */
[----:B------:R-:W-:Y:S01]  /*6250*/  @!P1 ISETP.NE.AND P2, PT, R9, 0x1, PT ;  /* 0x000000010900980c */ /* 0x000fe20003f45270 */
[----:B------:R-:W-:Y:S01]  /*6260*/  ULOP3.LUT UP0, URZ, UR48, 0x1b0, URZ, 0xc0, !UPT ;  /* 0x000001b030ff7892 */ /* 0x000fe2000f80c0ff */
[----:B------:R-:W-:Y:S01]  /*6270*/  R2UR UR42, R21 ;  /* 0x00000000152a72ca */ /* 0x000fe200000e0000 */
[----:B------:R-:W-:Y:S01]  /*6280*/  @!P1 IMAD.HI.U32 R3, R75, R11, RZ ;  /* 0x0000000b4b039227 */ /* 0x000fe200078e00ff */
[----:B------:R-:W-:Y:S02]  /*6290*/  @!P1 SHF.R.U32.HI R0, RZ, R13, R0 ;  /* 0x0000000dff009219 */ /* 0x000fe40000011600 */
[----:B------:R-:W-:Y:S01]  /*62a0*/  R2UR UR41, R20 ;  /* 0x00000000142972ca */ /* 0x000fe200000e0000 */
[----:B------:R-:W-:Y:S01]  /*62b0*/  VIADD R172, R172, 0x1 ;  /* 0x00000001acac7836 */ /* 0x000fe20000000000 */
[----:B------:R-:W-:Y:S02]  /*62c0*/  @!P1 SHF.R.U32.HI R2, RZ, R14, R3 ;  /* 0x0000000eff029219 */ /* 0x000fe40000011603 */
[----:B------:R-:W-:Y:S02]  /*62d0*/  @!P1 SEL R3, R77, R0, !P2 ;  /* 0x000000004d039207 */ /* 0x000fe40005000000 */
[----:B------:R-:W-:Y:S02]  /*62e0*/  @!P1 SEL R2, R75, R2, !P0 ;  /* 0x000000024b029207 */ /* 0x000fe40004000000 */
[----:B------:R-:W-:Y:S01]  /*62f0*/  @P4 SHF.R.U32.HI R160, RZ, 0x10, R17 ;  /* 0x00000010ffa04819 */ /* 0x000fe20000011611 */
[----:B------:R-:W-:Y:S02]  /*6300*/  USHF.L.U32 UR42, UR42, 0x7, URZ ;  /* 0x000000072a2a7899 */ /* 0x000fe400080006ff */
[----:B------:R-:W-:Y:S02]  /*6310*/  @!P1 IMAD.IADD R0, R2, 0x1, -R3 ;  /* 0x0000000102009824 */ /* 0x000fe400078e0a03 */
[----:B------:R-:W-:Y:S01]  /*6320*/  @!P1 IMAD.IADD R2, R3, 0x1, -R2 ;  /* 0x0000000103029824 */ /* 0x000fe200078e0a02 */
[----:B------:R-:W-:Y:S01]  /*6330*/  USHF.L.U32 UR41, UR41, 0x8, URZ ;  /* 0x0000000829297899 */ /* 0x000fe200080006ff */
[----:B------:R-:W-:Y:S02]  /*6340*/  @!P1 IMAD R77, R0, R9, R77 ;  /* 0x00000009004d9224 */ /* 0x000fe400078e024d */
[----:B------:R-:W-:Y:S01]  /*6350*/  @!P1 IMAD R75, R2, R10, R75 ;  /* 0x0000000a024b9224 */ /* 0x000fe200078e024b */
[----:B------:R-:W-:Y:S08]  /*6360*/  BRA.U !UP0, `(.L_x_120) ;  /* 0x0000000108407547 */ /* 0x000ff0000b800000 */
[----:B------:R-:W1:Y:S01]  /*6370*/  LDCU.64 UR8, c[0x4][0x88] ;  /* 0x01001100ff0877ac */ /* 0x000e620008000a00 */
[----:B------:R-:W-:Y:S01]  /*6380*/  MOV R3, 0x0 ;  /* 0x0000000000037802 */ /* 0x000fe20000000f00 */
[----:B------:R-:W-:Y:S02]  /*6390*/  HFMA2 R12, -RZ, RZ, 0, 5.9604644775390625e-08 ;  /* 0x00000001ff0c7431 */ /* 0x000fe400000001ff */
[----:B------:R-:W-:Y:S02]  /*63a0*/  IMAD.MOV.U32 R8, RZ, RZ, 0x70 ;  /* 0x00000070ff087424 */ /* 0x000fe400078e00ff */
[----:B------:R-:W-:Y:S01]  /*63b0*/  IMAD.MOV.U32 R13, RZ, RZ, RZ ;  /* 0x000000ffff0d7224 */ /* 0x000fe200078e00ff */
[----:B------:R-:W2:Y:S01]  /*63c0*/  LDCU.64 UR6, c[0x4][0x90] ;  /* 0x01001200ff0677ac */ /* 0x000ea20008000a00 */
[----:B------:R-:W3:Y:S01]  /*63d0*/  LDC.64 R2, c[0x4][R3] ;  /* 0x0100000003027b82 */ /* 0x000ee20000000a00 */
[----:B------:R-:W4:Y:S01]  /*63e0*/  LDCU.64 UR4, c[0x4][0x8] ;  /* 0x01000100ff0477ac */ /* 0x000f220008000a00 */
[----:B-1----:R-:W-:Y:S01]  /*63f0*/  MOV R5, UR9 ;  /* 0x0000000900057c02 */ /* 0x002fe20008000f00 */
[----:B------:R-:W-:Y:S01]  /*6400*/  IMAD.U32 R4, RZ, RZ, UR8 ;  /* 0x00000008ff047e24 */ /* 0x000fe2000f8e00ff */
[----:B--2---:R-:W-:Y:S01]  /*6410*/  MOV R7, UR7 ;  /* 0x0000000700077c02 */ /* 0x004fe20008000f00 */
[----:B------:R-:W-:Y:S01]  /*6420*/  IMAD.U32 R6, RZ, RZ, UR6 ;  /* 0x00000006ff067e24 */ /* 0x000fe2000f8e00ff */
[----:B----4-:R-:W-:Y:S01]  /*6430*/  MOV R11, UR5 ;  /* 0x00000005000b7c02 */ /* 0x010fe20008000f00 */
[----:B------:R-:W-:Y:S02]  /*6440*/  IMAD.U32 R10, RZ, RZ, UR4 ;  /* 0x00000004ff0a7e24 */ /* 0x000fe4000f8e00ff */
[----:B------:R-:W-:Y:S07]  /*6450*/  LEPC R20, `(.L_x_120) ;  /* 0x000000001014794e */ /* 0x000fee0000000000 */
[----:B---3-5:R-:W-:Y:S05]  /*6460*/  CALL.ABS.NOINC R2 ;  /* 0x0000000002007343 */ /* 0x028fea0003c00000 */
.L_x_120:
[----:B------:R-:W-:Y:S01]  /*6470*/  LOP3.LUT P0, RZ, R168, 0x1b0, RZ, 0xc0, !PT ;  /* 0x000001b0a8ff7812 */ /* 0x000fe2000780c0ff */
[----:B------:R-:W-:Y:S11]  /*6480*/  BSSY.RECONVERGENT B6, `(.L_x_121) ;  /* 0x0000013000067945 */ /* 0x000ff60003800200 */
[----:B------:R-:W-:Y:S01]  /*6490*/  @!UPT UIADD3 URZ, UPT, UPT, URZ, URZ, URZ ;  /* 0x000000fffffff290 */ /* 0x000fe2000fffe0ff */
[----:B------:R-:W-:Y:S05]  /*64a0*/  @!P0 BRA `(.L_x_122) ;  /* 0x0000000000408947 */ /* 0x000fea0003800000 */
        /* <DEDUP_REMOVED lines=16> */
.L_x_122:
[----:B------:R-:W-:Y:S05]  /*65b0*/  BSYNC.RECONVERGENT B6 ;  /* 0x0000000000067941 */ /* 0x000fea0003800200 */
.L_x_121:
[----:B------:R-:W-:Y:S01]  /*65c0*/  ISETP.NE.U32.AND P4, PT, R148, RZ, PT ;  /* 0x000000ff9400720c */ /* 0x000fe20003f85070 */
[----:B------:R-:W-:Y:S01]  /*65d0*/  UISETP.NE.AND UP2, UPT, UR50, URZ, UPT ;  /* 0x000000ff3200728c */ /* 0x000fe2000bf45270 */
[----:B------:R-:W-:Y:S01]  /*65e0*/  ISETP.NE.U32.AND P2, PT, RZ, UR38, PT ;  /* 0x00000026ff007c0c */ /* 0x000fe2000bf45070 */
[----:B------:R-:W-:Y:S01]  /*65f0*/  UISETP.NE.U32.AND UP1, UPT, UR44, URZ, UPT ;  /* 0x000000ff2c00728c */ /* 0x000fe2000bf25070 */
[----:B------:R-:W-:Y:S01]  /*6600*/  ISETP.NE.AND.EX P4, PT, R149, RZ, PT, P4 ;  /* 0x000000ff9500720c */ /* 0x000fe20003f85340 */
[----:B------:R-:W-:Y:S01]  /*6610*/  UPLOP3.LUT UP0, UPT, UPT, UPT, UPT, 0x40, 0x4 ;  /* 0x000000000004789c */ /* 0x000fe20003f0e870 */
[----:B------:R-:W-:Y:S01]  /*6620*/  ISETP.NE.AND.EX P2, PT, RZ, UR39, PT, P2 ;  /* 0x00000027ff007c0c */ /* 0x000fe2000bf45320 */
[----:B------:R-:W-:Y:S01]  /*6630*/  UISETP.NE.AND.EX UP1, UPT, UR45, URZ, UPT, UP1 ;  /* 0x000000ff2d00728c */ /* 0x000fe2000bf25310 */
[----:B------:R-:W-:Y:S04]  /*6640*/  PLOP3.LUT P1, PT, PT, PT, UP2, 0x80, 0x8 ;  /* 0x000000000008781c */ /* 0x000fe80003f2f028 */
[----:B------:R-:W-:Y:S06]  /*6650*/  @UP2 UPLOP3.LUT UP0, UPT, UPT, UPT, UP1, 0x80, 0x8 ;  /* 0x000000000008289c */ /* 0x000fec0003f0f010 */
[----:B------:R-:W-:Y:S01]  /*6660*/  PLOP3.LUT P0, PT, PT, PT, UP0, 0x80, 0x8 ;  /* 0x000000000008781c */ /* 0x000fe20003f0f008 */
[----:B------:R-:W-:Y:S01]  /*6670*/  @!UPT UIADD3 URZ, UPT, UPT, URZ, URZ, URZ ;  /* 0x000000fffffff290 */ /* 0x000fe2000fffe0ff */
[----:B------:R-:W-:Y:S11]  /*6680*/  BRA.U !UP1, `(.L_x_123) ;  /* 0x0000000109387547 */ /* 0x000ff6000b800000 */
[----:B------:R-:W-:Y:S01]  /*6690*/  UISETP.NE.U32.AND UP0, UPT, UR38, URZ, UPT ;  /* 0x000000ff2600728c */ /* 0x000fe2000bf05070 */
[----:B------:R-:W-:Y:S02]  /*66a0*/  HFMA2 R0, -RZ, RZ, 0, 5.9604644775390625e-08 ;  /* 0x00000001ff007431 */ /* 0x000fe400000001ff */
[----:B------:R-:W-:Y:S01]  /*66b0*/  IMAD.MOV.U32 R153, RZ, RZ, 0x1 ;  /* 0x00000001ff997424 */ /* 0x000fe200078e00ff */
[----:B------:R-:W-:Y:S06]  /*66c0*/  UISETP.NE.AND.EX UP0, UPT, UR39, URZ, UPT, UP0 ;  /* 0x000000ff2700728c */ /* 0x000fec000bf05300 */
[----:B------:R-:W-:Y:S05]  /*66d0*/  PLOP3.LUT P3, PT, PT, PT, UP0, 0x80, 0x8 ;  /* 0x000000000008781c */ /* 0x000fea0003f6f008 */
[----:B------:R-:W1:Y:S01]  /*66e0*/  @UP0 LDCU.64 UR6, c[0x0][0x888] ;  /* 0x00011100ff0607ac */ /* 0x000e620008000a00 */
[----:B------:R-:W-:Y:S07]  /*66f0*/  @UP0 UIMAD UR4, UR36, UR44, URZ ;  /* 0x0000002c240402a4 */ /* 0x000fee000f8e02ff */
[----:B------:R-:W-:Y:S01]  /*6700*/  @!P3 PRMT R153, R0, 0x7610, R153 ;  /* 0x000076100099b816 */ /* 0x000fe20000000099 */
[----:B-1----:R-:W-:Y:S03]  /*6710*/  @UP0 UIMAD.WIDE UR6, UR4, 0x4, UR6 ;  /* 0x00000004040608a5 */ /* 0x002fe6000f8e0206 */
[----:B------:R-:W1:Y:S03]  /*6720*/  @!UP0 LDCU UR4, c[0x0][0x880] ;  /* 0x00011000ff0487ac */ /* 0x000e660008000800 */
[----:B------:R-:W-:Y:S01]  /*6730*/  IMAD.U32 R2, RZ, RZ, UR6 ;  /* 0x00000006ff027e24 */ /* 0x000fe2000f8e00ff */
[----:B------:R-:W-:Y:S05]  /*6740*/  MOV R3, UR7 ;  /* 0x0000000700037c02 */ /* 0x000fea0008000f00 */
[----:B-----5:R2:W5:Y:S02]  /*6750*/  @P3 LDG.E R82, desc[UR46][R2.64] ;  /* 0x0000002e02523981 */ /* 0x020564000c1e1900 */
[----:B-12---:R-:W-:Y:S02]  /*6760*/  @!P3 IMAD.U32 R82, RZ, RZ, UR4 ;  /* 0x00000004ff52be24 */ /* 0x006fe4000f8e00ff */
.L_x_123:
[----:B------:R-:W-:Y:S05]  /*6770*/  @!P4 BRA `(.L_x_124) ;  /* 0x000000000020c947 */ /* 0x000fea0003800000 */
[----:B------:R-:W-:Y:S04]  /*6780*/  ISETP.NE.U32.AND P3, PT, R146, RZ, PT ;  /* 0x000000ff9200720c */ /* 0x000fe80003f65070 */
[----:B------:R-:W-:Y:S11]  /*6790*/  ISETP.NE.AND.EX P3, PT, R147, RZ, PT, P3 ;  /* 0x000000ff9300720c */ /* 0x000ff60003f65330 */
[----:B------:R-:W-:Y:S02]  /*67a0*/  @!UPT UIADD3 URZ, UPT, UPT, URZ, URZ, URZ ;  /* 0x000000fffffff290 */ /* 0x000fe4000fffe0ff */
[----:B------:R-:W1:Y:S01]  /*67b0*/  @P3 LDC.64 R2, c[0x0][0x8a8] ;  /* 0x00022a00ff023b82 */ /* 0x000e620000000a00 */
[----:B------:R-:W-:Y:S04]  /*67c0*/  @P3 IMAD R0, R148, UR36, RZ ;  /* 0x0000002494003c24 */ /* 0x000fe8000f8e02ff */
[----:B-1----:R-:W-:Y:S05]  /*67d0*/  @P3 IMAD.WIDE R2, R0, 0x4, R2 ;  /* 0x0000000400023825 */ /* 0x002fea00078e0202 */
[----:B-----5:R1:W5:Y:S02]  /*67e0*/  @P3 LDG.E R78, desc[UR46][R2.64] ;  /* 0x0000002e024e3981 */ /* 0x020364000c1e1900 */
[----:B-1----:R-:W2:Y:S02]  /*67f0*/  @!P3 LDC R78, c[0x0][0x8a0] ;  /* 0x00022800ff4ebb82 */ /* 0x002ea40000000800 */
.L_x_124:
[----:B-----5:R-:W-:Y:S01]  /*6800*/  ISETP.NE.AND P4, PT, R82, RZ, PT ;  /* 0x000000ff5200720c */ /* 0x020fe20003f85270 */
[----:B------:R-:W-:Y:S01]  /*6810*/  BSSY B1, `(.L_x_125) ;  /* 0x0000048000017945 */ /* 0x000fe20003800000 */
[----:B------:R-:W-:Y:S01]  /*6820*/  SEL R5, RZ, 0xffffffff, P2 ;  /* 0xffffffffff057807 */ /* 0x000fe20001000000 */
[----:B------:R-:W-:Y:S01]  /*6830*/  IMAD.MOV.U32 R100, RZ, RZ, 0x1 ;  /* 0x00000001ff647424 */ /* 0x000fe200078e00ff */
[----:B------:R-:W-:Y:S01]  /*6840*/  LOP3.LUT P3, RZ, R153, 0xff, RZ, 0xc0, !PT ;  /* 0x000000ff99ff7812 */ /* 0x000fe2000786c0ff */
[----:B------:R-:W-:Y:S01]  /*6850*/  IMAD R80, R76, 0x100, R79 ;  /* 0x000001004c507824 */ /* 0x000fe200078e024f */
[----:B------:R-:W-:Y:S02]  /*6860*/  @P1 SEL R0, RZ, 0xffffffff, P4 ;  /* 0xffffffffff001807 */ /* 0x000fe40002000000 */
[----:B------:R-:W-:Y:S02]  /*6870*/  CS2R R110, SRZ ;  /* 0x00000000006e7805 */ /* 0x000fe4000001ff00 */
[----:B------:R-:W-:Y:S02]  /*6880*/  LEA R3, R162, UR49, 0x3 ;  /* 0x00000031a2037c11 */ /* 0x000fe4000f8e18ff */
[----:B------:R-:W-:Y:S02]  /*6890*/  CS2R R108, SRZ ;  /* 0x00000000006c7805 */ /* 0x000fe4000001ff00 */
[----:B------:R-:W-:Y:S02]  /*68a0*/  @P0 SEL R0, R5, R0, !P3 ;  /* 0x0000000005000207 */ /* 0x000fe40005800000 */
[----:B------:R-:W-:Y:S02]  /*68b0*/  CS2R R106, SRZ ;  /* 0x00000000006a7805 */ /* 0x000fe4000001ff00 */
[----:B------:R-:W-:Y:S02]  /*68c0*/  LEA R171, R76, UR49, 0x3 ;  /* 0x000000314cab7c11 */ /* 0x000fe4000f8e18ff */
[----:B------:R-:W-:Y:S02]  /*68d0*/  CS2R R104, SRZ ;  /* 0x0000000000687805 */ /* 0x000fe4000001ff00 */
[----:B------:R-:W-:Y:S02]  /*68e0*/  @P1 LOP3.LUT R0, R0, 0x1, RZ, 0xc0, !PT ;  /* 0x0000000100001812 */ /* 0x000fe400078ec0ff */
[----:B------:R-:W-:Y:S02]  /*68f0*/  CS2R R98, SRZ ;  /* 0x0000000000627805 */ /* 0x000fe4000001ff00 */
[----:B------:R-:W-:Y:S02]  /*6900*/  SHF.L.U32 R2, R164, 0x1f, RZ ;  /* 0x0000001fa4027819 */ /* 0x000fe400000006ff */
[----:B------:R-:W-:Y:S02]  /*6910*/  CS2R R96, SRZ ;  /* 0x0000000000607805 */ /* 0x000fe4000001ff00 */
[----:B------:R-:W-:Y:S02]  /*6920*/  ISETP.NE.U32.OR P6, PT, R0, 0x1, !P1 ;  /* 0x000000010000780c */ /* 0x000fe40004fc5470 */
[----:B------:R-:W-:Y:S02]  /*6930*/  CS2R R90, SRZ ;  /* 0x00000000005a7805 */ /* 0x000fe4000001ff00 */
[----:B------:R-:W-:Y:S02]  /*6940*/  PLOP3.LUT P2, PT, PT, PT, UP1, 0x80, 0x8 ;  /* 0x000000000008781c */ /* 0x000fe40003f4f018 */
[----:B------:R-:W-:Y:S02]  /*6950*/  CS2R R88, SRZ ;  /* 0x0000000000587805 */ /* 0x000fe4000001ff00 */
[----:B------:R-:W-:Y:S02]  /*6960*/  SEL R0, RZ, 0xffffffff, P4 ;  /* 0xffffffffff007807 */ /* 0x000fe40002000000 */
[----:B------:R-:W-:Y:S03]  /*6970*/  P2R R116, PR, RZ, 0x40 ;  /* 0x00000040ff747803 */ /* 0x000fe60000000000 */
[----:B------:R-:W-:Y:S04]  /*6980*/  @P6 SHF.L.U32 R4, R161, 0x1f, RZ ;  /* 0x0000001fa1046819 */ /* 0x000fe800000006ff */
[----:B------:R-:W-:Y:S01]  /*6990*/  @P2 SEL R0, R5, R0, !P3 ;  /* 0x0000000005002207 */ /* 0x000fe20005800000 */
[----:B------:R-:W1:Y:S03]  /*69a0*/  @P6 SYNCS.PHASECHK.TRANS64.TRYWAIT P1, [R3+URZ+0x160], R4 ;  /* 0x00016004030065a7 */ /* 0x000e6600080211ff */
[----:B------:R-:W-:Y:S04]  /*69b0*/  LOP3.LUT R0, R0, 0x1, RZ, 0xc0, !PT ;  /* 0x0000000100007812 */ /* 0x000fe800078ec0ff */
[----:B------:R-:W-:Y:S04]  /*69c0*/  ISETP.NE.U32.AND P5, PT, R0, 0x1, PT ;  /* 0x000000010000780c */ /* 0x000fe80003fa5070 */
[----:B------:R-:W-:Y:S01]  /*69d0*/  P2R R101, PR, RZ, 0x20 ;  /* 0x00000020ff657803 */ /* 0x000fe20000000000 */
[----:B------:R3:W4:Y:S01]  /*69e0*/  SYNCS.PHASECHK.TRANS64.TRYWAIT P0, [R171+URZ+0x1d0], R2 ;  /* 0x0001d002ab0075a7 */ /* 0x00072200080011ff */
[----:B-1----:R-:W-:Y:S01]  /*69f0*/  @P6 SEL R100, RZ, 0x1, !P1 ;  /* 0x00000001ff646807 */ /* 0x002fe20004800000 */
[----:B---3--:R-:W-:Y:S06]  /*6a00*/  @!P6 BRA `(.L_x_126) ;  /* 0x0000000000a0e947 */ /* 0x008fec0003800000 */
[----:B------:R-:W-:Y:S01]  /*6a10*/  @P5 IMAD R7, R162, 0x2000, R155 ;  /* 0x00002000a2075824 */ /* 0x000fe200078e029b */
[----:B------:R-:W-:Y:S01]  /*6a20*/  ISETP.NE.AND P1, PT, R100, RZ, PT ;  /* 0x000000ff6400720c */ /* 0x000fe20003f25270 */
[----:B------:R-:W-:Y:S01]  /*6a30*/  BSSY B0, `(.L_x_127) ;  /* 0x0000011000007945 */ /* 0x000fe20003800000 */
[----:B------:R-:W-:Y:S01]  /*6a40*/  CS2R R90, SRZ ;  /* 0x00000000005a7805 */ /* 0x000fe2000001ff00 */
[----:B------:R-:W-:Y:S01]  /*6a50*/  @P5 VIADD R4, R7, UR49 ;  /* 0x0000003107045c36 */ /* 0x000fe20008000000 */
[----:B------:R-:W-:Y:S02]  /*6a60*/  CS2R R88, SRZ ;  /* 0x0000000000587805 */ /* 0x000fe4000001ff00 */
[----:B------:R-:W-:Y:S02]  /*6a70*/  CS2R R98, SRZ ;  /* 0x0000000000627805 */ /* 0x000fe4000001ff00 */
[----:B------:R-:W-:Y:S01]  /*6a80*/  CS2R R96, SRZ ;  /* 0x0000000000607805 */ /* 0x000fe2000001ff00 */
[--C-:B------:R-:W-:Y:S01]  /*6a90*/  @P5 IMAD.IADD R6, R167, 0x1, R4.reuse ;  /* 0x00000001a7065824 */ /* 0x100fe200078e0204 */
[----:B------:R-:W-:Y:S01]  /*6aa0*/  CS2R R106, SRZ ;  /* 0x00000000006a7805 */ /* 0x000fe2000001ff00 */
[--C-:B------:R-:W-:Y:S01]  /*6ab0*/  @P5 IMAD.IADD R5, R166, 0x1, R4.reuse ;  /* 0x00000001a6055824 */ /* 0x100fe200078e0204 */
[----:B------:R-:W-:Y:S01]  /*6ac0*/  CS2R R104, SRZ ;  /* 0x0000000000687805 */ /* 0x000fe2000001ff00 */
[----:B------:R-:W-:Y:S01]  /*6ad0*/  @P5 IMAD R4, R165, 0x10, R4 ;  /* 0x00000010a5045824 */ /* 0x000fe200078e0204 */
[----:B------:R-:W-:Y:S02]  /*6ae0*/  CS2R R110, SRZ ;  /* 0x00000000006e7805 */ /* 0x000fe4000001ff00 */
[----:B------:R-:W-:Y:S01]  /*6af0*/  CS2R R108, SRZ ;  /* 0x00000000006c7805 */ /* 0x000fe2000001ff00 */
[----:B------:R-:W-:Y:S06]  /*6b00*/  @P1 BRA `(.L_x_128) ;  /* 0x00000000000c1947 */ /* 0x000fec0003800000 */
[----:B------:R-:W-:Y:S04]  /*6b10*/  SHF.L.U32 R0, R161, 0x1f, RZ ;  /* 0x0000001fa1007819 */ /* 0x000fe800000006ff */
[----:B------:R-:W1:Y:S02]  /*6b20*/  SYNCS.PHASECHK.TRANS64.TRYWAIT P1, [R3+URZ+0x160], R0 ;  /* 0x00016000030075a7 */ /* 0x000e6400080211ff */
[----:B-1----:R-:W-:Y:S05]  /*6b30*/  @!P1 BRA `(.L_x_129) ;  /* 0x00000068005c9947 */ /* 0x002fea0003800000 */
.L_x_128:
[----:B------:R-:W-:Y:S05]  /*6b40*/  BSYNC B0 ;  /* 0x0000000000007941 */ /* 0x000fea0003800000 */
.L_x_127:
[----:B------:R-:W-:Y:S01]  /*6b50*/  ISETP.NE.AND P1, PT, R101, RZ, PT ;  /* 0x000000ff6500720c */ /* 0x000fe20003f25270 */
[----:B-1----:R-:W-:Y:S02]  /*6b60*/  VIADD R3, R3, 0x180 ;  /* 0x0000018003037836 */ /* 0x002fe40000000000 */
[----:B------:R-:W-:Y:S02]  /*6b70*/  IMAD.U32 R0, RZ, RZ, UR37 ;  /* 0x00000025ff007e24 */ /* 0x000fe4000f8e00ff */
[----:B------:R-:W-:Y:S03]  /*6b80*/  VIADD R162, R162, 0x1 ;  /* 0x00000001a2a27836 */ /* 0x000fe60000000000 */
[----:B------:R-:W-:Y:S05]  /*6b90*/  PRMT R0, R0, 0x654, R3 ;  /* 0x0000065400007816 */ /* 0x000fea0000000003 */
[----:B------:R1:W3:Y:S04]  /*6ba0*/  @P1 LDS.128 R88, [R7+UR49+0x400] ;  /* 0x0004003107581984 */ /* 0x0002e80008000c00 */
[----:B------:R1:W1:Y:S04]  /*6bb0*/  @P1 LDS.128 R96, [R6+0x400] ;  /* 0x0004000006601984 */ /* 0x0002680000000c00 */
[----:B------:R1:W1:Y:S04]  /*6bc0*/  @P1 LDS.128 R104, [R5+0x400] ;  /* 0x0004000005681984 */ /* 0x0002680000000c00 */
[----:B------:R1:W1:Y:S01]  /*6bd0*/  @P1 LDS.128 R108, [R4+0x400] ;  /* 0x00040000046c1984 */ /* 0x0002620000000c00 */
[C---:B------:R-:W-:Y:S01]  /*6be0*/  ISETP.NE.AND P1, PT, R162.reuse, 0x4, PT ;  /* 0x00000004a200780c */ /* 0x040fe20003f25270 */
[----:B------:R-:W-:Y:S01]  /*6bf0*/  @!PT LDS RZ, [RZ] ;  /* 0x00000000fffff984 */ /* 0x000fe20000000800 */
[----:B------:R-:W-:Y:S01]  /*6c00*/  @!PT LDS RZ, [RZ] ;  /* 0x00000000fffff984 */ /* 0x000fe20000000800 */
[----:B------:R-:W-:Y:S01]  /*6c10*/  @!PT LDS RZ, [RZ] ;  /* 0x00000000fffff984 */ /* 0x000fe20000000800 */
[----:B------:R-:W-:Y:S01]  /*6c20*/  @!PT LDS RZ, [RZ] ;  /* 0x00000000fffff984 */ /* 0x000fe20000000800 */
[----:B------:R5:W-:Y:S06]  /*6c30*/  MEMBAR.ALL.CTA ;  /* 0x0000000000007992 */ /* 0x000bec0000008000 */
[----:B-----5:R-:W5:Y:S01]  /*6c40*/  FENCE.VIEW.ASYNC.S ;  /* 0x00000000000073c6 */ /* 0x020f620000000000 */
[----:B------:R-:W-:Y:S01]  /*6c50*/  SEL R162, R162, RZ, P1 ;  /* 0x000000ffa2a27207 */ /* 0x000fe20000800000 */
[----:B-----5:R5:W-:Y:S02]  /*6c60*/  SYNCS.ARRIVE.TRANS64.RED.A1T0 RZ, [R0+URZ], RZ ;  /* 0x000000ff00ff79a7 */ /* 0x020be400081004ff */
[----:B-----5:R-:W-:Y:S04]  /*6c70*/  SEL R0, RZ, 0x1, P1 ;  /* 0x00000001ff007807 */ /* 0x020fe80000800000 */
[----:B---3--:R-:W-:Y:S02]  /*6c80*/  LOP3.LUT R161, R161, R0, RZ, 0x3c, !PT ;  /* 0x00000000a1a17212 */ /* 0x008fe400078e3cff */
.L_x_126:
[----:B------:R-:W-:Y:S05]  /*6c90*/  BSYNC B1 ;  /* 0x0000000000017941 */ /* 0x000fea0003800000 */
.L_x_125:
[----:B------:R-:W-:Y:S04]  /*6ca0*/  SHF.R.U32.HI R3, RZ, 0x15, R80 ;  /* 0x00000015ff037819 */ /* 0x000fe80000011650 */
[----:B------:R-:W-:Y:S01]  /*6cb0*/  LOP3.LUT P1, RZ, R3, 0x3, R156, 0x48, !PT ;  /* 0x0000000303ff7812 */ /* 0x000fe2000782489c */
[----:B------:R-:W-:Y:S01]  /*6cc0*/  @!UPT UIADD3 URZ, UPT, UPT, URZ, URZ, URZ ;  /* 0x000000fffffff290 */ /* 0x000fe2000fffe0ff */
[----:B----4-:R-:W-:Y:S11]  /*6cd0*/  @P0 BRA `(.L_x_130) ;  /* 0x0000000000080947 */ /* 0x010ff60003800000 */
[----:B------:R-:W3:Y:S02]  /*6ce0*/  SYNCS.PHASECHK.TRANS64.TRYWAIT P0, [R171+URZ+0x1d0], R2 ;  /* 0x0001d002ab0075a7 */ /* 0x000ee400080011ff */
[----:B---3--:R-:W-:Y:S05]  /*6cf0*/  @!P0 BRA `(.L_x_131) ;  /* 0x0000006800008947 */ /* 0x008fea0003800000 */
.L_x_130:
[----:B------:R-:W-:Y:S05]  /*6d00*/  @!P1 BRA `(.L_x_132) ;  /* 0x0000000000409947 */ /* 0x000fea0003800000 */
[----:B------:R-:W1:Y:S01]  /*6d10*/  LDCU.64 UR8, c[0x4][0x78] ;  /* 0x01000f00ff0877ac */ /* 0x000e620008000a00 */
[----:B------:R-:W-:Y:S01]  /*6d20*/  MOV R3, 0x0 ;  /* 0x0000000000037802 */ /* 0x000fe20000000f00 */
[----:B------:R-:W-:Y:S02]  /*6d30*/  HFMA2 R12, -RZ, RZ, 0, 5.9604644775390625e-08 ;  /* 0x00000001ff0c7431 */ /* 0x000fe400000001ff */
[----:B------:R-:W-:Y:S02]  /*6d40*/  IMAD.MOV.U32 R8, RZ, RZ, 0x192 ;  /* 0x00000192ff087424 */ /* 0x000fe400078e00ff */
[----:B------:R-:W-:Y:S01]  /*6d50*/  IMAD.MOV.U32 R13, RZ, RZ, RZ ;  /* 0x000000ffff0d7224 */ /* 0x000fe200078e00ff */
[----:B------:R-:W4:Y:S01]  /*6d60*/  LDCU.64 UR6, c[0x4][0x80] ;  /* 0x01001000ff0677ac */ /* 0x000f220008000a00 */
[----:B---3--:R-:W3:Y:S01]  /*6d70*/  LDC.64 R2, c[0x4][R3] ;  /* 0x0100000003027b82 */ /* 0x008ee20000000a00 */
[----:B------:R-:W5:Y:S01]  /*6d80*/  LDCU.64 UR4, c[0x4][0x18] ;  /* 0x01000300ff0477ac */ /* 0x000f620008000a00 */
[----:B-1----:R-:W-:Y:S01]  /*6d90*/  MOV R5, UR9 ;  /* 0x0000000900057c02 */ /* 0x002fe20008000f00 */
[----:B------:R-:W-:Y:S01]  /*6da0*/  IMAD.U32 R4, RZ, RZ, UR8 ;  /* 0x00000008ff047e24 */ /* 0x000fe2000f8e00ff */
[----:B----4-:R-:W-:Y:S01]  /*6db0*/  MOV R7, UR7 ;  /* 0x0000000700077c02 */ /* 0x010fe20008000f00 */
[----:B------:R-:W-:Y:S01]  /*6dc0*/  IMAD.U32 R6, RZ, RZ, UR6 ;  /* 0x00000006ff067e24 */ /* 0x000fe2000f8e00ff */
[----:B-----5:R-:W-:Y:S01]  /*6dd0*/  MOV R11, UR5 ;  /* 0x00000005000b7c02 */ /* 0x020fe20008000f00 */
[----:B------:R-:W-:Y:S02]  /*6de0*/  IMAD.U32 R10, RZ, RZ, UR4 ;  /* 0x00000004ff0a7e24 */ /* 0x000fe4000f8e00ff */
[----:B------:R-:W-:Y:S07]  /*6df0*/  LEPC R20, `(.L_x_132) ;  /* 0x000000001014794e */ /* 0x000fee0000000000 */
[----:B--23--:R-:W-:Y:S05]  /*6e00*/  CALL.ABS.NOINC R2 ;  /* 0x0000000002007343 */ /* 0x00cfea0003c00000 */
.L_x_132:
[----:B------:R-:W-:Y:S01]  /*6e10*/  SHF.L.U32 R83, R88, 0x10, RZ ;  /* 0x0000001058537819 */ /* 0x000fe200000006ff */
[----:B------:R-:W-:Y:S05]  /*6e20*/  WARPSYNC.ALL ;  /* 0x0000000000007948 */ /* 0x000fea0003800000 */
[----:B------:R-:W-:Y:S01]  /*6e30*/  R2UR UR4, R80 ;  /* 0x00000000500472ca */ /* 0x000fe200000e0000 */
[----:B------:R-:W-:Y:S01]  /*6e40*/  BSSY.RECONVERGENT B0, `(.L_x_133) ;  /* 0x0000121000007945 */ /* 0x000fe20003800200 */
[----:B------:R-:W-:Y:S02]  /*6e50*/  IADD3 R103, PT, PT, R155, UR49, RZ ;  /* 0x000000319b677c10 */ /* 0x000fe4000fffe0ff */
[----:B------:R-:W-:Y:S02]  /*6e60*/  SHF.L.U32 R102, R165, 0x4, RZ ;  /* 0x00000004a5667819 */ /* 0x000fe400000006ff */
[-C--:B------:R-:W-:Y:S02]  /*6e70*/  IADD3 R175, PT, PT, R167, R103.reuse, RZ ;  /* 0x00000067a7af7210 */ /* 0x080fe40007ffe0ff */
[----:B------:R-:W-:Y:S02]  /*6e80*/  IADD3 R174, PT, PT, R166, R103, RZ ;  /* 0x00000067a6ae7210 */ /* 0x000fe40007ffe0ff */
[----:B------:R-:W-:Y:S02]  /*6e90*/  IADD3 R173, PT, PT, R103, R102, RZ ;  /* 0x0000006667ad7210 */ /* 0x000fe40007ffe0ff */
[C---:B------:R-:W-:Y:S01]  /*6ea0*/  PRMT R81, R88.reuse, 0x8880, RZ ;  /* 0x0000888058517816 */ /* 0x040fe200000000ff */
[----:B-1----:R-:W2:Y:S01]  /*6eb0*/  LDTM.x64 R4, tmem[UR4] ;  /* 0x00000004000479ee */ /* 0x002ea20008340000 */
[----:B------:R-:W-:Y:S02]  /*6ec0*/  SHF.R.S32.HI R83, RZ, 0x18, R83 ;  /* 0x00000018ff537819 */ /* 0x000fe40000011453 */
[----:B------:R-:W-:Y:S02]  /*6ed0*/  SHF.R.S32.HI R86, RZ, 0x18, R89 ;  /* 0x00000018ff567819 */ /* 0x000fe40000011459 */
[----:B------:R-:W-:Y:S02]  /*6ee0*/  SHF.L.U32 R84, R88, 0x8, RZ ;  /* 0x0000000858547819 */ /* 0x000fe400000006ff */
[----:B------:R-:W-:Y:S02]  /*6ef0*/  SHF.L.U32 R85, R89, 0x8, RZ ;  /* 0x0000000859557819 */ /* 0x000fe400000006ff */
[----:B------:R-:W-:Y:S02]  /*6f00*/  SHF.R.S32.HI R84, RZ, 0x18, R84 ;  /* 0x00000018ff547819 */ /* 0x000fe40000011454 */
[----:B------:R-:W-:Y:S02]  /*6f10*/  SHF.R.S32.HI R85, RZ, 0x18, R85 ;  /* 0x00000018ff557819 */ /* 0x000fe40000011455 */
[----:B------:R-:W-:Y:S02]  /*6f20*/  SHF.L.U32 R87, R110, 0x8, RZ ;  /* 0x000000086e577819 */ /* 0x000fe400000006ff */
[----:B------:R-:W-:Y:S02]  /*6f30*/  ISETP.NE.AND P0, PT, R169, RZ, PT ;  /* 0x000000ffa900720c */ /* 0x000fe40003f05270 */
[----:B------:R-:W-:Y:S02]  /*6f40*/  SHF.R.S32.HI R87, RZ, 0x18, R87 ;  /* 0x00000018ff577819 */ /* 0x000fe40000011457 */
[----:B------:R-:W-:Y:S02]  /*6f50*/  ISETP.NE.AND P6, PT, R116, RZ, PT ;  /* 0x000000ff7400720c */ /* 0x000fe40003fc5270 */
[----:B------:R-:W-:Y:S01]  /*6f60*/  LEA R117, R162, UR49, 0x3 ;  /* 0x00000031a2757c11 */ /* 0x000fe2000f8e18ff */
[C---:B--2---:R-:W-:Y:S02]  /*6f70*/  IMAD R0, R78.reuse, R4, RZ ;  /* 0x000000044e007224 */ /* 0x044fe400078e02ff */
[C---:B---3--:R-:W-:Y:S02]  /*6f80*/  IMAD R2, R78.reuse, R5, RZ ;  /* 0x000000054e027224 */ /* 0x048fe400078e02ff */
[----:B------:R-:W-:Y:S02]  /*6f90*/  IMAD R3, R78, R6, RZ ;  /* 0x000000064e037224 */ /* 0x000fe400078e02ff */
[-C--:B------:R-:W-:Y:S01]  /*6fa0*/  IMAD R0, R81, R82.reuse, R0 ;  /* 0x0000005251007224 */ /* 0x080fe200078e0200 */
[----:B------:R-:W-:Y:S01]  /*6fb0*/  SHF.R.S32.HI R81, RZ, 0x18, R88 ;  /* 0x00000018ff517819 */ /* 0x000fe20000011458 */
[-C--:B------:R-:W-:Y:S01]  /*6fc0*/  IMAD R2, R83, R82.reuse, R2 ;  /* 0x0000005253027224 */ /* 0x080fe200078e0202 */
[C---:B------:R-:W-:Y:S01]  /*6fd0*/  PRMT R83, R89.reuse, 0x8880, RZ ;  /* 0x0000888059537816 */ /* 0x040fe200000000ff */
[----:B------:R-:W-:Y:S01]  /*6fe0*/  IMAD R3, R84, R82, R3 ;  /* 0x0000005254037224 */ /* 0x000fe200078e0203 */
[----:B------:R-:W-:Y:S01]  /*6ff0*/  SHF.L.U32 R84, R89, 0x10, RZ ;  /* 0x0000001059547819 */ /* 0x000fe200000006ff */
[C---:B------:R-:W-:Y:S01]  /*7000*/  IMAD R7, R78.reuse, R7, RZ ;  /* 0x000000074e077224 */ /* 0x040fe200078e02ff */
[----:B------:R-:W-:Y:S01]  /*7010*/  @P6 SHF.L.U32 R118, R161, 0x1f, RZ ;  /* 0x0000001fa1766819 */ /* 0x000fe200000006ff */
[C---:B------:R-:W-:Y:S01]  /*7020*/  IMAD R4, R78.reuse, R8, RZ ;  /* 0x000000084e047224 */ /* 0x040fe200078e02ff */
[----:B------:R-:W-:Y:S01]  /*7030*/  SHF.R.S32.HI R84, RZ, 0x18, R84 ;  /* 0x00000018ff547819 */ /* 0x000fe20000011454 */
[----:B------:R-:W-:Y:S02]  /*7040*/  IMAD R5, R78, R9, RZ ;  /* 0x000000094e057224 */ /* 0x000fe400078e02ff */
[----:B------:R-:W-:Y:S01]  /*7050*/  IMAD R7, R81, R82, R7 ;  /* 0x0000005251077224 */ /* 0x000fe200078e0207 */
[----:B------:R-:W-:Y:S01]  /*7060*/  PRMT R81, R90, 0x8880, RZ ;  /* 0x000088805a517816 */ /* 0x000fe200000000ff */
[----:B------:R-:W-:Y:S02]  /*7070*/  IMAD R6, R78, R10, RZ ;  /* 0x0000000a4e067224 */ /* 0x000fe400078e02ff */
[-C--:B------:R-:W-:Y:S01]  /*7080*/  IMAD R4, R83, R82.reuse, R4 ;  /* 0x0000005253047224 */ /* 0x080fe200078e0204 */
[----:B------:R-:W-:Y:S01]  /*7090*/  I2IP.S8.S32.SAT R93, R7, R3, RZ ;  /* 0x00000003075d7239 */ /* 0x000fe200000014ff */
[----:B------:R-:W-:Y:S01]  /*70a0*/  IMAD R5, R84, R82, R5 ;  /* 0x0000005254057224 */ /* 0x000fe200078e0205 */
[----:B------:R-:W-:Y:S01]  /*70b0*/  SHF.L.U32 R83, R90, 0x10, RZ ;  /* 0x000000105a537819 */ /* 0x000fe200000006ff */
[----:B------:R-:W-:Y:S01]  /*70c0*/  IMAD R11, R78, R11, RZ ;  /* 0x0000000b4e0b7224 */ /* 0x000fe200078e02ff */
[----:B------:R-:W-:Y:S01]  /*70d0*/  I2IP.S8.S32.SAT R92, R2, R0, R93 ;  /* 0x00000000025c7239 */ /* 0x000fe2000000145d */
[----:B------:R-:W-:Y:S01]  /*70e0*/  IMAD R6, R85, R82, R6 ;  /* 0x0000005255067224 */ /* 0x000fe200078e0206 */
[----:B------:R-:W-:Y:S01]  /*70f0*/  SHF.R.S32.HI R83, RZ, 0x18, R83 ;  /* 0x00000018ff537819 */ /* 0x000fe20000011453 */
[----:B------:R-:W-:Y:S01]  /*7100*/  IMAD R8, R78, R12, RZ ;  /* 0x0000000c4e087224 */ /* 0x000fe200078e02ff */
[----:B------:R-:W-:Y:S01]  /*7110*/  SHF.L.U32 R85, R90, 0x8, RZ ;  /* 0x000000085a557819 */ /* 0x000fe200000006ff */
[----:B------:R-:W-:Y:S02]  /*7120*/  IMAD R9, R78, R13, RZ ;  /* 0x0000000d4e097224 */ /* 0x000fe400078e02ff */
[----:B------:R-:W-:Y:S01]  /*7130*/  IMAD R11, R86, R82, R11 ;  /* 0x00000052560b7224 */ /* 0x000fe200078e020b */
[----:B------:R-:W-:Y:S01]  /*7140*/  SHF.R.S32.HI R85, RZ, 0x18, R85 ;  /* 0x00000018ff557819 */ /* 0x000fe20000011455 */
[C---:B------:R-:W-:Y:S01]  /*7150*/  IMAD R10, R78.reuse, R14, RZ ;  /* 0x0000000e4e0a7224 */ /* 0x040fe200078e02ff */
[----:B------:R-:W-:Y:S01]  /*7160*/  SHF.R.S32.HI R86, RZ, 0x18, R91 ;  /* 0x00000018ff567819 */ /* 0x000fe2000001145b */
[----:B------:R-:W-:Y:S01]  /*7170*/  IMAD R8, R81, R82, R8 ;  /* 0x0000005251087224 */ /* 0x000fe200078e0208 */
[----:B------:R-:W-:Y:S01]  /*7180*/  I2IP.S8.S32.SAT R94, R11, R6, RZ ;  /* 0x000000060b5e7239 */ /* 0x000fe200000014ff */
[----:B------:R-:W-:Y:S01]  /*7190*/  IMAD R9, R83, R82, R9 ;  /* 0x0000005253097224 */ /* 0x000fe200078e0209 */
[C---:B------:R-:W-:Y:S01]  /*71a0*/  PRMT R83, R91.reuse, 0x8880, RZ ;  /* 0x000088805b537816 */ /* 0x040fe200000000ff */
[----:B------:R-:W-:Y:S01]  /*71b0*/  IMAD.U32 R84, R91, 0x10000, RZ ;  /* 0x000100005b547824 */ /* 0x000fe200078e00ff */
[----:B------:R-:W-:Y:S01]  /*71c0*/  I2IP.S8.S32.SAT R93, R5, R4, R94 ;  /* 0x00000004055d7239 */ /* 0x000fe2000000145e */
[C---:B------:R-:W-:Y:S01]  /*71d0*/  IMAD R15, R78.reuse, R15, RZ ;  /* 0x0000000f4e0f7224 */ /* 0x040fe200078e02ff */
[----:B------:R-:W-:Y:S01]  /*71e0*/  SHF.R.S32.HI R81, RZ, 0x18, R90 ;  /* 0x00000018ff517819 */ /* 0x000fe2000001145a */
[----:B------:R-:W-:Y:S01]  /*71f0*/  IMAD R10, R85, R82, R10 ;  /* 0x00000052550a7224 */ /* 0x000fe200078e020a */
[----:B------:R-:W-:Y:S01]  /*7200*/  SHF.R.S32.HI R84, RZ, 0x18, R84 ;  /* 0x00000018ff547819 */ /* 0x000fe20000011454 */
[C---:B------:R-:W-:Y:S01]  /*7210*/  IMAD R12, R78.reuse, R16, RZ ;  /* 0x000000104e0c7224 */ /* 0x040fe200078e02ff */
[----:B------:R-:W-:Y:S01]  /*7220*/  SHF.L.U32 R85, R91, 0x8, RZ ;  /* 0x000000085b557819 */ /* 0x000fe200000006ff */
[----:B------:R-:W-:Y:S02]  /*7230*/  IMAD R13, R78, R17, RZ ;  /* 0x000000114e0d7224 */ /* 0x000fe400078e02ff */
[----:B------:R-:W-:Y:S01]  /*7240*/  IMAD R15, R81, R82, R15 ;  /* 0x00000052510f7224 */ /* 0x000fe200078e020f */
[----:B------:R-:W-:Y:S01]  /*7250*/  PRMT R81, R96, 0x8880, RZ ;  /* 0x0000888060517816 */ /* 0x000fe200000000ff */
[----:B------:R-:W-:Y:S01]  /*7260*/  IMAD R14, R78, R18, RZ ;  /* 0x000000124e0e7224 */ /* 0x000fe200078e02ff */
[----:B------:R-:W-:Y:S01]  /*7270*/  SHF.R.S32.HI R85, RZ, 0x18, R85 ;  /* 0x00000018ff557819 */ /* 0x000fe20000011455 */
[----:B------:R-:W-:Y:S01]  /*7280*/  IMAD R12, R83, R82, R12 ;  /* 0x00000052530c7224 */ /* 0x000fe200078e020c */
[----:B------:R-:W-:Y:S01]  /*7290*/  I2IP.S8.S32.SAT R94, R15, R10, RZ ;  /* 0x0000000a0f5e7239 */ /* 0x000fe200000014ff */
[----:B------:R-:W-:Y:S01]  /*72a0*/  IMAD R13, R84, R82, R13 ;  /* 0x00000052540d7224 */ /* 0x000fe200078e020d */
[----:B------:R-:W-:Y:S01]  /*72b0*/  SHF.L.U32 R83, R96, 0x10, RZ ;  /* 0x0000001060537819 */ /* 0x000fe200000006ff */
[C---:B------:R-:W-:Y:S01]  /*72c0*/  IMAD R19, R78.reuse, R19, RZ ;  /* 0x000000134e137224 */ /* 0x040fe200078e02ff */
[----:B------:R-:W-:Y:S01]  /*72d0*/  I2IP.S8.S32.SAT R94, R9, R8, R94 ;  /* 0x00000008095e7239 */ /* 0x000fe2000000145e */
[----:B------:R-:W-:Y:S01]  /*72e0*/  IMAD R14, R85, R82, R14 ;  /* 0x00000052550e7224 */ /* 0x000fe200078e020e */
[----:B------:R-:W-:Y:S01]  /*72f0*/  SHF.R.S32.HI R83, RZ, 0x18, R83 ;  /* 0x00000018ff537819 */ /* 0x000fe20000011453 */
[C---:B------:R-:W-:Y:S01]  /*7300*/  IMAD R16, R78.reuse, R20, RZ ;  /* 0x000000144e107224 */ /* 0x040fe200078e02ff */
[----:B------:R-:W-:Y:S01]  /*7310*/  SHF.L.U32 R84, R97, 0x10, RZ ;  /* 0x0000001061547819 */ /* 0x000fe200000006ff */
[----:B------:R-:W-:Y:S01]  /*7320*/  IMAD R17, R78, R21, RZ ;  /* 0x000000154e117224 */ /* 0x000fe200078e02ff */
[----:B------:R-:W-:Y:S01]  /*7330*/  SHF.L.U32 R85, R96, 0x8, RZ ;  /* 0x0000000860557819 */ /* 0x000fe200000006ff */
[----:B------:R-:W-:Y:S01]  /*7340*/  IMAD R19, R86, R82, R19 ;  /* 0x0000005256137224 */ /* 0x000fe200078e0213 */
[----:B------:R-:W-:Y:S01]  /*7350*/  SHF.R.S32.HI R84, RZ, 0x18, R84 ;  /* 0x00000018ff547819 */ /* 0x000fe20000011454 */
[C---:B------:R-:W-:Y:S01]  /*7360*/  IMAD R18, R78.reuse, R22, RZ ;  /* 0x000000164e127224 */ /* 0x040fe200078e02ff */
[----:B------:R-:W-:Y:S01]  /*7370*/  SHF.R.S32.HI R85, RZ, 0x18, R85 ;  /* 0x00000018ff557819 */ /* 0x000fe20000011455 */
[----:B------:R-:W-:Y:S01]  /*7380*/  IMAD R16, R81, R82, R16 ;  /* 0x0000005251107224 */ /* 0x000fe200078e0210 */
[----:B------:R-:W-:Y:S01]  /*7390*/  I2IP.S8.S32.SAT R95, R19, R14, RZ ;  /* 0x0000000e135f7239 */ /* 0x000fe200000014ff */
[-C--:B------:R-:W-:Y:S01]  /*73a0*/  IMAD R17, R83, R82.reuse, R17 ;  /* 0x0000005253117224 */ /* 0x080fe200078e0211 */
[----:B------:R-:W-:Y:S01]  /*73b0*/  PRMT R83, R97, 0x8880, RZ ;  /* 0x0000888061537816 */ /* 0x000fe200000000ff */
[C---:B------:R-:W-:Y:S01]  /*73c0*/  IMAD R23, R78.reuse, R23, RZ ;  /* 0x000000174e177224 */ /* 0x040fe200078e02ff */
[----:B------:R-:W-:Y:S01]  /*73d0*/  SHF.R.S32.HI R81, RZ, 0x18, R96 ;  /* 0x00000018ff517819 */ /* 0x000fe20000011460 */
[----:B------:R-:W-:Y:S01]  /*73e0*/  IMAD R18, R85, R82, R18 ;  /* 0x0000005255127224 */ /* 0x000fe200078e0212 */
[----:B------:R-:W-:Y:S01]  /*73f0*/  SHF.L.U32 R85, R97, 0x8, RZ ;  /* 0x0000000861557819 */ /* 0x000fe200000006ff */
[C---:B------:R-:W-:Y:S01]  /*7400*/  IMAD R20, R78.reuse, R24, RZ ;  /* 0x000000184e147224 */ /* 0x040fe200078e02ff */
[----:B------:R-:W-:Y:S01]  /*7410*/  I2IP.S8.S32.SAT R95, R13, R12, R95 ;  /* 0x0000000c0d5f7239 */ /* 0x000fe2000000145f */
[----:B------:R-:W-:Y:S01]  /*7420*/  IMAD R21, R78, R25, RZ ;  /* 0x000000194e157224 */ /* 0x000fe200078e02ff */
[----:B------:R-:W-:Y:S01]  /*7430*/  SHF.R.S32.HI R85, RZ, 0x18, R85 ;  /* 0x00000018ff557819 */ /* 0x000fe20000011455 */
[----:B------:R-:W-:Y:S01]  /*7440*/  IMAD R23, R81, R82, R23 ;  /* 0x0000005251177224 */ /* 0x000fe200078e0217 */
[----:B------:R-:W-:Y:S01]  /*7450*/  PRMT R81, R98, 0x8880, RZ ;  /* 0x0000888062517816 */ /* 0x000fe200000000ff */
[----:B------:R-:W-:Y:S01]  /*7460*/  IMAD R22, R78, R26, RZ ;  /* 0x0000001a4e167224 */ /* 0x000fe200078e02ff */
[----:B------:R1:W-:Y:S01]  /*7470*/  STS.128 [R155+UR49+0x8400], R92 ;  /* 0x0084005c9b007988 */ /* 0x0003e20008000c31 */
[----:B------:R-:W-:Y:S01]  /*7480*/  IMAD R20, R83, R82, R20 ;  /* 0x0000005253147224 */ /* 0x000fe200078e0214 */
[----:B------:R-:W-:Y:S01]  /*7490*/  I2IP.S8.S32.SAT R112, R23, R18, RZ ;  /* 0x0000001217707239 */ /* 0x000fe200000014ff */
[----:B------:R-:W-:Y:S01]  /*74a0*/  IMAD R21, R84, R82, R21 ;  /* 0x0000005254157224 */ /* 0x000fe200078e0215 */
[----:B------:R-:W-:Y:S01]  /*74b0*/  SHF.R.S32.HI R86, RZ, 0x18, R97 ;  /* 0x00000018ff567819 */ /* 0x000fe20000011461 */
[----:B------:R-:W-:Y:S01]  /*74c0*/  IMAD.U32 R83, R98, 0x10000, RZ ;  /* 0x0001000062537824 */ /* 0x000fe200078e00ff */
[----:B------:R-:W-:Y:S01]  /*74d0*/  I2IP.S8.S32.SAT R112, R17, R16, R112 ;  /* 0x0000001011707239 */ /* 0x000fe20000001470 */
[----:B------:R-:W-:Y:S01]  /*74e0*/  IMAD R27, R78, R27, RZ ;  /* 0x0000001b4e1b7224 */ /* 0x000fe200078e02ff */
[----:B------:R-:W-:Y:S01]  /*74f0*/  SHF.L.U32 R84, R99, 0x10, RZ ;  /* 0x0000001063547819 */ /* 0x000fe200000006ff */
[----:B------:R-:W-:Y:S01]  /*7500*/  IMAD R22, R85, R82, R22 ;  /* 0x0000005255167224 */ /* 0x000fe200078e0216 */
[----:B------:R-:W-:Y:S01]  /*7510*/  SHF.L.U32 R85, R98, 0x8, RZ ;  /* 0x0000000862557819 */ /* 0x000fe200000006ff */
[C---:B------:R-:W-:Y:S01]  /*7520*/  IMAD R24, R78.reuse, R28, RZ ;  /* 0x0000001c4e187224 */ /* 0x040fe200078e02ff */
[----:B------:R-:W-:Y:S01]  /*7530*/  SHF.R.S32.HI R83, RZ, 0x18, R83 ;  /* 0x00000018ff537819 */ /* 0x000fe20000011453 */
[----:B------:R-:W-:Y:S01]  /*7540*/  IMAD R25, R78, R29, RZ ;  /* 0x0000001d4e197224 */ /* 0x000fe200078e02ff */
[----:B------:R-:W-:Y:S01]  /*7550*/  SHF.R.S32.HI R84, RZ, 0x18, R84 ;  /* 0x00000018ff547819 */ /* 0x000fe20000011454 */
[----:B------:R-:W-:Y:S01]  /*7560*/  IMAD R27, R86, R82, R27 ;  /* 0x00000052561b7224 */ /* 0x000fe200078e021b */
[----:B------:R-:W-:Y:S01]  /*7570*/  SHF.R.S32.HI R85, RZ, 0x18, R85 ;  /* 0x00000018ff557819 */ /* 0x000fe20000011455 */
[C---:B------:R-:W-:Y:S01]  /*7580*/  IMAD R26, R78.reuse, R30, RZ ;  /* 0x0000001e4e1a7224 */ /* 0x040fe200078e02ff */
[----:B------:R-:W-:Y:S01]  /*7590*/  SHF.R.S32.HI R86, RZ, 0x18, R99 ;  /* 0x00000018ff567819 */ /* 0x000fe20000011463 */
[----:B------:R-:W-:Y:S01]  /*75a0*/  IMAD R24, R81, R82, R24 ;  /* 0x0000005251187224 */ /* 0x000fe200078e0218 */
[----:B------:R-:W-:Y:S01]  /*75b0*/  I2IP.S8.S32.SAT R113, R27, R22, RZ ;  /* 0x000000161b717239 */ /* 0x000fe200000014ff */
[----:B------:R-:W-:Y:S01]  /*75c0*/  IMAD R25, R83, R82, R25 ;  /* 0x0000005253197224 */ /* 0x000fe200078e0219 */
[----:B------:R-:W-:Y:S01]  /*75d0*/  SHF.R.S32.HI R81, RZ, 0x18, R98 ;  /* 0x00000018ff517819 */ /* 0x000fe20000011462 */
[C---:B------:R-:W-:Y:S01]  /*75e0*/  IMAD R31, R78.reuse, R31, RZ ;  /* 0x0000001f4e1f7224 */ /* 0x040fe200078e02ff */
[----:B------:R-:W-:Y:S01]  /*75f0*/  I2IP.S8.S32.SAT R113, R21, R20, R113 ;  /* 0x0000001415717239 */ /* 0x000fe20000001471 */
[----:B------:R-:W-:Y:S01]  /*7600*/  IMAD R26, R85, R82, R26 ;  /* 0x00000052551a7224 */ /* 0x000fe200078e021a */
[C---:B------:R-:W-:Y:S01]  /*7610*/  PRMT R83, R99.reuse, 0x8880, RZ ;  /* 0x0000888063537816 */ /* 0x040fe200000000ff */
[C---:B------:R-:W-:Y:S01]  /*7620*/  IMAD R28, R78.reuse, R32, RZ ;  /* 0x000000204e1c7224 */ /* 0x040fe200078e02ff */
[----:B------:R-:W-:Y:S01]  /*7630*/  SHF.L.U32 R85, R99, 0x8, RZ ;  /* 0x0000000863557819 */ /* 0x000fe200000006ff */
[C---:B------:R-:W-:Y:S02]  /*7640*/  IMAD R29, R78.reuse, R33, RZ ;  /* 0x000000214e1d7224 */ /* 0x040fe400078e02ff */
[----:B------:R-:W-:Y:S01]  /*7650*/  IMAD R31, R81, R82, R31 ;  /* 0x00000052511f7224 */ /* 0x000fe200078e021f */
[----:B------:R-:W-:Y:S01]  /*7660*/  SHF.R.S32.HI R85, RZ, 0x18, R85 ;  /* 0x00000018ff557819 */ /* 0x000fe20000011455 */
[----:B------:R-:W-:Y:S01]  /*7670*/  IMAD R30, R78, R34, RZ ;  /* 0x000000224e1e7224 */ /* 0x000fe200078e02ff */
[----:B------:R-:W-:Y:S01]  /*7680*/  PRMT R81, R104, 0x8880, RZ ;  /* 0x0000888068517816 */ /* 0x000fe200000000ff */
[----:B------:R-:W-:Y:S01]  /*7690*/  IMAD R28, R83, R82, R28 ;  /* 0x00000052531c7224 */ /* 0x000fe200078e021c */
[----:B------:R-:W-:Y:S01]  /*76a0*/  I2IP.S8.S32.SAT R114, R31, R26, RZ ;  /* 0x0000001a1f727239 */ /* 0x000fe200000014ff */
[----:B------:R-:W-:Y:S01]  /*76b0*/  IMAD R29, R84, R82, R29 ;  /* 0x00000052541d7224 */ /* 0x000fe200078e021d */
[----:B------:R-:W-:Y:S01]  /*76c0*/  SHF.L.U32 R83, R104, 0x10, RZ ;  /* 0x0000001068537819 */ /* 0x000fe200000006ff */
[----:B------:R-:W-:Y:S01]  /*76d0*/  IMAD R35, R78, R35, RZ ;  /* 0x000000234e237224 */ /* 0x000fe200078e02ff */
[----:B------:R-:W-:Y:S01]  /*76e0*/  I2IP.S8.S32.SAT R114, R25, R24, R114 ;  /* 0x0000001819727239 */ /* 0x000fe20000001472 */
[----:B------:R-:W-:Y:S01]  /*76f0*/  IMAD R30, R85, R82, R30 ;  /* 0x00000052551e7224 */ /* 0x000fe200078e021e */
[----:B------:R-:W-:Y:S01]  /*7700*/  SHF.L.U32 R85, R104, 0x8, RZ ;  /* 0x0000000868557819 */ /* 0x000fe200000006ff */
[C---:B------:R-:W-:Y:S01]  /*7710*/  IMAD R32, R78.reuse, R36, RZ ;  /* 0x000000244e207224 */ /* 0x040fe200078e02ff */
[----:B------:R-:W-:Y:S01]  /*7720*/  SHF.R.S32.HI R83, RZ, 0x18, R83 ;  /* 0x00000018ff537819 */ /* 0x000fe20000011453 */
[----:B------:R-:W-:Y:S01]  /*7730*/  IMAD R33, R78, R37, RZ ;  /* 0x000000254e217224 */ /* 0x000fe200078e02ff */
[----:B------:R-:W-:Y:S01]  /*7740*/  SHF.R.S32.HI R85, RZ, 0x18, R85 ;  /* 0x00000018ff557819 */ /* 0x000fe20000011455 */
[----:B------:R-:W-:Y:S01]  /*7750*/  IMAD R35, R86, R82, R35 ;  /* 0x0000005256237224 */ /* 0x000fe200078e0223 */
[----:B------:R-:W-:Y:S01]  /*7760*/  PRMT R84, R105, 0x8880, RZ ;  /* 0x0000888069547816 */ /* 0x000fe200000000ff */
[----:B------:R-:W-:Y:S01]  /*7770*/  IMAD R34, R78, R38, RZ ;  /* 0x000000264e227224 */ /* 0x000fe200078e02ff */
[----:B------:R-:W-:Y:S01]  /*7780*/  SHF.L.U32 R86, R108, 0x10, RZ ;  /* 0x000000106c567819 */ /* 0x000fe200000006ff */
[----:B------:R-:W-:Y:S01]  /*7790*/  IMAD R32, R81, R82, R32 ;  /* 0x0000005251207224 */ /* 0x000fe200078e0220 */
[----:B------:R-:W-:Y:S01]  /*77a0*/  SHF.R.S32.HI R81, RZ, 0x18, R104 ;  /* 0x00000018ff517819 */ /* 0x000fe20000011468 */
[C---:B------:R-:W-:Y:S01]  /*77b0*/  IMAD R39, R78.reuse, R39, RZ ;  /* 0x000000274e277224 */ /* 0x040fe200078e02ff */
[----:B------:R-:W-:Y:S01]  /*77c0*/  I2IP.S8.S32.SAT R115, R35, R30, RZ ;  /* 0x0000001e23737239 */ /* 0x000fe200000014ff */
[-C--:B------:R-:W-:Y:S02]  /*77d0*/  IMAD R33, R83, R82.reuse, R33 ;  /* 0x0000005253217224 */ /* 0x080fe400078e0221 */
[----:B------:R-:W-:Y:S01]  /*77e0*/  IMAD R34, R85, R82, R34 ;  /* 0x0000005255227224 */ /* 0x000fe200078e0222 */
[----:B------:R-:W-:Y:S01]  /*77f0*/  I2IP.S8.S32.SAT R115, R29, R28, R115 ;  /* 0x0000001c1d737239 */ /* 0x000fe20000001473 */
[C---:B------:R-:W-:Y:S01]  /*7800*/  IMAD.U32 R83, R105.reuse, 0x10000, RZ ;  /* 0x0001000069537824 */ /* 0x040fe200078e00ff */
[----:B------:R-:W-:Y:S01]  /*7810*/  SHF.L.U32 R85, R105, 0x8, RZ ;  /* 0x0000000869557819 */ /* 0x000fe200000006ff */
[----:B------:R-:W-:Y:S01]  /*7820*/  IMAD R39, R81, R82, R39 ;  /* 0x0000005251277224 */ /* 0x000fe200078e0227 */
[----:B------:R-:W-:Y:S01]  /*7830*/  MOV R81, R84 ;  /* 0x0000005400517202 */ /* 0x000fe20000000f00 */
[C---:B------:R-:W-:Y:S01]  /*7840*/  IMAD R36, R78.reuse, R40, RZ ;  /* 0x000000284e247224 */ /* 0x040fe200078e02ff */
[----:B------:R-:W-:Y:S01]  /*7850*/  SHF.R.S32.HI R83, RZ, 0x18, R83 ;  /* 0x00000018ff537819 */ /* 0x000fe20000011453 */
[C---:B------:R-:W-:Y:S01]  /*7860*/  IMAD R37, R78.reuse, R41, RZ ;  /* 0x000000294e257224 */ /* 0x040fe200078e02ff */
[----:B------:R-:W-:Y:S01]  /*7870*/  SHF.R.S32.HI R85, RZ, 0x18, R85 ;  /* 0x00000018ff557819 */ /* 0x000fe20000011455 */
[C---:B------:R-:W-:Y:S01]  /*7880*/  IMAD R38, R78.reuse, R42, RZ ;  /* 0x0000002a4e267224 */ /* 0x040fe200078e02ff */
[----:B------:R1:W-:Y:S01]  /*7890*/  STS.128 [R175+0x8400], R112 ;  /* 0x00840070af007388 */ /* 0x0003e20000000c00 */
[----:B------:R-:W-:Y:S01]  /*78a0*/  IMAD R36, R81, R82, R36 ;  /* 0x0000005251247224 */ /* 0x000fe200078e0224 */
[----:B------:R-:W-:Y:S01]  /*78b0*/  I2IP.S8.S32.SAT R120, R39, R34, RZ ;  /* 0x0000002227787239 */ /* 0x000fe200000014ff */
[-C--:B------:R-:W-:Y:S01]  /*78c0*/  IMAD R37, R83, R82.reuse, R37 ;  /* 0x0000005253257224 */ /* 0x080fe200078e0225 */
[----:B------:R-:W-:Y:S01]  /*78d0*/  SHF.R.S32.HI R84, RZ, 0x18, R105 ;  /* 0x00000018ff547819 */ /* 0x000fe20000011469 */
[----:B------:R-:W-:Y:S01]  /*78e0*/  IMAD R43, R78, R43, RZ ;  /* 0x0000002b4e2b7224 */ /* 0x000fe200078e02ff */
[C---:B------:R-:W-:Y:S01]  /*78f0*/  SHF.L.U32 R83, R106.reuse, 0x10, RZ ;  /* 0x000000106a537819 */ /* 0x040fe200000006ff */
[----:B------:R-:W-:Y:S01]  /*7900*/  IMAD R38, R85, R82, R38 ;  /* 0x0000005255267224 */ /* 0x000fe200078e0226 */
[----:B------:R-:W-:Y:S01]  /*7910*/  PRMT R81, R106, 0x8880, RZ ;  /* 0x000088806a517816 */ /* 0x000fe200000000ff */
[----:B------:R-:W-:Y:S01]  /*7920*/  IMAD R40, R78, R44, RZ ;  /* 0x0000002c4e287224 */ /* 0x000fe200078e02ff */
[----:B------:R-:W-:Y:S01]  /*7930*/  SHF.L.U32 R85, R106, 0x8, RZ ;  /* 0x000000086a557819 */ /* 0x000fe200000006ff */
[----:B------:R-:W-:Y:S01]  /*7940*/  IMAD R41, R78, R45, RZ ;  /* 0x0000002d4e297224 */ /* 0x000fe200078e02ff */
[----:B------:R-:W-:Y:S01]  /*7950*/  SHF.R.S32.HI R83, RZ, 0x18, R83 ;  /* 0x00000018ff537819 */ /* 0x000fe20000011453 */
[----:B------:R-:W-:Y:S01]  /*7960*/  IMAD R43, R84, R82, R43 ;  /* 0x00000052542b7224 */ /* 0x000fe200078e022b */
[----:B------:R-:W-:Y:S01]  /*7970*/  SHF.R.S32.HI R85, RZ, 0x18, R85 ;  /* 0x00000018ff557819 */ /* 0x000fe20000011455 */
[C---:B------:R-:W-:Y:S01]  /*7980*/  IMAD R42, R78.reuse, R46, RZ ;  /* 0x0000002e4e2a7224 */ /* 0x040fe200078e02ff */
[----:B------:R-:W-:Y:S01]  /*7990*/  I2IP.S8.S32.SAT R120, R33, R32, R120 ;  /* 0x0000002021787239 */ /* 0x000fe20000001478 */
[----:B------:R-:W-:Y:S01]  /*79a0*/  IMAD R40, R81, R82, R40 ;  /* 0x0000005251287224 */ /* 0x000fe200078e0228 */
[----:B------:R-:W-:Y:S01]  /*79b0*/  SHF.R.S32.HI R84, RZ, 0x18, R106 ;  /* 0x00000018ff547819 */ /* 0x000fe2000001146a */
[----:B------:R-:W-:Y:S01]  /*79c0*/  IMAD R47, R78, R47, RZ ;  /* 0x0000002f4e2f7224 */ /* 0x000fe200078e02ff */
[----:B------:R-:W-:Y:S01]  /*79d0*/  I2IP.S8.S32.SAT R121, R43, R38, RZ ;  /* 0x000000262b797239 */ /* 0x000fe200000014ff */
[-C--:B------:R-:W-:Y:S01]  /*79e0*/  IMAD R41, R83, R82.reuse, R41 ;  /* 0x0000005253297224 */ /* 0x080fe200078e0229 */
[----:B------:R-:W-:Y:S01]  /*79f0*/  PRMT R81, R107, 0x8880, RZ ;  /* 0x000088806b517816 */ /* 0x000fe200000000ff */
[-C--:B------:R-:W-:Y:S01]  /*7a00*/  IMAD R42, R85, R82.reuse, R42 ;  /* 0x00000052552a7224 */ /* 0x080fe200078e022a */
[----:B------:R-:W-:Y:S01]  /*7a10*/  SHF.L.U32 R83, R107, 0x10, RZ ;  /* 0x000000106b537819 */ /* 0x000fe200000006ff */
[----:B------:R-:W-:Y:S01]  /*7a20*/  IMAD R47, R84, R82, R47 ;  /* 0x00000052542f7224 */ /* 0x000fe200078e022f */
[----:B------:R-:W-:Y:S01]  /*7a30*/  I2IP.S8.S32.SAT R121, R37, R36, R121 ;  /* 0x0000002425797239 */ /* 0x000fe20000001479 */
[C---:B------:R-:W-:Y:S01]  /*7a40*/  IMAD R44, R78.reuse, R48, RZ ;  /* 0x000000304e2c7224 */ /* 0x040fe200078e02ff */
[----:B------:R-:W-:Y:S01]  /*7a50*/  SHF.R.S32.HI R83, RZ, 0x18, R83 ;  /* 0x00000018ff537819 */ /* 0x000fe20000011453 */
[----:B------:R-:W-:Y:S01]  /*7a60*/  IMAD.SHL.U32 R84, R107, 0x100, RZ ;  /* 0x000001006b547824 */ /* 0x000fe200078e00ff */
[----:B------:R-:W-:Y:S01]  /*7a70*/  I2IP.S8.S32.SAT R122, R47, R42, RZ ;  /* 0x0000002a2f7a7239 */ /* 0x000fe200000014ff */
[----:B------:R-:W-:Y:S01]  /*7a80*/  IMAD R45, R78, R49, RZ ;  /* 0x000000314e2d7224 */ /* 0x000fe200078e02ff */
[----:B------:R-:W-:Y:S01]  /*7a90*/  PRMT R85, R108, 0x8880, RZ ;  /* 0x000088806c557816 */ /* 0x000fe200000000ff */
[----:B------:R-:W-:Y:S01]  /*7aa0*/  IMAD R44, R81, R82, R44 ;  /* 0x00000052512c7224 */ /* 0x000fe200078e022c */
[----:B------:R-:W-:Y:S01]  /*7ab0*/  SHF.R.S32.HI R81, RZ, 0x18, R84 ;  /* 0x00000018ff517819 */ /* 0x000fe20000011454 */
[C---:B------:R-:W-:Y:S01]  /*7ac0*/  IMAD R46, R78.reuse, R50, RZ ;  /* 0x000000324e2e7224 */ /* 0x040fe200078e02ff */
[----:B------:R-:W-:Y:S01]  /*7ad0*/  I2IP.S8.S32.SAT R122, R41, R40, R122 ;  /* 0x00000028297a7239 */ /* 0x000fe2000000147a */
[----:B------:R-:W-:Y:S01]  /*7ae0*/  IMAD R45, R83, R82, R45 ;  /* 0x00000052532d7224 */ /* 0x000fe200078e022d */
[----:B------:R-:W-:Y:S01]  /*7af0*/  SHF.R.S32.HI R83, RZ, 0x18, R107 ;  /* 0x00000018ff537819 */ /* 0x000fe2000001146b */
[----:B------:R-:W-:Y:S01]  /*7b00*/  IMAD R51, R78, R51, RZ ;  /* 0x000000334e337224 */ /* 0x000fe200078e02ff */
[----:B------:R-:W-:Y:S01]  /*7b10*/  SHF.L.U32 R84, R108, 0x8, RZ ;  /* 0x000000086c547819 */ /* 0x000fe200000006ff */
[C---:B------:R-:W-:Y:S02]  /*7b20*/  IMAD R48, R78.reuse, R52, RZ ;  /* 0x000000344e307224 */ /* 0x040fe400078e02ff */
[-C--:B------:R-:W-:Y:S01]  /*7b30*/  IMAD R46, R81, R82.reuse, R46 ;  /* 0x00000052512e7224 */ /* 0x080fe200078e022e */
[----:B------:R-:W-:Y:S01]  /*7b40*/  SHF.R.S32.HI R81, RZ, 0x18, R86 ;  /* 0x00000018ff517819 */ /* 0x000fe20000011456 */
[C---:B------:R-:W-:Y:S01]  /*7b50*/  IMAD R49, R78.reuse, R53, RZ ;  /* 0x000000354e317224 */ /* 0x040fe200078e02ff */
[----:B------:R-:W-:Y:S01]  /*7b60*/  SHF.R.S32.HI R86, RZ, 0x18, R111 ;  /* 0x00000018ff567819 */ /* 0x000fe2000001146f */
[----:B------:R-:W-:Y:S01]  /*7b70*/  IMAD R51, R83, R82, R51 ;  /* 0x0000005253337224 */ /* 0x000fe200078e0233 */
[----:B------:R-:W-:Y:S01]  /*7b80*/  SHF.R.S32.HI R83, RZ, 0x18, R84 ;  /* 0x00000018ff537819 */ /* 0x000fe20000011454 */
[C---:B------:R-:W-:Y:S01]  /*7b90*/  IMAD R50, R78.reuse, R54, RZ ;  /* 0x000000364e327224 */ /* 0x040fe200078e02ff */
[----:B------:R-:W-:Y:S01]  /*7ba0*/  SHF.R.S32.HI R84, RZ, 0x18, R108 ;  /* 0x00000018ff547819 */ /* 0x000fe2000001146c */
[----:B------:R-:W-:Y:S01]  /*7bb0*/  IMAD R48, R85, R82, R48 ;  /* 0x0000005255307224 */ /* 0x000fe200078e0230 */
[----:B------:R-:W-:Y:S01]  /*7bc0*/  I2IP.S8.S32.SAT R123, R51, R46, RZ ;  /* 0x0000002e337b7239 */ /* 0x000fe200000014ff */
[C---:B------:R-:W-:Y:S01]  /*7bd0*/  IMAD R55, R78.reuse, R55, RZ ;  /* 0x000000374e377224 */ /* 0x040fe200078e02ff */
[----:B------:R-:W-:Y:S01]  /*7be0*/  SHF.L.U32 R85, R109, 0x10, RZ ;  /* 0x000000106d557819 */ /* 0x000fe200000006ff */
[----:B------:R-:W-:Y:S01]  /*7bf0*/  IMAD R49, R81, R82, R49 ;  /* 0x0000005251317224 */ /* 0x000fe200078e0231 */
[----:B------:R-:W-:Y:S01]  /*7c00*/  PRMT R81, R109, 0x8880, RZ ;  /* 0x000088806d517816 */ /* 0x000fe200000000ff */
[----:B------:R-:W-:Y:S01]  /*7c10*/  IMAD R52, R78, R56, RZ ;  /* 0x000000384e347224 */ /* 0x000fe200078e02ff */
[----:B------:R-:W-:Y:S01]  /*7c20*/  I2IP.S8.S32.SAT R123, R45, R44, R123 ;  /* 0x0000002c2d7b7239 */ /* 0x000fe2000000147b */
[-C--:B------:R-:W-:Y:S01]  /*7c30*/  IMAD R50, R83, R82.reuse, R50 ;  /* 0x0000005253327224 */ /* 0x080fe200078e0232 */
[----:B------:R-:W-:Y:S01]  /*7c40*/  SHF.R.S32.HI R83, RZ, 0x18, R85 ;  /* 0x00000018ff537819 */ /* 0x000fe20000011455 */
[-C--:B------:R-:W-:Y:S01]  /*7c50*/  IMAD R55, R84, R82.reuse, R55 ;  /* 0x0000005254377224 */ /* 0x080fe200078e0237 */
[----:B------:R-:W-:Y:S01]  /*7c60*/  PRMT R85, R110, 0x8880, RZ ;  /* 0x000088806e557816 */ /* 0x000fe200000000ff */
[----:B------:R-:W-:Y:S01]  /*7c70*/  IMAD R52, R81, R82, R52 ;  /* 0x0000005251347224 */ /* 0x000fe200078e0234 */
[----:B------:R-:W-:Y:S01]  /*7c80*/  SHF.L.U32 R81, R109, 0x8, RZ ;  /* 0x000000086d517819 */ /* 0x000fe200000006ff */
[C---:B------:R-:W-:Y:S01]  /*7c90*/  IMAD R53, R78.reuse, R57, RZ ;  /* 0x000000394e357224 */ /* 0x040fe200078e02ff */
[----:B------:R1:W-:Y:S01]  /*7ca0*/  STS.128 [R174+0x8400], R120 ;  /* 0x00840078ae007388 */ /* 0x0003e20000000c00 */
[----:B------:R-:W-:Y:S01]  /*7cb0*/  IMAD R54, R78, R58, RZ ;  /* 0x0000003a4e367224 */ /* 0x000fe200078e02ff */
[----:B------:R-:W-:Y:S01]  /*7cc0*/  SHF.R.S32.HI R81, RZ, 0x18, R81 ;  /* 0x00000018ff517819 */ /* 0x000fe20000011451 */
[----:B------:R-:W-:Y:S01]  /*7cd0*/  IMAD R53, R83, R82, R53 ;  /* 0x0000005253357224 */ /* 0x000fe200078e0235 */
[----:B------:R-:W-:Y:S01]  /*7ce0*/  SHF.L.U32 R84, R110, 0x10, RZ ;  /* 0x000000106e547819 */ /* 0x000fe200000006ff */
[C---:B------:R-:W-:Y:S01]  /*7cf0*/  IMAD R59, R78.reuse, R59, RZ ;  /* 0x0000003b4e3b7224 */ /* 0x040fe200078e02ff */
[----:B------:R-:W-:Y:S01]  /*7d00*/  SHF.R.S32.HI R83, RZ, 0x18, R109 ;  /* 0x00000018ff537819 */ /* 0x000fe2000001146d */
[C---:B------:R-:W-:Y:S01]  /*7d10*/  IMAD R56, R78.reuse, R60, RZ ;  /* 0x0000003c4e387224 */ /* 0x040fe200078e02ff */
[----:B------:R-:W-:Y:S01]  /*7d20*/  I2IP.S8.S32.SAT R124, R55, R50, RZ ;  /* 0x00000032377c7239 */ /* 0x000fe200000014ff */
[----:B------:R-:W-:Y:S01]  /*7d30*/  IMAD R54, R81, R82, R54 ;  /* 0x0000005251367224 */ /* 0x000fe200078e0236 */
[----:B------:R-:W-:Y:S01]  /*7d40*/  SHF.R.S32.HI R84, RZ, 0x18, R84 ;  /* 0x00000018ff547819 */ /* 0x000fe20000011454 */
[----:B------:R-:W-:Y:S01]  /*7d50*/  IMAD R57, R78, R61, RZ ;  /* 0x0000003d4e397224 */ /* 0x000fe200078e02ff */
[----:B------:R-:W-:Y:S01]  /*7d60*/  I2IP.S8.S32.SAT R124, R49, R48, R124 ;  /* 0x00000030317c7239 */ /* 0x000fe2000000147c */
[-C--:B------:R-:W-:Y:S01]  /*7d70*/  IMAD R59, R83, R82.reuse, R59 ;  /* 0x00000052533b7224 */ /* 0x080fe200078e023b */
[----:B------:R-:W-:Y:S01]  /*7d80*/  PRMT R83, R111, 0x8880, RZ ;  /* 0x000088806f537816 */ /* 0x000fe200000000ff */
[-C--:B------:R-:W-:Y:S01]  /*7d90*/  IMAD R56, R85, R82.reuse, R56 ;  /* 0x0000005255387224 */ /* 0x080fe200078e0238 */
[----:B------:R-:W-:Y:S01]  /*7da0*/  SHF.R.S32.HI R81, RZ, 0x18, R110 ;  /* 0x00000018ff517819 */ /* 0x000fe2000001146e */
[----:B------:R-:W-:Y:S01]  /*7db0*/  IMAD R57, R84, R82, R57 ;  /* 0x0000005254397224 */ /* 0x000fe200078e0239 */
[----:B------:R-:W-:Y:S01]  /*7dc0*/  I2IP.S8.S32.SAT R125, R59, R54, RZ ;  /* 0x000000363b7d7239 */ /* 0x000fe200000014ff */
[C---:B------:R-:W-:Y:S01]  /*7dd0*/  IMAD R58, R78.reuse, R62, RZ ;  /* 0x0000003e4e3a7224 */ /* 0x040fe200078e02ff */
[C---:B------:R-:W-:Y:S01]  /*7de0*/  SHF.L.U32 R85, R111.reuse, 0x8, RZ ;  /* 0x000000086f557819 */ /* 0x040fe200000006ff */
[----:B------:R-:W-:Y:S01]  /*7df0*/  IMAD.U32 R84, R111, 0x10000, RZ ;  /* 0x000100006f547824 */ /* 0x000fe200078e00ff */
[----:B------:R-:W-:Y:S01]  /*7e00*/  I2IP.S8.S32.SAT R125, R53, R52, R125 ;  /* 0x00000034357d7239 */ /* 0x000fe2000000147d */
[C---:B------:R-:W-:Y:S01]  /*7e10*/  IMAD R63, R78.reuse, R63, RZ ;  /* 0x0000003f4e3f7224 */ /* 0x040fe200078e02ff */
[----:B------:R-:W-:Y:S01]  /*7e20*/  SHF.R.S32.HI R85, RZ, 0x18, R85 ;  /* 0x00000018ff557819 */ /* 0x000fe20000011455 */
[C---:B------:R-:W-:Y:S01]  /*7e30*/  IMAD R60, R78.reuse, R64, RZ ;  /* 0x000000404e3c7224 */ /* 0x040fe200078e02ff */
[----:B------:R-:W-:Y:S01]  /*7e40*/  SHF.R.S32.HI R84, RZ, 0x18, R84 ;  /* 0x00000018ff547819 */ /* 0x000fe20000011454 */
[-C--:B------:R-:W-:Y:S02]  /*7e50*/  IMAD R58, R87, R82.reuse, R58 ;  /* 0x00000052573a7224 */ /* 0x080fe400078e023a */
[C---:B------:R-:W-:Y:S02]  /*7e60*/  IMAD R61, R78.reuse, R65, RZ ;  /* 0x000000414e3d7224 */ /* 0x040fe400078e02ff */
[-C--:B------:R-:W-:Y:S02]  /*7e70*/  IMAD R63, R81, R82.reuse, R63 ;  /* 0x00000052513f7224 */ /* 0x080fe400078e023f */
[----:B------:R-:W-:Y:S02]  /*7e80*/  IMAD R60, R83, R82, R60 ;  /* 0x00000052533c7224 */ /* 0x000fe400078e023c */
[----:B------:R-:W-:Y:S01]  /*7e90*/  IMAD R62, R78, R66, RZ ;  /* 0x000000424e3e7224 */ /* 0x000fe200078e02ff */
[----:B------:R-:W-:Y:S01]  /*7ea0*/  I2IP.S8.S32.SAT R126, R63, R58, RZ ;  /* 0x0000003a3f7e7239 */ /* 0x000fe200000014ff */
[----:B------:R-:W-:Y:S02]  /*7eb0*/  IMAD R61, R84, R82, R61 ;  /* 0x00000052543d7224 */ /* 0x000fe400078e023d */
[----:B------:R-:W-:Y:S01]  /*7ec0*/  IMAD R67, R78, R67, RZ ;  /* 0x000000434e437224 */ /* 0x000fe200078e02ff */
[----:B------:R-:W-:Y:S01]  /*7ed0*/  I2IP.S8.S32.SAT R126, R57, R56, R126 ;  /* 0x00000038397e7239 */ /* 0x000fe2000000147e */
[-C--:B------:R-:W-:Y:S02]  /*7ee0*/  IMAD R62, R85, R82.reuse, R62 ;  /* 0x00000052553e7224 */ /* 0x080fe400078e023e */
[----:B------:R-:W-:Y:S05]  /*7ef0*/  IMAD R67, R86, R82, R67 ;  /* 0x0000005256437224 */ /* 0x000fea00078e0243 */
[----:B------:R-:W-:Y:S04]  /*7f00*/  I2IP.S8.S32.SAT R127, R67, R62, RZ ;  /* 0x0000003e437f7239 */ /* 0x000fe800000014ff */
[----:B------:R-:W-:Y:S05]  /*7f10*/  I2IP.S8.S32.SAT R127, R61, R60, R127 ;  /* 0x0000003c3d7f7239 */ /* 0x000fea000000147f */
[----:B------:R1:W-:Y:S01]  /*7f20*/  STS.128 [R173+0x8400], R124 ;  /* 0x0084007cad007388 */ /* 0x0003e20000000c00 */
[----:B------:R-:W-:Y:S01]  /*7f30*/  @!PT LDS RZ, [RZ] ;  /* 0x00000000fffff984 */ /* 0x000fe20000000800 */
[----:B------:R-:W-:Y:S01]  /*7f40*/  @!PT LDS RZ, [RZ] ;  /* 0x00000000fffff984 */ /* 0x000fe20000000800 */
[----:B------:R-:W-:Y:S01]  /*7f50*/  @!PT LDS RZ, [RZ] ;  /* 0x00000000fffff984 */ /* 0x000fe20000000800 */
[----:B------:R-:W-:Y:S01]  /*7f60*/  @!PT LDS RZ, [RZ] ;  /* 0x00000000fffff984 */ /* 0x000fe20000000800 */
[----:B------:R2:W-:Y:S07]  /*7f70*/  MEMBAR.ALL.CTA ;  /* 0x0000000000007992 */ /* 0x0005ee0000008000 */
[----:B--2---:R-:W2:Y:S02]  /*7f80*/  FENCE.VIEW.ASYNC.S ;  /* 0x00000000000073c6 */ /* 0x004ea40000000000 */
[----:B--2---:R-:W-:Y:S06]  /*7f90*/  BAR.SYNC.DEFER_BLOCKING 0x1, 0x80 ;  /* 0x0042000000007b1d */ /* 0x004fec0000010000 */
[----:B------:R-:W-:Y:S05]  /*7fa0*/  @P0 BRA `(.L_x_134) ;  /* 0x0000000000280947 */ /* 0x000fea0003800000 */
[----:B------:R-:W-:Y:S02]  /*7fb0*/  UIADD3 UR4, UPT, UPT, UR49, 0x8400, URZ ;  /* 0x0000840031047890 */ /* 0x000fe4000fffe0ff */
[----:B------:R-:W-:Y:S01]  /*7fc0*/  UIADD3 UR6, UP0, UPT, UR52, 0x680, URZ ;  /* 0x0000068034067890 */ /* 0x000fe2000ff1e0ff */
[----:B------:R-:W-:Y:S03]  /*7fd0*/  UMOV UR43, UR36 ;  /* 0x00000024002b7c82 */ /* 0x000fe60008000000 */
[----:B------:R-:W-:Y:S01]  /*7fe0*/  MOV R168, UR4 ;  /* 0x0000000400a87c02 */ /* 0x000fe20008000f00 */
[----:B------:R-:W-:Y:S03]  /*7ff0*/  UIADD3.X UR7, UPT, UPT, URZ, UR53, URZ, UP0, !UPT ;  /* 0x00000035ff077290 */ /* 0x000fe600087fe4ff */
[----:B------:R-:W-:Y:S11]  /*8000*/  R2UR UR40, R168 ;  /* 0x00000000a82872ca */ /* 0x000ff600000e0000 */
[----:B------:R-:W-:Y:S02]  /*8010*/  @!UPT UIADD3 URZ, UPT, UPT, URZ, URZ, URZ ;  /* 0x000000fffffff290 */ /* 0x000fe4000fffe0ff */
[----:B------:R2:W-:Y:S01]  /*8020*/  UTMASTG.3D [UR40], [UR6] ;  /* 0x00000028060073b5 */ /* 0x0005e20008010000 */
[----:B------:R0:W-:Y:S01]  /*8030*/  UTMACMDFLUSH ;  /* 0x00000000000079b7 */ /* 0x0001e20000000000 */
[----:B--2---:R-:W-:Y:S04]  /*8040*/  DEPBAR.LE SB0, 0x1 ;  /* 0x000080400000791a */ /* 0x004fe80000000000 */
.L_x_134:
[----:B------:R-:W-:Y:S05]  /*8050*/  BSYNC.RECONVERGENT B0 ;  /* 0x0000000000007941 */ /* 0x000fea0003800200 */
.L_x_133:
[----:B------:R-:W-:Y:S06]  /*8060*/  BAR.SYNC.DEFER_BLOCKING 0x1, 0x80 ;  /* 0x0042000000007b1d */ /* 0x000fec0000010000 */
[----:B------:R-:W2:Y:S01]  /*8070*/  @P6 SYNCS.PHASECHK.TRANS64.TRYWAIT P0, [R117+URZ+0x160], R118 ;  /* 0x00016076750065a7 */ /* 0x000ea200080011ff */
[----:B------:R-:W-:Y:S01]  /*8080*/  BSSY B1, `(.L_x_135) ;  /* 0x0000023000017945 */ /* 0x000fe20003800000 */
[----:B--2---:R-:W-:Y:S03]  /*8090*/  @P6 SEL R100, RZ, 0x1, !P0 ;  /* 0x00000001ff646807 */ /* 0x004fe60004000000 */
[----:B------:R-:W-:Y:S05]  /*80a0*/  @!P6 BRA `(.L_x_136) ;  /* 0x000000000080e947 */ /* 0x000fea0003800000 */
[----:B------:R-:W-:Y:S01]  /*80b0*/  ISETP.NE.AND P1, PT, R101, RZ, PT ;  /* 0x000000ff6500720c */ /* 0x000fe20003f25270 */
[----:B------:R-:W-:Y:S01]  /*80c0*/  BSSY B0, `(.L_x_137) ;  /* 0x000000a000007945 */ /* 0x000fe20003800000 */
[----:B------:R-:W-:Y:S11]  /*80d0*/  ISETP.NE.AND P0, PT, R100, RZ, PT ;  /* 0x000000ff6400720c */ /* 0x000ff60003f05270 */
[----:B------:R-:W-:Y:S04]  /*80e0*/  @P1 IMAD R5, R162, 0x2000, R103 ;  /* 0x00002000a2051824 */ /* 0x000fe800078e0267 */
[--C-:B------:R-:W-:Y:S01]  /*80f0*/  @P1 IMAD.IADD R4, R167, 0x1, R5.reuse ;  /* 0x00000001a7041824 */ /* 0x100fe200078e0205 */
[----:B------:R-:W-:Y:S01]  /*8100*/  @P1 IADD3 R3, PT, PT, R166, R5, RZ ;  /* 0x00000005a6031210 */ /* 0x000fe20007ffe0ff */
[----:B------:R-:W-:Y:S01]  /*8110*/  @P1 IMAD.IADD R2, R102, 0x1, R5 ;  /* 0x0000000166021824 */ /* 0x000fe200078e0205 */
[----:B------:R-:W-:Y:S06]  /*8120*/  @P0 BRA `(.L_x_138) ;  /* 0x00000000000c0947 */ /* 0x000fec0003800000 */
[----:B------:R-:W-:Y:S04]  /*8130*/  SHF.L.U32 R0, R161, 0x1f, RZ ;  /* 0x0000001fa1007819 */ /* 0x000fe800000006ff */
[----:B------:R-:W2:Y:S02]  /*8140*/  SYNCS.PHASECHK.TRANS64.TRYWAIT P0, [R117+URZ+0x160], R0 ;  /* 0x00016000750075a7 */ /* 0x000ea400080011ff */
[----:B--2---:R-:W-:Y:S05]  /*8150*/  @!P0 BRA `(.L_x_139) ;  /* 0x0000005000fc8947 */ /* 0x004fea0003800000 */
.L_x_138:
[----:B------:R-:W-:Y:S05]  /*8160*/  BSYNC B0 ;  /* 0x0000000000007941 */ /* 0x000fea0003800000 */
.L_x_137:
[----:B------:R-:W-:Y:S01]  /*8170*/  ISETP.NE.AND P0, PT, R101, RZ, PT ;  /* 0x000000ff6500720c */ /* 0x000fe20003f05270 */
[----:B--2---:R-:W-:Y:S02]  /*8180*/  VIADD R117, R117, 0x180 ;  /* 0x0000018075757836 */ /* 0x004fe40000000000 */
[----:B------:R-:W-:Y:S02]  /*8190*/  IMAD.U32 R0, RZ, RZ, UR37 ;  /* 0x00000025ff007e24 */ /* 0x000fe4000f8e00ff */
[----:B------:R-:W-:Y:S03]  /*81a0*/  VIADD R162, R162, 0x1 ;  /* 0x00000001a2a27836 */ /* 0x000fe60000000000 */
[----:B------:R-:W-:Y:S05]  /*81b0*/  PRMT R0, R0, 0x654, R117 ;  /* 0x0000065400007816 */ /* 0x000fea0000000075 */
[----:B------:R2:W3:Y:S04]  /*81c0*/  @P0 LDS.128 R88, [R5+0x400] ;  /* 0x0004000005580984 */ /* 0x0004e80000000c00 */
[----:B------:R2:W4:Y:S04]  /*81d0*/  @P0 LDS.128 R96, [R4+0x400] ;  /* 0x0004000004600984 */ /* 0x0005280000000c00 */
        /* <DEDUP_REMOVED lines=12> */
[----:B--234-:R-:W-:Y:S02]  /*82a0*/  LOP3.LUT R161, R161, R0, RZ, 0x3c, !PT ;  /* 0x00000000a1a17212 */ /* 0x01cfe400078e3cff */
.L_x_136:
[----:B------:R-:W-:Y:S05]  /*82b0*/  BSYNC B1 ;  /* 0x0000000000017941 */ /* 0x000fea0003800000 */
.L_x_135:
[----:B------:R-:W-:Y:S05]  /*82c0*/  VIADD R3, R80, 0x40 ;  /* 0x0000004050037836 */ /* 0x000fea0000000000 */
[----:B------:R-:W-:Y:S04]  /*82d0*/  SHF.R.U32.HI R3, RZ, 0x15, R3 ;  /* 0x00000015ff037819 */ /* 0x000fe80000011603 */
[----:B------:R-:W-:Y:S11]  /*82e0*/  LOP3.LUT P0, RZ, R3, 0x3, R156, 0x48, !PT ;  /* 0x0000000303ff7812 */ /* 0x000ff6000780489c */
[----:B------:R-:W-:Y:S02]  /*82f0*/  @!UPT UIADD3 URZ, UPT, UPT, URZ, URZ, URZ ;  /* 0x000000fffffff290 */ /* 0x000fe4000fffe0ff */
[----:B------:R-:W-:Y:S05]  /*8300*/  @!P0 BRA `(.L_x_140) ;  /* 0x0000000000408947 */ /* 0x000fea0003800000 */
[----:B------:R-:W2:Y:S01]  /*8310*/  LDCU.64 UR8, c[0x4][0x78] ;  /* 0x01000f00ff0877ac */ /* 0x000ea20008000a00 */
[----:B------:R-:W-:Y:S01]  /*8320*/  MOV R3, 0x0 ;  /* 0x0000000000037802 */ /* 0x000fe20000000f00 */
[----:B------:R-:W-:Y:S02]  /*8330*/  HFMA2 R12, -RZ, RZ, 0, 5.9604644775390625e-08 ;  /* 0x00000001ff0c7431 */ /* 0x000fe400000001ff */
[----:B------:R-:W-:Y:S02]  /*8340*/  IMAD.MOV.U32 R8, RZ, RZ, 0x192 ;  /* 0x00000192ff087424 */ /* 0x000fe400078e00ff */
[----:B------:R-:W-:Y:S01]  /*8350*/  IMAD.MOV.U32 R13, RZ, RZ, RZ ;  /* 0x000000ffff0d7224 */ /* 0x000fe200078e00ff */
[----:B------:R-:W3:Y:S01]  /*8360*/  LDCU.64 UR6, c[0x4][0x80] ;  /* 0x01001000ff0677ac */ /* 0x000ee20008000a00 */
[----:B------:R-:W4:Y:S01]  /*8370*/  LDC.64 R2, c[0x4][R3] ;  /* 0x0100000003027b82 */ /* 0x000f220000000a00 */
[----:B------:R-:W5:Y:S01]  /*8380*/  LDCU.64 UR4, c[0x4][0x18] ;  /* 0x01000300ff0477ac */ /* 0x000f620008000a00 */
[----:B--2---:R-:W-:Y:S01]  /*8390*/  MOV R5, UR9 ;  /* 0x0000000900057c02 */ /* 0x004fe20008000f00 */
[----:B------:R-:W-:Y:S01]  /*83a0*/  IMAD.U32 R4, RZ, RZ, UR8 ;  /* 0x00000008ff047e24 */ /* 0x000fe2000f8e00ff */
[----:B---3--:R-:W-:Y:S01]  /*83b0*/  MOV R7, UR7 ;  /* 0x0000000700077c02 */ /* 0x008fe20008000f00 */
[----:B------:R-:W-:Y:S01]  /*83c0*/  IMAD.U32 R6, RZ, RZ, UR6 ;  /* 0x00000006ff067e24 */ /* 0x000fe2000f8e00ff */
[----:B-----5:R-:W-:Y:S01]  /*83d0*/  MOV R11, UR5 ;  /* 0x00000005000b7c02 */ /* 0x020fe20008000f00 */
[----:B------:R-:W-:Y:S02]  /*83e0*/  IMAD.U32 R10, RZ, RZ, UR4 ;  /* 0x00000004ff0a7e24 */ /* 0x000fe4000f8e00ff */
[----:B------:R-:W-:Y:S07]  /*83f0*/  LEPC R20, `(.L_x_140) ;  /* 0x000000001014794e */ /* 0x000fee0000000000 */
[----:B-1--4-:R-:W-:Y:S05]  /*8400*/  CALL.ABS.NOINC R2 ;  /* 0x0000000002007343 */ /* 0x012fea0003c00000 */
.L_x_140:
[----:B------:R-:W-:Y:S05]  /*8410*/  WARPSYNC.ALL ;  /* 0x0000000000007948 */ /* 0x000fea0003800000 */
[----:B------:R-:W-:Y:S01]  /*8420*/  R2UR UR4, R80 ;  /* 0x00000000500472ca */ /* 0x000fe200000e0000 */
[----:B------:R-:W-:Y:S01]  /*8430*/  BSSY.RECONVERGENT B0, `(.L_x_141) ;  /* 0x000011c000007945 */ /* 0x000fe20003800200 */
[C---:B------:R-:W-:Y:S02]  /*8440*/  PRMT R81, R88.reuse, 0x8880, RZ ;  /* 0x0000888058517816 */ /* 0x040fe400000000ff */
[C---:B------:R-:W-:Y:S02]  /*8450*/  SHF.L.U32 R84, R88.reuse, 0x8, RZ ;  /* 0x0000000858547819 */ /* 0x040fe400000006ff */
[----:B------:R-:W-:Y:S02]  /*8460*/  SHF.L.U32 R83, R88, 0x10, RZ ;  /* 0x0000001058537819 */ /* 0x000fe400000006ff */
[----:B------:R-:W-:Y:S02]  /*8470*/  SHF.R.S32.HI R84, RZ, 0x18, R84 ;  /* 0x00000018ff547819 */ /* 0x000fe40000011454 */
[----:B------:R-:W-:Y:S02]  /*8480*/  SHF.R.S32.HI R83, RZ, 0x18, R83 ;  /* 0x00000018ff537819 */ /* 0x000fe40000011453 */
[----:B------:R-:W-:Y:S01]  /*8490*/  ISETP.NE.AND P0, PT, R169, RZ, PT ;  /* 0x000000ffa900720c */ /* 0x000fe20003f05270 */
[----:B------:R-:W2:Y:S01]  /*84a0*/  LDTM.x64 R4, tmem[UR4+0x40] ;  /* 0x00004004000479ee */ /* 0x000ea20008340000 */
[----:B------:R-:W-:Y:S01]  /*84b0*/  ISETP.NE.AND P6, PT, R116, RZ, PT ;  /* 0x000000ff7400720c */ /* 0x000fe20003fc5270 */
[C---:B--2---:R-:W-:Y:S02]  /*84c0*/  IMAD R0, R78.reuse, R4, RZ ;  /* 0x000000044e007224 */ /* 0x044fe400078e02ff */
[C---:B------:R-:W-:Y:S02]  /*84d0*/  IMAD R3, R78.reuse, R6, RZ ;  /* 0x000000064e037224 */ /* 0x040fe400078e02ff */
[C---:B------:R-:W-:Y:S02]  /*84e0*/  IMAD R4, R78.reuse, R8, RZ ;  /* 0x000000084e047224 */ /* 0x040fe400078e02ff */
[C---:B------:R-:W-:Y:S02]  /*84f0*/  IMAD R6, R78.reuse, R10, RZ ;  /* 0x0000000a4e067224 */ /* 0x040fe400078e02ff */
[C---:B------:R-:W-:Y:S02]  /*8500*/  IMAD R2, R78.reuse, R5, RZ ;  /* 0x000000054e027224 */ /* 0x040fe400078e02ff */
[C---:B------:R-:W-:Y:S02]  /*8510*/  IMAD R8, R78.reuse, R12, RZ ;  /* 0x0000000c4e087224 */ /* 0x040fe400078e02ff */
[C---:B------:R-:W-:Y:S02]  /*8520*/  IMAD R10, R78.reuse, R14, RZ ;  /* 0x0000000e4e0a7224 */ /* 0x040fe400078e02ff */
[C---:B------:R-:W-:Y:S02]  /*8530*/  IMAD R5, R78.reuse, R9, RZ ;  /* 0x000000094e057224 */ /* 0x040fe400078e02ff */
[----:B------:R-:W-:Y:S01]  /*8540*/  IMAD R0, R81, R82, R0 ;  /* 0x0000005251007224 */ /* 0x000fe200078e0200 */
[----:B------:R-:W-:Y:S01]  /*8550*/  SHF.L.U32 R81, R89, 0x8, RZ ;  /* 0x0000000859517819 */ /* 0x000fe200000006ff */
[C---:B------:R-:W-:Y:S02]  /*8560*/  IMAD R12, R78.reuse, R16, RZ ;  /* 0x000000104e0c7224 */ /* 0x040fe400078e02ff */
[C---:B------:R-:W-:Y:S01]  /*8570*/  IMAD R14, R78.reuse, R18, RZ ;  /* 0x000000124e0e7224 */ /* 0x040fe200078e02ff */
[----:B------:R-:W-:Y:S01]  /*8580*/  SHF.R.S32.HI R81, RZ, 0x18, R81 ;  /* 0x00000018ff517819 */ /* 0x000fe20000011451 */
[C---:B------:R-:W-:Y:S02]  /*8590*/  IMAD R9, R78.reuse, R13, RZ ;  /* 0x0000000d4e097224 */ /* 0x040fe400078e02ff */
[C---:B------:R-:W-:Y:S02]  /*85a0*/  IMAD R16, R78.reuse, R20, RZ ;  /* 0x000000144e107224 */ /* 0x040fe400078e02ff */
[C---:B------:R-:W-:Y:S02]  /*85b0*/  IMAD R18, R78.reuse, R22, RZ ;  /* 0x000000164e127224 */ /* 0x040fe400078e02ff */
[C---:B------:R-:W-:Y:S02]  /*85c0*/  IMAD R13, R78.reuse, R17, RZ ;  /* 0x000000114e0d7224 */ /* 0x040fe400078e02ff */
[C---:B------:R-:W-:Y:S02]  /*85d0*/  IMAD R20, R78.reuse, R24, RZ ;  /* 0x000000184e147224 */ /* 0x040fe400078e02ff */
[C---:B------:R-:W-:Y:S02]  /*85e0*/  IMAD R22, R78.reuse, R26, RZ ;  /* 0x0000001a4e167224 */ /* 0x040fe400078e02ff */
[----:B------:R-:W-:Y:S01]  /*85f0*/  IMAD R2, R83, R82, R2 ;  /* 0x0000005253027224 */ /* 0x000fe200078e0202 */
[----:B------:R-:W-:Y:S01]  /*8600*/  SHF.R.S32.HI R83, RZ, 0x18, R89 ;  /* 0x00000018ff537819 */ /* 0x000fe20000011459 */
[C---:B------:R-:W-:Y:S02]  /*8610*/  IMAD R17, R78.reuse, R21, RZ ;  /* 0x000000154e117224 */ /* 0x040fe400078e02ff */
[C---:B------:R-:W-:Y:S02]  /*8620*/  IMAD R24, R78.reuse, R28, RZ ;  /* 0x0000001c4e187224 */ /* 0x040fe400078e02ff */
[C---:B------:R-:W-:Y:S02]  /*8630*/  IMAD R26, R78.reuse, R30, RZ ;  /* 0x0000001e4e1a7224 */ /* 0x040fe400078e02ff */
[C---:B------:R-:W-:Y:S02]  /*8640*/  IMAD R21, R78.reuse, R25, RZ ;  /* 0x000000194e157224 */ /* 0x040fe400078e02ff */
[C---:B------:R-:W-:Y:S02]  /*8650*/  IMAD R28, R78.reuse, R32, RZ ;  /* 0x000000204e1c7224 */ /* 0x040fe400078e02ff */
[----:B------:R-:W-:Y:S02]  /*8660*/  IMAD R30, R78, R34, RZ ;  /* 0x000000224e1e7224 */ /* 0x000fe400078e02ff */
[----:B------:R-:W-:Y:S02]  /*8670*/  IMAD R3, R84, R82, R3 ;  /* 0x0000005254037224 */ /* 0x000fe400078e0203 */
[C---:B------:R-:W-:Y:S02]  /*8680*/  IMAD R25, R78.reuse, R29, RZ ;  /* 0x0000001d4e197224 */ /* 0x040fe400078e02ff */
        /* <DEDUP_REMOVED lines=14> */
[C---:B------:R-:W-:Y:S01]  /*8770*/  IMAD R60, R78.reuse, R64, RZ ;  /* 0x000000404e3c7224 */ /* 0x040fe200078e02ff */
[----:B------:R-:W-:Y:S01]  /*8780*/  SHF.R.S32.HI R64, RZ, 0x18, R88 ;  /* 0x00000018ff407819 */ /* 0x000fe20000011458 */
[C---:B------:R-:W-:Y:S02]  /*8790*/  IMAD R34, R78.reuse, R38, RZ ;  /* 0x000000264e227224 */ /* 0x040fe400078e02ff */
[C---:B------:R-:W-:Y:S02]  /*87a0*/  IMAD R38, R78.reuse, R42, RZ ;  /* 0x0000002a4e267224 */ /* 0x040fe400078e02ff */
[C---:B------:R-:W-:Y:S02]  /*87b0*/  IMAD R57, R78.reuse, R61, RZ ;  /* 0x0000003d4e397224 */ /* 0x040fe400078e02ff */
[C---:B------:R-:W-:Y:S01]  /*87c0*/  IMAD R61, R78.reuse, R65, RZ ;  /* 0x000000414e3d7224 */ /* 0x040fe200078e02ff */
[C---:B------:R-:W-:Y:S01]  /*87d0*/  PRMT R65, R89.reuse, 0x8880, RZ ;  /* 0x0000888059417816 */ /* 0x040fe200000000ff */
[C---:B------:R-:W-:Y:S02]  /*87e0*/  IMAD R42, R78.reuse, R46, RZ ;  /* 0x0000002e4e2a7224 */ /* 0x040fe400078e02ff */
[C---:B------:R-:W-:Y:S02]  /*87f0*/  IMAD R46, R78.reuse, R50, RZ ;  /* 0x000000324e2e7224 */ /* 0x040fe400078e02ff */
[C---:B------:R-:W-:Y:S02]  /*8800*/  IMAD R51, R78.reuse, R51, RZ ;  /* 0x000000334e337224 */ /* 0x040fe400078e02ff */
[C---:B------:R-:W-:Y:S02]  /*8810*/  IMAD R50, R78.reuse, R54, RZ ;  /* 0x000000364e327224 */ /* 0x040fe400078e02ff */
[C---:B------:R-:W-:Y:S02]  /*8820*/  IMAD R54, R78.reuse, R58, RZ ;  /* 0x0000003a4e367224 */ /* 0x040fe400078e02ff */
[C---:B------:R-:W-:Y:S02]  /*8830*/  IMAD R58, R78.reuse, R62, RZ ;  /* 0x0000003e4e3a7224 */ /* 0x040fe400078e02ff */
[C---:B------:R-:W-:Y:S01]  /*8840*/  IMAD R62, R78.reuse, R66, RZ ;  /* 0x000000424e3e7224 */ /* 0x040fe200078e02ff */
[----:B------:R-:W-:Y:S01]  /*8850*/  SHF.L.U32 R66, R89, 0x10, RZ ;  /* 0x0000001059427819 */ /* 0x000fe200000006ff */
[C---:B------:R-:W-:Y:S02]  /*8860*/  IMAD R7, R78.reuse, R7, RZ ;  /* 0x000000074e077224 */ /* 0x040fe400078e02ff */
[----:B------:R-:W-:Y:S01]  /*8870*/  IMAD R11, R78, R11, RZ ;  /* 0x0000000b4e0b7224 */ /* 0x000fe200078e02ff */
[----:B------:R-:W-:Y:S01]  /*8880*/  SHF.R.S32.HI R66, RZ, 0x18, R66 ;  /* 0x00000018ff427819 */ /* 0x000fe20000011442 */
[-C--:B------:R-:W-:Y:S01]  /*8890*/  IMAD R7, R64, R82.reuse, R7 ;  /* 0x0000005240077224 */ /* 0x080fe200078e0207 */
[C---:B------:R-:W-:Y:S01]  /*88a0*/  PRMT R64, R90.reuse, 0x8880, RZ ;  /* 0x000088805a407816 */ /* 0x040fe200000000ff */
[-C--:B------:R-:W-:Y:S01]  /*88b0*/  IMAD R4, R65, R82.reuse, R4 ;  /* 0x0000005241047224 */ /* 0x080fe200078e0204 */
[----:B------:R-:W-:Y:S01]  /*88c0*/  SHF.L.U32 R65, R90, 0x10, RZ ;  /* 0x000000105a417819 */ /* 0x000fe200000006ff */
[-C--:B------:R-:W-:Y:S02]  /*88d0*/  IMAD R5, R66, R82.reuse, R5 ;  /* 0x0000005242057224 */ /* 0x080fe400078e0205 */
[-C--:B------:R-:W-:Y:S01]  /*88e0*/  IMAD R6, R81, R82.reuse, R6 ;  /* 0x0000005251067224 */ /* 0x080fe200078e0206 */
[----:B------:R-:W-:Y:S01]  /*88f0*/  I2IP.S8.S32.SAT R81, R7, R3, RZ ;  /* 0x0000000307517239 */ /* 0x000fe200000014ff */
[----:B------:R-:W-:Y:S01]  /*8900*/  IMAD R11, R83, R82, R11 ;  /* 0x00000052530b7224 */ /* 0x000fe200078e020b */
[----:B------:R-:W-:Y:S01]  /*8910*/  SHF.L.U32 R7, R90, 0x8, RZ ;  /* 0x000000085a077819 */ /* 0x000fe200000006ff */
[C---:B------:R-:W-:Y:S01]  /*8920*/  IMAD R15, R78.reuse, R15, RZ ;  /* 0x0000000f4e0f7224 */ /* 0x040fe200078e02ff */
[----:B------:R-:W-:Y:S01]  /*8930*/  MOV R3, R64 ;  /* 0x0000004000037202 */ /* 0x000fe20000000f00 */
[C---:B------:R-:W-:Y:S01]  /*8940*/  IMAD R19, R78.reuse, R19, RZ ;  /* 0x000000134e137224 */ /* 0x040fe200078e02ff */
[----:B------:R-:W-:Y:S01]  /*8950*/  I2IP.S8.S32.SAT R11, R11, R6, RZ ;  /* 0x000000060b0b7239 */ /* 0x000fe200000014ff */
[C---:B------:R-:W-:Y:S01]  /*8960*/  IMAD R23, R78.reuse, R23, RZ ;  /* 0x000000174e177224 */ /* 0x040fe200078e02ff */
[----:B------:R-:W-:Y:S01]  /*8970*/  SHF.R.S32.HI R6, RZ, 0x18, R65 ;  /* 0x00000018ff067819 */ /* 0x000fe20000011441 */
[----:B------:R-:W-:Y:S01]  /*8980*/  IMAD R8, R3, R82, R8 ;  /* 0x0000005203087224 */ /* 0x000fe200078e0208 */
[----:B------:R-:W-:Y:S01]  /*8990*/  SHF.R.S32.HI R7, RZ, 0x18, R7 ;  /* 0x00000018ff077819 */ /* 0x000fe20000011407 */
[----:B------:R-:W-:Y:S01]  /*89a0*/  IMAD R27, R78, R27, RZ ;  /* 0x0000001b4e1b7224 */ /* 0x000fe200078e02ff */
[----:B------:R-:W-:Y:S01]  /*89b0*/  I2IP.S8.S32.SAT R84, R2, R0, R81 ;  /* 0x0000000002547239 */ /* 0x000fe20000001451 */
[-C--:B------:R-:W-:Y:S01]  /*89c0*/  IMAD R9, R6, R82.reuse, R9 ;  /* 0x0000005206097224 */ /* 0x080fe200078e0209 */
[----:B------:R-:W-:Y:S01]  /*89d0*/  SHF.L.U32 R2, R91, 0x10, RZ ;  /* 0x000000105b027819 */ /* 0x000fe200000006ff */
[----:B------:R-:W-:Y:S01]  /*89e0*/  IMAD R10, R7, R82, R10 ;  /* 0x00000052070a7224 */ /* 0x000fe200078e020a */
[----:B------:R-:W-:Y:S01]  /*89f0*/  SHF.R.S32.HI R0, RZ, 0x18, R90 ;  /* 0x00000018ff007819 */ /* 0x000fe2000001145a */
[C---:B------:R-:W-:Y:S01]  /*8a00*/  IMAD R31, R78.reuse, R31, RZ ;  /* 0x0000001f4e1f7224 */ /* 0x040fe200078e02ff */
[----:B------:R-:W-:Y:S01]  /*8a10*/  I2IP.S8.S32.SAT R85, R5, R4, R11 ;  /* 0x0000000405557239 */ /* 0x000fe2000000140b */
[----:B------:R-:W-:Y:S01]  /*8a20*/  IMAD R35, R78, R35, RZ ;  /* 0x000000234e237224 */ /* 0x000fe200078e02ff */
[C---:B------:R-:W-:Y:S01]  /*8a30*/  PRMT R3, R91.reuse, 0x8880, RZ ;  /* 0x000088805b037816 */ /* 0x040fe200000000ff */
[-C--:B------:R-:W-:Y:S01]  /*8a40*/  IMAD R15, R0, R82.reuse, R15 ;  /* 0x00000052000f7224 */ /* 0x080fe200078e020f */
[----:B------:R-:W-:Y:S01]  /*8a50*/  SHF.L.U32 R5, R91, 0x8, RZ ;  /* 0x000000085b057819 */ /* 0x000fe200000006ff */
[C---:B------:R-:W-:Y:S01]  /*8a60*/  IMAD R39, R78.reuse, R39, RZ ;  /* 0x000000274e277224 */ /* 0x040fe200078e02ff */
[----:B------:R-:W-:Y:S01]  /*8a70*/  SHF.R.S32.HI R2, RZ, 0x18, R2 ;  /* 0x00000018ff027819 */ /* 0x000fe20000011402 */
[-C--:B------:R-:W-:Y:S01]  /*8a80*/  IMAD R12, R3, R82.reuse, R12 ;  /* 0x00000052030c7224 */ /* 0x080fe200078e020c */
[----:B------:R-:W-:Y:S01]  /*8a90*/  SHF.R.S32.HI R5, RZ, 0x18, R5 ;  /* 0x00000018ff057819 */ /* 0x000fe20000011405 */
[----:B------:R-:W-:Y:S01]  /*8aa0*/  IMAD R43, R78, R43, RZ ;  /* 0x0000002b4e2b7224 */ /* 0x000fe200078e02ff */
[----:B------:R-:W-:Y:S01]  /*8ab0*/  SHF.R.S32.HI R4, RZ, 0x18, R91 ;  /* 0x00000018ff047819 */ /* 0x000fe2000001145b */
[-C--:B------:R-:W-:Y:S01]  /*8ac0*/  IMAD R13, R2, R82.reuse, R13 ;  /* 0x00000052020d7224 */ /* 0x080fe200078e020d */
[C---:B------:R-:W-:Y:S01]  /*8ad0*/  SHF.L.U32 R0, R96.reuse, 0x10, RZ ;  /* 0x0000001060007819 */ /* 0x040fe200000006ff */
[-C--:B------:R-:W-:Y:S01]  /*8ae0*/  IMAD R14, R5, R82.reuse, R14 ;  /* 0x00000052050e7224 */ /* 0x080fe200078e020e */
[C---:B------:R-:W-:Y:S01]  /*8af0*/  PRMT R3, R96.reuse, 0x8880, RZ ;  /* 0x0000888060037816 */ /* 0x040fe200000000ff */
[----:B------:R-:W-:Y:S01]  /*8b00*/  IMAD.SHL.U32 R2, R96, 0x100, RZ ;  /* 0x0000010060027824 */ /* 0x000fe200078e00ff */
[----:B------:R-:W-:Y:S01]  /*8b10*/  SHF.R.S32.HI R0, RZ, 0x18, R0 ;  /* 0x00000018ff007819 */ /* 0x000fe20000011400 */
[-C--:B------:R-:W-:Y:S01]  /*8b20*/  IMAD R19, R4, R82.reuse, R19 ;  /* 0x0000005204137224 */ /* 0x080fe200078e0213 */
[----:B------:R-:W-:Y:S01]  /*8b30*/  SHF.L.U32 R4, R97, 0x10, RZ ;  /* 0x0000001061047819 */ /* 0x000fe200000006ff */
[-C--:B------:R-:W-:Y:S01]  /*8b40*/  IMAD R16, R3, R82.reuse, R16 ;  /* 0x0000005203107224 */ /* 0x080fe200078e0210 */
[----:B------:R-:W-:Y:S01]  /*8b50*/  SHF.R.S32.HI R5, RZ, 0x18, R2 ;  /* 0x00000018ff057819 */ /* 0x000fe20000011402 */
[-C--:B------:R-:W-:Y:S01]  /*8b60*/  IMAD R17, R0, R82.reuse, R17 ;  /* 0x0000005200117224 */ /* 0x080fe200078e0211 */
[----:B------:R-:W-:Y:S01]  /*8b70*/  SHF.R.S32.HI R0, RZ, 0x18, R96 ;  /* 0x00000018ff007819 */ /* 0x000fe20000011460 */
[----:B------:R-:W-:Y:S01]  /*8b80*/  IMAD R47, R78, R47, RZ ;  /* 0x0000002f4e2f7224 */ /* 0x000fe200078e02ff */
[----:B------:R-:W-:Y:S01]  /*8b90*/  PRMT R3, R97, 0x8880, RZ ;  /* 0x0000888061037816 */ /* 0x000fe200000000ff */
[-C--:B------:R-:W-:Y:S01]  /*8ba0*/  IMAD R18, R5, R82.reuse, R18 ;  /* 0x0000005205127224 */ /* 0x080fe200078e0212 */
[----:B------:R-:W-:Y:S01]  /*8bb0*/  SHF.L.U32 R2, R97, 0x8, RZ ;  /* 0x0000000861027819 */ /* 0x000fe200000006ff */
[-C--:B------:R-:W-:Y:S01]  /*8bc0*/  IMAD R23, R0, R82.reuse, R23 ;  /* 0x0000005200177224 */ /* 0x080fe200078e0217 */
        /* <DEDUP_REMOVED lines=8> */
[----:B------:R-:W-:Y:S01]  /*8c50*/  PRMT R3, R98, 0x8880, RZ ;  /* 0x0000888062037816 */ /* 0x000fe200000000ff */
        /* <DEDUP_REMOVED lines=9> */
[----:B------:R-:W-:Y:S01]  /*8cf0*/  SHF.L.U32 R0, R99, 0x10, RZ ;  /* 0x0000001063007819 */ /* 0x000fe200000006ff */
[-C--:B------:R-:W-:Y:S01]  /*8d00*/  IMAD R26, R5, R82.reuse, R26 ;  /* 0x00000052051a7224 */ /* 0x080fe200078e021a */
[C---:B------:R-:W-:Y:S01]  /*8d10*/  PRMT R3, R99.reuse, 0x8880, RZ ;  /* 0x0000888063037816 */ /* 0x040fe200000000ff */
[-C--:B------:R-:W-:Y:S01]  /*8d20*/  IMAD R31, R2, R82.reuse, R31 ;  /* 0x00000052021f7224 */ /* 0x080fe200078e021f */
[----:B------:R-:W-:Y:S01]  /*8d30*/  SHF.L.U32 R2, R99, 0x8, RZ ;  /* 0x0000000863027819 */ /* 0x000fe200000006ff */
[----:B------:R-:W-:Y:S01]  /*8d40*/  IMAD R67, R78, R67, RZ ;  /* 0x000000434e437224 */ /* 0x000fe200078e02ff */
[----:B------:R-:W-:Y:S01]  /*8d50*/  SHF.R.S32.HI R0, RZ, 0x18, R0 ;  /* 0x00000018ff007819 */ /* 0x000fe20000011400 */
[-C--:B------:R-:W-:Y:S01]  /*8d60*/  IMAD R28, R3, R82.reuse, R28 ;  /* 0x00000052031c7224 */ /* 0x080fe200078e021c */
[----:B------:R-:W-:Y:S02]  /*8d70*/  SHF.R.S32.HI R5, RZ, 0x18, R2 ;  /* 0x00000018ff057819 */ /* 0x000fe40000011402 */
[----:B------:R-:W-:Y:S01]  /*8d80*/  SHF.R.S32.HI R2, RZ, 0x18, R99 ;  /* 0x00000018ff027819 */ /* 0x000fe20000011463 */
[-C--:B------:R-:W-:Y:S01]  /*8d90*/  IMAD R29, R0, R82.reuse, R29 ;  /* 0x00000052001d7224 */ /* 0x080fe200078e021d */
[C---:B-1----:R-:W-:Y:S01]  /*8da0*/  PRMT R3, R104.reuse, 0x8880, RZ ;  /* 0x0000888068037816 */ /* 0x042fe200000000ff */
[----:B------:R-:W-:Y:S01]  /*8db0*/  IMAD.U32 R0, R104, 0x10000, RZ ;  /* 0x0001000068007824 */ /* 0x000fe200078e00ff */
[----:B------:R-:W-:Y:S01]  /*8dc0*/  SHF.L.U32 R4, R105, 0x10, RZ ;  /* 0x0000001069047819 */ /* 0x000fe200000006ff */
[----:B------:R-:W-:Y:S01]  /*8dd0*/  IMAD R30, R5, R82, R30 ;  /* 0x00000052051e7224 */ /* 0x000fe200078e021e */
[----:B------:R-:W-:Y:S01]  /*8de0*/  I2IP.S8.S32.SAT R10, R15, R10, RZ ;  /* 0x0000000a0f0a7239 */ /* 0x000fe200000014ff */
[-C--:B------:R-:W-:Y:S01]  /*8df0*/  IMAD R35, R2, R82.reuse, R35 ;  /* 0x0000005202237224 */ /* 0x080fe200078e0223 */
[----:B------:R-:W-:Y:S01]  /*8e00*/  SHF.L.U32 R2, R104, 0x8, RZ ;  /* 0x0000000868027819 */ /* 0x000fe200000006ff */
[-C--:B------:R-:W-:Y:S01]  /*8e10*/  IMAD R32, R3, R82.reuse, R32 ;  /* 0x0000005203207224 */ /* 0x080fe200078e0220 */
[----:B------:R-:W-:Y:S02]  /*8e20*/  SHF.R.S32.HI R0, RZ, 0x18, R0 ;  /* 0x00000018ff007819 */ /* 0x000fe40000011400 */
[----:B------:R-:W-:Y:S02]  /*8e30*/  SHF.R.S32.HI R5, RZ, 0x18, R2 ;  /* 0x00000018ff057819 */ /* 0x000fe40000011402 */
[----:B------:R-:W-:Y:S01]  /*8e40*/  PRMT R3, R105, 0x8880, RZ ;  /* 0x0000888069037816 */ /* 0x000fe200000000ff */
[-C--:B------:R-:W-:Y:S01]  /*8e50*/  IMAD R33, R0, R82.reuse, R33 ;  /* 0x0000005200217224 */ /* 0x080fe200078e0221 */
[----:B------:R-:W-:Y:S01]  /*8e60*/  SHF.R.S32.HI R0, RZ, 0x18, R104 ;  /* 0x00000018ff007819 */ /* 0x000fe20000011468 */
[----:B------:R-:W-:Y:S01]  /*8e70*/  IMAD R34, R5, R82, R34 ;  /* 0x0000005205227224 */ /* 0x000fe200078e0222 */
[----:B------:R-:W-:Y:S02]  /*8e80*/  SHF.L.U32 R2, R105, 0x8, RZ ;  /* 0x0000000869027819 */ /* 0x000fe400000006ff */
[----:B------:R-:W-:Y:S01]  /*8e90*/  I2IP.S8.S32.SAT R14, R19, R14, RZ ;  /* 0x0000000e130e7239 */ /* 0x000fe200000014ff */
[-C--:B------:R-:W-:Y:S01]  /*8ea0*/  IMAD R39, R0, R82.reuse, R39 ;  /* 0x0000005200277224 */ /* 0x080fe200078e0227 */
[----:B------:R-:W-:Y:S01]  /*8eb0*/  SHF.R.S32.HI R0, RZ, 0x18, R4 ;  /* 0x00000018ff007819 */ /* 0x000fe20000011404 */
[-C--:B------:R-:W-:Y:S01]  /*8ec0*/  IMAD R36, R3, R82.reuse, R36 ;  /* 0x0000005203247224 */ /* 0x080fe200078e0224 */
[----:B------:R-:W-:Y:S02]  /*8ed0*/  SHF.R.S32.HI R5, RZ, 0x18, R2 ;  /* 0x00000018ff057819 */ /* 0x000fe40000011402 */
[----:B------:R-:W-:Y:S01]  /*8ee0*/  SHF.L.U32 R2, R106, 0x10, RZ ;  /* 0x000000106a027819 */ /* 0x000fe200000006ff */
[-C--:B------:R-:W-:Y:S01]  /*8ef0*/  IMAD R37, R0, R82.reuse, R37 ;  /* 0x0000005200257224 */ /* 0x080fe200078e0225 */
[----:B------:R-:W-:Y:S01]  /*8f00*/  SHF.R.S32.HI R0, RZ, 0x18, R105 ;  /* 0x00000018ff007819 */ /* 0x000fe20000011469 */
[-C--:B------:R-:W-:Y:S01]  /*8f10*/  IMAD R38, R5, R82.reuse, R38 ;  /* 0x0000005205267224 */ /* 0x080fe200078e0226 */
[C---:B------:R-:W-:Y:S02]  /*8f20*/  PRMT R3, R106.reuse, 0x8880, RZ ;  /* 0x000088806a037816 */ /* 0x040fe400000000ff */
[----:B------:R-:W-:Y:S01]  /*8f30*/  SHF.L.U32 R5, R106, 0x8, RZ ;  /* 0x000000086a057819 */ /* 0x000fe200000006ff */
[-C--:B------:R-:W-:Y:S01]  /*8f40*/  IMAD R43, R0, R82.reuse, R43 ;  /* 0x00000052002b7224 */ /* 0x080fe200078e022b */
[----:B------:R-:W-:Y:S01]  /*8f50*/  SHF.R.S32.HI R2, RZ, 0x18, R2 ;  /* 0x00000018ff027819 */ /* 0x000fe20000011402 */
[-C--:B------:R-:W-:Y:S01]  /*8f60*/  IMAD R40, R3, R82.reuse, R40 ;  /* 0x0000005203287224 */ /* 0x080fe200078e0228 */
[----:B------:R-:W-:Y:S02]  /*8f70*/  SHF.R.S32.HI R5, RZ, 0x18, R5 ;  /* 0x00000018ff057819 */ /* 0x000fe40000011405 */
[----:B------:R-:W-:Y:S01]  /*8f80*/  SHF.R.S32.HI R4, RZ, 0x18, R106 ;  /* 0x00000018ff047819 */ /* 0x000fe2000001146a */
[-C--:B------:R-:W-:Y:S01]  /*8f90*/  IMAD R41, R2, R82.reuse, R41 ;  /* 0x0000005202297224 */ /* 0x080fe200078e0229 */
[----:B------:R-:W-:Y:S01]  /*8fa0*/  SHF.L.U32 R0, R107, 0x10, RZ ;  /* 0x000000106b007819 */ /* 0x000fe200000006ff */
[-C--:B------:R-:W-:Y:S01]  /*8fb0*/  IMAD R42, R5, R82.reuse, R42 ;  /* 0x00000052052a7224 */ /* 0x080fe200078e022a */
[C---:B------:R-:W-:Y:S01]  /*8fc0*/  PRMT R3, R107.reuse, 0x8880, RZ ;  /* 0x000088806b037816 */ /* 0x040fe200000000ff */
[-C--:B------:R-:W-:Y:S01]  /*8fd0*/  IMAD R47, R4, R82.reuse, R47 ;  /* 0x00000052042f7224 */ /* 0x080fe200078e022f */
[----:B------:R-:W-:Y:S02]  /*8fe0*/  SHF.L.U32 R2, R107, 0x8, RZ ;  /* 0x000000086b027819 */ /* 0x000fe400000006ff */
[----:B------:R-:W-:Y:S01]  /*8ff0*/  SHF.R.S32.HI R0, RZ, 0x18, R0 ;  /* 0x00000018ff007819 */ /* 0x000fe20000011400 */
[-C--:B------:R-:W-:Y:S01]  /*9000*/  IMAD R44, R3, R82.reuse, R44 ;  /* 0x00000052032c7224 */ /* 0x080fe200078e022c */
[----:B------:R-:W-:Y:S02]  /*9010*/  SHF.R.S32.HI R5, RZ, 0x18, R2 ;  /* 0x00000018ff057819 */ /* 0x000fe40000011402 */
[----:B------:R-:W-:Y:S01]  /*9020*/  SHF.R.S32.HI R2, RZ, 0x18, R107 ;  /* 0x00000018ff027819 */ /* 0x000fe2000001146b */
[-C--:B------:R-:W-:Y:S01]  /*9030*/  IMAD R45, R0, R82.reuse, R45 ;  /* 0x00000052002d7224 */ /* 0x080fe200078e022d */
[----:B------:R-:W-:Y:S01]  /*9040*/  PRMT R3, R108, 0x8880, RZ ;  /* 0x000088806c037816 */ /* 0x000fe200000000ff */
[-C--:B------:R-:W-:Y:S01]  /*9050*/  IMAD R46, R5, R82.reuse, R46 ;  /* 0x00000052052e7224 */ /* 0x080fe200078e022e */
[C---:B------:R-:W-:Y:S01]  /*9060*/  SHF.L.U32 R4, R109.reuse, 0x10, RZ ;  /* 0x000000106d047819 */ /* 0x040fe200000006ff */
[-C--:B------:R-:W-:Y:S01]  /*9070*/  IMAD R51, R2, R82.reuse, R51 ;  /* 0x0000005202337224 */ /* 0x080fe200078e0233 */
[----:B------:R-:W-:Y:S01]  /*9080*/  SHF.R.S32.HI R2, RZ, 0x18, R108 ;  /* 0x00000018ff027819 */ /* 0x000fe2000001146c */
[C---:B------:R-:W-:Y:S01]  /*9090*/  IMAD.U32 R0, R108.reuse, 0x10000, RZ ;  /* 0x000100006c007824 */ /* 0x040fe200078e00ff */
[----:B------:R-:W-:Y:S01]  /*90a0*/  PRMT R5, R109, 0x8880, RZ ;  /* 0x000088806d057816 */ /* 0x000fe200000000ff */
[-C--:B------:R-:W-:Y:S01]  /*90b0*/  IMAD R48, R3, R82.reuse, R48 ;  /* 0x0000005203307224 */ /* 0x080fe200078e0230 */
[----:B------:R-:W-:Y:S02]  /*90c0*/  SHF.L.U32 R3, R108, 0x8, RZ ;  /* 0x000000086c037819 */ /* 0x000fe400000006ff */
[----:B------:R-:W-:Y:S02]  /*90d0*/  SHF.R.S32.HI R0, RZ, 0x18, R0 ;  /* 0x00000018ff007819 */ /* 0x000fe40000011400 */
[----:B------:R-:W-:Y:S02]  /*90e0*/  SHF.R.S32.HI R3, RZ, 0x18, R3 ;  /* 0x00000018ff037819 */ /* 0x000fe40000011403 */
[----:B------:R-:W-:Y:S01]  /*90f0*/  SHF.R.S32.HI R4, RZ, 0x18, R4 ;  /* 0x00000018ff047819 */ /* 0x000fe20000011404 */
[-C--:B------:R-:W-:Y:S01]  /*9100*/  IMAD R49, R0, R82.reuse, R49 ;  /* 0x0000005200317224 */ /* 0x080fe200078e0231 */
[----:B------:R-:W-:Y:S01]  /*9110*/  SHF.R.S32.HI R0, RZ, 0x18, R109 ;  /* 0x00000018ff007819 */ /* 0x000fe2000001146d */
[-C--:B------:R-:W-:Y:S01]  /*9120*/  IMAD R50, R3, R82.reuse, R50 ;  /* 0x0000005203327224 */ /* 0x080fe200078e0232 */
[----:B------:R-:W-:Y:S01]  /*9130*/  SHF.L.U32 R3, R109, 0x8, RZ ;  /* 0x000000086d037819 */ /* 0x000fe200000006ff */
[-C--:B------:R-:W-:Y:S01]  /*9140*/  IMAD R55, R2, R82.reuse, R55 ;  /* 0x0000005202377224 */ /* 0x080fe200078e0237 */
        /* <DEDUP_REMOVED lines=8> */
[----:B------:R-:W-:Y:S01]  /*91d0*/  IMAD R59, R0, R82, R59 ;  /* 0x00000052003b7224 */ /* 0x000fe200078e023b */
[----:B------:R-:W-:Y:S01]  /*91e0*/  I2IP.S8.S32.SAT R18, R23, R18, RZ ;  /* 0x0000001217127239 */ /* 0x000fe200000014ff */
[----:B------:R-:W-:Y:S01]  /*91f0*/  IMAD R56, R5, R82, R56 ;  /* 0x0000005205387224 */ /* 0x000fe200078e0238 */
[----:B------:R-:W-:Y:S01]  /*9200*/  I2IP.S8.S32.SAT R86, R9, R8, R10 ;  /* 0x0000000809567239 */ /* 0x000fe2000000140a */
[----:B------:R-:W-:Y:S01]  /*9210*/  IMAD R57, R2, R82, R57 ;  /* 0x0000005202397224 */ /* 0x000fe200078e0239 */
[----:B------:R-:W-:Y:S02]  /*9220*/  I2IP.S8.S32.SAT R87, R13, R12, R14 ;  /* 0x0000000c0d577239 */ /* 0x000fe4000000140e */
[----:B------:R-:W-:Y:S02]  /*9230*/  SHF.R.S32.HI R7, RZ, 0x18, R7 ;  /* 0x00000018ff077819 */ /* 0x000fe40000011407 */
[----:B------:R-:W-:Y:S01]  /*9240*/  SHF.L.U32 R2, R111, 0x10, RZ ;  /* 0x000000106f027819 */ /* 0x000fe200000006ff */
[----:B------:R1:W-:Y:S01]  /*9250*/  STS.128 [R155+UR49+0xa400], R84 ;  /* 0x00a400549b007988 */ /* 0x0003e20008000c31 */
[----:B------:R-:W-:Y:S01]  /*9260*/  SHF.R.S32.HI R0, RZ, 0x18, R110 ;  /* 0x00000018ff007819 */ /* 0x000fe2000001146e */
[----:B------:R-:W-:Y:S01]  /*9270*/  IMAD R58, R7, R82, R58 ;  /* 0x00000052073a7224 */ /* 0x000fe200078e023a */
[----:B------:R-:W-:Y:S02]  /*9280*/  I2IP.S8.S32.SAT R16, R17, R16, R18 ;  /* 0x0000001011107239 */ /* 0x000fe40000001412 */
[----:B------:R-:W-:Y:S01]  /*9290*/  I2IP.S8.S32.SAT R17, R27, R22, RZ ;  /* 0x000000161b117239 */ /* 0x000fe200000014ff */
[----:B------:R-:W-:Y:S01]  /*92a0*/  IMAD R63, R0, R82, R63 ;  /* 0x00000052003f7224 */ /* 0x000fe200078e023f */
[----:B------:R-:W-:Y:S02]  /*92b0*/  I2IP.S8.S32.SAT R18, R31, R26, RZ ;  /* 0x0000001a1f127239 */ /* 0x000fe400000014ff */
[----:B------:R-:W-:Y:S02]  /*92c0*/  I2IP.S8.S32.SAT R19, R35, R30, RZ ;  /* 0x0000001e23137239 */ /* 0x000fe400000014ff */
[C---:B------:R-:W-:Y:S02]  /*92d0*/  PRMT R3, R111.reuse, 0x8880, RZ ;  /* 0x000088806f037816 */ /* 0x040fe400000000ff */
[----:B------:R-:W-:Y:S02]  /*92e0*/  SHF.L.U32 R5, R111, 0x8, RZ ;  /* 0x000000086f057819 */ /* 0x000fe400000006ff */
[----:B------:R-:W-:Y:S01]  /*92f0*/  SHF.R.S32.HI R2, RZ, 0x18, R2 ;  /* 0x00000018ff027819 */ /* 0x000fe20000011402 */
[----:B------:R-:W-:Y:S01]  /*9300*/  IMAD R60, R3, R82, R60 ;  /* 0x00000052033c7224 */ /* 0x000fe200078e023c */
[----:B------:R-:W-:Y:S02]  /*9310*/  I2IP.S8.S32.SAT R17, R21, R20, R17 ;  /* 0x0000001415117239 */ /* 0x000fe40000001411 */
[----:B------:R-:W-:Y:S01]  /*9320*/  I2IP.S8.S32.SAT R18, R25, R24, R18 ;  /* 0x0000001819127239 */ /* 0x000fe20000001412 */
[----:B------:R-:W-:Y:S01]  /*9330*/  IMAD R61, R2, R82, R61 ;  /* 0x00000052023d7224 */ /* 0x000fe200078e023d */
[----:B------:R-:W-:Y:S02]  /*9340*/  I2IP.S8.S32.SAT R19, R29, R28, R19 ;  /* 0x0000001c1d137239 */ /* 0x000fe40000001413 */
[----:B------:R-:W-:Y:S02]  /*9350*/  SHF.R.S32.HI R5, RZ, 0x18, R5 ;  /* 0x00000018ff057819 */ /* 0x000fe40000011405 */
[----:B------:R-:W-:Y:S01]  /*9360*/  SHF.R.S32.HI R4, RZ, 0x18, R111 ;  /* 0x00000018ff047819 */ /* 0x000fe2000001146f */
[----:B------:R1:W-:Y:S01]  /*9370*/  STS.128 [R175+0xa400], R16 ;  /* 0x00a40010af007388 */ /* 0x0003e20000000c00 */
[----:B------:R-:W-:Y:S01]  /*9380*/  I2IP.S8.S32.SAT R34, R39, R34, RZ ;  /* 0x0000002227227239 */ /* 0x000fe200000014ff */
[----:B------:R-:W-:Y:S01]  /*9390*/  IMAD R62, R5, R82, R62 ;  /* 0x00000052053e7224 */ /* 0x000fe200078e023e */
[----:B------:R-:W-:Y:S01]  /*93a0*/  I2IP.S8.S32.SAT R38, R43, R38, RZ ;  /* 0x000000262b267239 */ /* 0x000fe200000014ff */
[----:B------:R-:W-:Y:S01]  /*93b0*/  IMAD R67, R4, R82, R67 ;  /* 0x0000005204437224 */ /* 0x000fe200078e0243 */
[----:B------:R-:W-:Y:S02]  /*93c0*/  I2IP.S8.S32.SAT R42, R47, R42, RZ ;  /* 0x0000002a2f2a7239 */ /* 0x000fe400000014ff */
[----:B------:R-:W-:Y:S02]  /*93d0*/  I2IP.S8.S32.SAT R35, R51, R46, RZ ;  /* 0x0000002e33237239 */ /* 0x000fe400000014ff */
[----:B------:R-:W-:Y:S02]  /*93e0*/  I2IP.S8.S32.SAT R32, R33, R32, R34 ;  /* 0x0000002021207239 */ /* 0x000fe40000001422 */
[----:B------:R-:W-:Y:S02]  /*93f0*/  I2IP.S8.S32.SAT R33, R37, R36, R38 ;  /* 0x0000002425217239 */ /* 0x000fe40000001426 */
[----:B------:R-:W-:Y:S02]  /*9400*/  I2IP.S8.S32.SAT R34, R41, R40, R42 ;  /* 0x0000002829227239 */ /* 0x000fe4000000142a */
[----:B------:R-:W-:Y:S02]  /*9410*/  I2IP.S8.S32.SAT R35, R45, R44, R35 ;  /* 0x0000002c2d237239 */ /* 0x000fe40000001423 */
[----:B------:R-:W-:Y:S02]  /*9420*/  I2IP.S8.S32.SAT R50, R55, R50, RZ ;  /* 0x0000003237327239 */ /* 0x000fe400000014ff */
[----:B------:R-:W-:Y:S01]  /*9430*/  I2IP.S8.S32.SAT R54, R59, R54, RZ ;  /* 0x000000363b367239 */ /* 0x000fe200000014ff */
[----:B------:R1:W-:Y:S01]  /*9440*/  STS.128 [R174+0xa400], R32 ;  /* 0x00a40020ae007388 */ /* 0x0003e20000000c00 */
[----:B------:R-:W-:Y:S02]  /*9450*/  I2IP.S8.S32.SAT R58, R63, R58, RZ ;  /* 0x0000003a3f3a7239 */ /* 0x000fe400000014ff */
[----:B------:R-:W-:Y:S02]  /*9460*/  I2IP.S8.S32.SAT R62, R67, R62, RZ ;  /* 0x0000003e433e7239 */ /* 0x000fe400000014ff */
[----:B------:R-:W-:Y:S02]  /*9470*/  I2IP.S8.S32.SAT R48, R49, R48, R50 ;  /* 0x0000003031307239 */ /* 0x000fe40000001432 */
[----:B------:R-:W-:Y:S02]  /*9480*/  I2IP.S8.S32.SAT R49, R53, R52, R54 ;  /* 0x0000003435317239 */ /* 0x000fe40000001436 */
[----:B------:R-:W-:Y:S02]  /*9490*/  I2IP.S8.S32.SAT R50, R57, R56, R58 ;  /* 0x0000003839327239 */ /* 0x000fe4000000143a */
[----:B------:R-:W-:Y:S02]  /*94a0*/  I2IP.S8.S32.SAT R51, R61, R60, R62 ;  /* 0x0000003c3d337239 */ /* 0x000fe4000000143e */
[----:B------:R-:W-:Y:S02]  /*94b0*/  LEA R0, R162, UR49, 0x3 ;  /* 0x00000031a2007c11 */ /* 0x000fe4000f8e18ff */
[----:B------:R-:W-:Y:S01]  /*94c0*/  @P6 SHF.L.U32 R3, R161, 0x1f, RZ ;  /* 0x0000001fa1036819 */ /* 0x000fe200000006ff */
        /* <DEDUP_REMOVED lines=9> */
[----:B------:R-:W-:Y:S02]  /*9560*/  UIADD3 UR8, UP0, UPT, UR52, 0x680, URZ ;  /* 0x0000068034087890 */ /* 0x000fe4000ff1e0ff */
[----:B------:R-:W-:Y:S02]  /*9570*/  UIADD3 UR5, UPT, UPT, UR41, 0x40, URZ ;  /* 0x0000004029057890 */ /* 0x000fe4000fffe0ff */
[----:B------:R-:W-:Y:S02]  /*9580*/  UIADD3 UR4, UPT, UPT, UR49, 0xa400, URZ ;  /* 0x0000a40031047890 */ /* 0x000fe4000fffe0ff */
[----:B------:R-:W-:Y:S01]  /*9590*/  UIADD3.X UR9, UPT, UPT, URZ, UR53, URZ, UP0, !UPT ;  /* 0x00000035ff097290 */ /* 0x000fe200087fe4ff */
[----:B------:R-:W-:Y:S01]  /*95a0*/  UMOV UR6, UR42 ;  /* 0x0000002a00067c82 */ /* 0x000fe20008000000 */
[----:B------:R-:W-:Y:S07]  /*95b0*/  UMOV UR7, UR36 ;  /* 0x0000002400077c82 */ /* 0x000fee0008000000 */
[----:B------:R2:W-:Y:S01]  /*95c0*/  UTMASTG.3D [UR4], [UR8] ;  /* 0x00000004080073b5 */ /* 0x0005e20008010000 */
[----:B------:R0:W-:Y:S01]  /*95d0*/  UTMACMDFLUSH ;  /* 0x00000000000079b7 */ /* 0x0001e20000000000 */
[----:B--2---:R-:W-:Y:S04]  /*95e0*/  DEPBAR.LE SB0, 0x1 ;  /* 0x000080400000791a */ /* 0x004fe80000000000 */
.L_x_142:
[----:B------:R-:W-:Y:S05]  /*95f0*/  BSYNC.RECONVERGENT B0 ;  /* 0x0000000000007941 */ /* 0x000fea0003800200 */
.L_x_141:
        /* <DEDUP_REMOVED lines=16> */
.L_x_146:
[----:B------:R-:W-:Y:S05]  /*9700*/  BSYNC B0 ;  /* 0x0000000000007941 */ /* 0x000fea0003800000 */
.L_x_145:
        /* <DEDUP_REMOVED lines=20> */
.L_x_144:
[----:B------:R-:W-:Y:S05]  /*9850*/  BSYNC B1 ;  /* 0x0000000000017941 */ /* 0x000fea0003800000 */
.L_x_143:
        /* <DEDUP_REMOVED lines=21> */
.L_x_148:
[----:B------:R-:W-:Y:S05]  /*99b0*/  WARPSYNC.ALL ;  /* 0x0000000000007948 */ /* 0x000fea0003800000 */
[----:B------:R-:W-:Y:S01]  /*99c0*/  R2UR UR4, R80 ;  /* 0x00000000500472ca */ /* 0x000fe200000e0000 */
[----:B------:R-:W-:Y:S01]  /*99d0*/  BSSY.RECONVERGENT B0, `(.L_x_149) ;  /* 0x000011f000007945 */ /* 0x000fe20003800200 */
[C---:B------:R-:W-:Y:S02]  /*99e0*/  PRMT R81, R88.reuse, 0x8880, RZ ;  /* 0x0000888058517816 */ /* 0x040fe400000000ff */
[C---:B-1----:R-:W-:Y:S02]  /*99f0*/  SHF.L.U32 R84, R88.reuse, 0x8, RZ ;  /* 0x0000000858547819 */ /* 0x042fe400000006ff */
[----:B------:R-:W-:Y:S02]  /*9a00*/  SHF.L.U32 R83, R88, 0x10, RZ ;  /* 0x0000001058537819 */ /* 0x000fe400000006ff */
[----:B------:R-:W-:Y:S02]  /*9a10*/  SHF.R.S32.HI R84, RZ, 0x18, R84 ;  /* 0x00000018ff547819 */ /* 0x000fe40000011454 */
[----:B------:R-:W-:Y:S02]  /*9a20*/  SHF.R.S32.HI R83, RZ, 0x18, R83 ;  /* 0x00000018ff537819 */ /* 0x000fe40000011453 */
[----:B------:R-:W-:Y:S01]  /*9a30*/  ISETP.NE.AND P0, PT, R169, RZ, PT ;  /* 0x000000ffa900720c */ /* 0x000fe20003f05270 */
[----:B------:R-:W1:Y:S01]  /*9a40*/  LDTM.x64 R4, tmem[UR4+0x80] ;  /* 0x00008004000479ee */ /* 0x000e620008340000 */
[----:B------:R-:W-:Y:S01]  /*9a50*/  ISETP.NE.AND P6, PT, R116, RZ, PT ;  /* 0x000000ff7400720c */ /* 0x000fe20003fc5270 */
[C---:B-1----:R-:W-:Y:S02]  /*9a60*/  IMAD R0, R78.reuse, R4, RZ ;  /* 0x000000044e007224 */ /* 0x042fe400078e02ff */
        /* <DEDUP_REMOVED lines=141> */
[C---:B------:R-:W-:Y:S01]  /*a340*/  PRMT R3, R104.reuse, 0x8880, RZ ;  /* 0x0000888068037816 */ /* 0x040fe200000000ff */
        /* <DEDUP_REMOVED lines=124> */
[----:B------:R-:W-:Y:S02]  /*ab10*/  UIADD3 UR8, UP0, UPT, UR52, 0x680, URZ ;  /* 0x0000068034087890 */ /* 0x000fe4000ff1e0ff */
[----:B------:R-:W-:Y:S02]  /*ab20*/  UIADD3 UR5, UPT, UPT, UR41, 0x80, URZ ;  /* 0x0000008029057890 */ /* 0x000fe4000fffe0ff */
[----:B------:R-:W-:Y:S01]  /*ab30*/  MOV R168, UR10 ;  /* 0x0000000a00a87c02 */ /* 0x000fe20008000f00 */
[----:B------:R-:W-:Y:S01]  /*ab40*/  UIADD3.X UR9, UPT, UPT, URZ, UR53, URZ, UP0, !UPT ;  /* 0x00000035ff097290 */ /* 0x000fe200087fe4ff */
[----:B------:R-:W-:Y:S02]  /*ab50*/  UMOV UR6, UR42 ;  /* 0x0000002a00067c82 */ /* 0x000fe40008000000 */
[----:B------:R-:W-:Y:S01]  /*ab60*/  R2UR UR4, R168 ;  /* 0x00000000a80472ca */ /* 0x000fe200000e0000 */
[----:B------:R-:W-:Y:S11]  /*ab70*/  UMOV UR7, UR36 ;  /* 0x0000002400077c82 */ /* 0x000ff60008000000 */
[----:B------:R-:W-:Y:S01]  /*ab80*/  @!UPT UIADD3 URZ, UPT, UPT, URZ, URZ, URZ ;  /* 0x000000fffffff290 */ /* 0x000fe2000fffe0ff */
[----:B------:R2:W-:Y:S01]  /*ab90*/  UTMASTG.3D [UR4], [UR8] ;  /* 0x00000004080073b5 */ /* 0x0005e20008010000 */
[----:B------:R0:W-:Y:S01]  /*aba0*/  UTMACMDFLUSH ;  /* 0x00000000000079b7 */ /* 0x0001e20000000000 */
[----:B--2---:R-:W-:Y:S04]  /*abb0*/  DEPBAR.LE SB0, 0x1 ;  /* 0x000080400000791a */ /* 0x004fe80000000000 */
.L_x_150:
[----:B------:R-:W-:Y:S05]  /*abc0*/  BSYNC.RECONVERGENT B0 ;  /* 0x0000000000007941 */ /* 0x000fea0003800200 */
.L_x_149:
        /* <DEDUP_REMOVED lines=16> */
.L_x_154:
[----:B------:R-:W-:Y:S05]  /*acd0*/  BSYNC B0 ;  /* 0x0000000000007941 */ /* 0x000fea0003800000 */
.L_x_153:
        /* <DEDUP_REMOVED lines=20> */
.L_x_152:
[----:B------:R-:W-:Y:S05]  /*ae20*/  BSYNC B1 ;  /* 0x0000000000017941 */ /* 0x000fea0003800000 */
.L_x_151:
        /* <DEDUP_REMOVED lines=21> */
.L_x_156:
[----:B------:R-:W-:Y:S01]  /*af80*/  ISETP.NE.AND P0, PT, R169, RZ, PT ;  /* 0x000000ffa900720c */ /* 0x000fe20003f05270 */
[----:B------:R-:W-:Y:S05]  /*af90*/  WARPSYNC.ALL ;  /* 0x0000000000007948 */ /* 0x000fea0003800000 */
[----:B------:R-:W-:Y:S01]  /*afa0*/  R2UR UR4, R80 ;  /* 0x00000000500472ca */ /* 0x000fe200000e0000 */
[----:B------:R-:W-:Y:S01]  /*afb0*/  IMAD.U32 R141, R90, 0x10000, RZ ;  /* 0x000100005a8d7824 */ /* 0x000fe200078e00ff */
[C---:B------:R-:W-:Y:S01]  /*afc0*/  SHF.L.U32 R83, R88.reuse, 0x10, RZ ;  /* 0x0000001058537819 */ /* 0x040fe200000006ff */
[----:B------:R-:W-:Y:S01]  /*afd0*/  IMAD.U32 R126, R99, 0x10000, RZ ;  /* 0x00010000637e7824 */ /* 0x000fe200078e00ff */
[----:B------:R-:W-:Y:S01]  /*afe0*/  PRMT R81, R88, 0x8880, RZ ;  /* 0x0000888058517816 */ /* 0x000fe200000000ff */
[----:B-1----:R-:W-:Y:S01]  /*aff0*/  IMAD.U32 R115, R108, 0x10000, RZ ;  /* 0x000100006c737824 */ /* 0x002fe200078e00ff */
[----:B------:R-:W-:Y:S01]  /*b000*/  SHF.L.U32 R84, R88, 0x8, RZ ;  /* 0x0000000858547819 */ /* 0x000fe200000006ff */
[----:B------:R-:W-:Y:S01]  /*b010*/  IMAD.SHL.U32 R134, R96, 0x100, RZ ;  /* 0x0000010060867824 */ /* 0x000fe200078e00ff */
[----:B------:R-:W-:Y:S01]  /*b020*/  SHF.R.S32.HI R83, RZ, 0x18, R83 ;  /* 0x00000018ff537819 */ /* 0x000fe20000011453 */
[----:B------:R-:W-:Y:S01]  /*b030*/  IMAD.SHL.U32 R119, R105, 0x100, RZ ;  /* 0x0000010069777824 */ /* 0x000fe200078e00ff */
[----:B------:R-:W-:Y:S01]  /*b040*/  SHF.R.S32.HI R84, RZ, 0x18, R84 ;  /* 0x00000018ff547819 */ /* 0x000fe20000011454 */
[----:B------:R-:W-:Y:S01]  /*b050*/  IMAD.SHL.U32 R92, R110, 0x100, RZ ;  /* 0x000001006e5c7824 */ /* 0x000fe200078e00ff */
[----:B------:R-:W-:Y:S01]  /*b060*/  SHF.R.S32.HI R85, RZ, 0x18, R88 ;  /* 0x00000018ff557819 */ /* 0x000fe20000011458 */
[----:B------:R-:W1:Y:S01]  /*b070*/  LDTM.x64 R4, tmem[UR4+0xc0] ;  /* 0x0000c004000479ee */ /* 0x000e620008340000 */
[----:B------:R-:W-:Y:S01]  /*b080*/  PRMT R145, R89, 0x8880, RZ ;  /* 0x0000888059917816 */ /* 0x000fe200000000ff */
[----:B------:R-:W-:Y:S01]  /*b090*/  NOP ;  /* 0x0000000000007918 */ /* 0x000fe20000000000 */
[----:B------:R-:W-:Y:S01]  /*b0a0*/  IADD3 R171, PT, PT, R171, 0x1e0, RZ ;  /* 0x000001e0abab7810 */ /* 0x000fe20007ffe0ff */
[----:B------:R-:W-:Y:S01]  /*b0b0*/  BSSY.RECONVERGENT B0, `(.L_x_157) ;  /* 0x000011b000007945 */ /* 0x000fe20003800200 */
[----:B------:R-:W-:Y:S02]  /*b0c0*/  PRMT R102, R109, 0x8880, RZ ;  /* 0x000088806d667816 */ /* 0x000fe400000000ff */
[----:B------:R-:W-:Y:S02]  /*b0d0*/  LOP3.LUT R171, R171, 0xfefffff8, RZ, 0xc0, !PT ;  /* 0xfefffff8abab7812 */ /* 0x000fe400078ec0ff */
[C---:B------:R-:W-:Y:S02]  /*b0e0*/  SHF.L.U32 R100, R109.reuse, 0x10, RZ ;  /* 0x000000106d647819 */ /* 0x040fe400000006ff */
[----:B-1----:R1:W-:Y:S01]  /*b0f0*/  SYNCS.ARRIVE.TRANS64.RED.A1T0 RZ, [R171+URZ], RZ ;  /* 0x000000ffabff79a7 */ /* 0x0023e200081004ff */
[C---:B------:R-:W-:Y:S02]  /*b100*/  PRMT R130, R98.reuse, 0x8880, RZ ;  /* 0x0000888062827816 */ /* 0x040fe400000000ff */
[C---:B------:R-:W-:Y:S02]  /*b110*/  SHF.L.U32 R129, R98.reuse, 0x10, RZ ;  /* 0x0000001062817819 */ /* 0x040fe400000006ff */
[----:B------:R-:W-:Y:S02]  /*b120*/  SHF.L.U32 R128, R98, 0x8, RZ ;  /* 0x0000000862807819 */ /* 0x000fe400000006ff */
[----:B------:R-:W-:Y:S02]  /*b130*/  SHF.R.S32.HI R95, RZ, 0x18, R98 ;  /* 0x00000018ff5f7819 */ /* 0x000fe40000011462 */
[----:B------:R-:W-:Y:S02]  /*b140*/  SHF.L.U32 R98, R109, 0x8, RZ ;  /* 0x000000086d627819 */ /* 0x000fe400000006ff */
[----:B------:R-:W-:Y:S01]  /*b150*/  SHF.L.U32 R144, R89, 0x10, RZ ;  /* 0x0000001059907819 */ /* 0x000fe200000006ff */
[----:B------:R-:W-:Y:S01]  /*b160*/  IMAD R0, R78, R4, RZ ;  /* 0x000000044e007224 */ /* 0x000fe200078e02ff */
[----:B------:R-:W-:Y:S01]  /*b170*/  PRMT R142, R90, 0x8880, RZ ;  /* 0x000088805a8e7816 */ /* 0x000fe200000000ff */
[C---:B------:R-:W-:Y:S01]  /*b180*/  IMAD R2, R78.reuse, R5, RZ ;  /* 0x000000054e027224 */ /* 0x040fe200078e02ff */
[----:B------:R-:W-:Y:S01]  /*b190*/  SHF.R.S32.HI R4, RZ, 0x18, R144 ;  /* 0x00000018ff047819 */ /* 0x000fe20000011490 */
[C---:B------:R-:W-:Y:S01]  /*b1a0*/  IMAD R3, R78.reuse, R6, RZ ;  /* 0x000000064e037224 */ /* 0x040fe200078e02ff */
[----:B------:R-:W-:Y:S01]  /*b1b0*/  SHF.R.S32.HI R86, RZ, 0x18, R89 ;  /* 0x00000018ff567819 */ /* 0x000fe20000011459 */
[-C--:B------:R-:W-:Y:S01]  /*b1c0*/  IMAD R0, R81, R82.reuse, R0 ;  /* 0x0000005251007224 */ /* 0x080fe200078e0200 */
[----:B------:R-:W-:Y:S01]  /*b1d0*/  PRMT R139, R91, 0x8880, RZ ;  /* 0x000088805b8b7816 */ /* 0x000fe200000000ff */
[----:B------:R-:W-:Y:S01]  /*b1e0*/  IMAD R7, R78, R7, RZ ;  /* 0x000000074e077224 */ /* 0x000fe200078e02ff */
[----:B------:R-:W-:Y:S01]  /*b1f0*/  SHF.R.S32.HI R87, RZ, 0x18, R90 ;  /* 0x00000018ff577819 */ /* 0x000fe2000001145a */
[-C--:B------:R-:W-:Y:S01]  /*b200*/  IMAD R2, R83, R82.reuse, R2 ;  /* 0x0000005253027224 */ /* 0x080fe200078e0202 */
[----:B------:R-:W-:Y:S01]  /*b210*/  SHF.R.S32.HI R83, RZ, 0x18, R109 ;  /* 0x00000018ff537819 */ /* 0x000fe2000001146d */
[-C--:B------:R-:W-:Y:S01]  /*b220*/  IMAD R3, R84, R82.reuse, R3 ;  /* 0x0000005254037224 */ /* 0x080fe200078e0203 */
[----:B------:R-:W-:Y:S01]  /*b230*/  SHF.L.U32 R138, R91, 0x10, RZ ;  /* 0x000000105b8a7819 */ /* 0x000fe200000006ff */
[----:B------:R-:W-:Y:S01]  /*b240*/  IMAD R7, R85, R82, R7 ;  /* 0x0000005255077224 */ /* 0x000fe200078e0207 */
[----:B------:R-:W-:Y:S01]  /*b250*/  PRMT R136, R96, 0x8880, RZ ;  /* 0x0000888060887816 */ /* 0x000fe200000000ff */
[----:B------:R-:W-:Y:S01]  /*b260*/  IMAD R8, R78, R8, RZ ;  /* 0x000000084e087224 */ /* 0x000fe200078e02ff */
[----:B------:R-:W-:Y:S01]  /*b270*/  SHF.L.U32 R135, R96, 0x10, RZ ;  /* 0x0000001060877819 */ /* 0x000fe200000006ff */
[C---:B------:R-:W-:Y:S01]  /*b280*/  IMAD R9, R78.reuse, R9, RZ ;  /* 0x000000094e097224 */ /* 0x040fe200078e02ff */
[----:B------:R-:W-:Y:S01]  /*b290*/  I2IP.S8.S32.SAT R109, R7, R3, RZ ;  /* 0x00000003076d7239 */ /* 0x000fe200000014ff */
[C---:B------:R-:W-:Y:S01]  /*b2a0*/  IMAD R10, R78.reuse, R10, RZ ;  /* 0x0000000a4e0a7224 */ /* 0x040fe200078e02ff */
[----:B------:R-:W-:Y:S01]  /*b2b0*/  MOV R3, R145 ;  /* 0x0000009100037202 */ /* 0x000fe20000000f00 */
[C---:B------:R-:W-:Y:S01]  /*b2c0*/  IMAD R7, R78.reuse, R20, RZ ;  /* 0x000000144e077224 */ /* 0x040fe200078e02ff */
[C---:B------:R-:W-:Y:S01]  /*b2d0*/  PRMT R133, R97.reuse, 0x8880, RZ ;  /* 0x0000888061857816 */ /* 0x040fe200000000ff */
[----:B------:R-:W-:Y:S01]  /*b2e0*/  IMAD R11, R78, R11, RZ ;  /* 0x0000000b4e0b7224 */ /* 0x000fe200078e02ff */
[----:B------:R-:W-:Y:S01]  /*b2f0*/  SHF.L.U32 R132, R97, 0x10, RZ ;  /* 0x0000001061847819 */ /* 0x000fe200000006ff */
[----:B------:R-:W-:Y:S01]  /*b300*/  IMAD R8, R3, R82, R8 ;  /* 0x0000005203087224 */ /* 0x000fe200078e0208 */
[----:B------:R-:W-:Y:S01]  /*b310*/  MOV R3, R142 ;  /* 0x0000008e00037202 */ /* 0x000fe20000000f00 */
[----:B------:R-:W-:Y:S01]  /*b320*/  IMAD R9, R4, R82, R9 ;  /* 0x0000005204097224 */ /* 0x000fe200078e0209 */
[----:B------:R-:W-:Y:S01]  /*b330*/  SHF.R.S32.HI R4, RZ, 0x18, R141 ;  /* 0x00000018ff047819 */ /* 0x000fe2000001148d */
[C---:B------:R-:W-:Y:S01]  /*b340*/  IMAD R20, R78.reuse, R25, RZ ;  /* 0x000000194e147224 */ /* 0x040fe200078e02ff */
[----:B------:R-:W-:Y:S01]  /*b350*/  SHF.R.S32.HI R93, RZ, 0x18, R97 ;  /* 0x00000018ff5d7819 */ /* 0x000fe20000011461 */
[C---:B------:R-:W-:Y:S01]  /*b360*/  IMAD R25, R78.reuse, R30, RZ ;  /* 0x0000001e4e197224 */ /* 0x040fe200078e02ff */
[----:B------:R-:W-:Y:S01]  /*b370*/  PRMT R127, R99, 0x8880, RZ ;  /* 0x00008880637f7816 */ /* 0x000fe200000000ff */
[----:B------:R-:W-:Y:S01]  /*b380*/  IMAD R12, R78, R12, RZ ;  /* 0x0000000c4e0c7224 */ /* 0x000fe200078e02ff */
[----:B------:R-:W-:Y:S01]  /*b390*/  PRMT R124, R104, 0x8880, RZ ;  /* 0x00008880687c7816 */ /* 0x000fe200000000ff */
[----:B------:R-:W-:Y:S01]  /*b3a0*/  IMAD R6, R78, R19, RZ ;  /* 0x000000134e067224 */ /* 0x000fe200078e02ff */
[----:B------:R-:W-:Y:S01]  /*b3b0*/  SHF.L.U32 R123, R104, 0x10, RZ ;  /* 0x00000010687b7819 */ /* 0x000fe200000006ff */
[C---:B------:R-:W-:Y:S01]  /*b3c0*/  IMAD R30, R78.reuse, R35, RZ ;  /* 0x000000234e1e7224 */ /* 0x040fe200078e02ff */
[C---:B------:R-:W-:Y:S01]  /*b3d0*/  PRMT R121, R105.reuse, 0x8880, RZ ;  /* 0x0000888069797816 */ /* 0x040fe200000000ff */
[C---:B------:R-:W-:Y:S01]  /*b3e0*/  IMAD R19, R78.reuse, R24, RZ ;  /* 0x000000184e137224 */ /* 0x040fe200078e02ff */
[----:B------:R-:W-:Y:S01]  /*b3f0*/  SHF.L.U32 R120, R105, 0x10, RZ ;  /* 0x0000001069787819 */ /* 0x000fe200000006ff */
[----:B------:R-:W-:Y:S01]  /*b400*/  IMAD R35, R78, R40, RZ ;  /* 0x000000284e237224 */ /* 0x000fe200078e02ff */
[----:B------:R-:W-:Y:S01]  /*b410*/  PRMT R118, R106, 0x8880, RZ ;  /* 0x000088806a767816 */ /* 0x000fe200000000ff */
[C---:B------:R-:W-:Y:S01]  /*b420*/  IMAD R13, R78.reuse, R13, RZ ;  /* 0x0000000d4e0d7224 */ /* 0x040fe200078e02ff */
[----:B------:R-:W-:Y:S01]  /*b430*/  SHF.R.S32.HI R101, RZ, 0x18, R105 ;  /* 0x00000018ff657819 */ /* 0x000fe20000011469 */
[----:B------:R-:W-:Y:S01]  /*b440*/  IMAD R24, R78, R29, RZ ;  /* 0x0000001d4e187224 */ /* 0x000fe200078e02ff */
[----:B------:R-:W-:Y:S01]  /*b450*/  SHF.L.U32 R116, R106, 0x10, RZ ;  /* 0x000000106a747819 */ /* 0x000fe200000006ff */
[C---:B------:R-:W-:Y:S01]  /*b460*/  IMAD R40, R78.reuse, R45, RZ ;  /* 0x0000002d4e287224 */ /* 0x040fe200078e02ff */
[----:B------:R-:W-:Y:S01]  /*b470*/  PRMT R112, R107, 0x8880, RZ ;  /* 0x000088806b707816 */ /* 0x000fe200000000ff */
[C---:B------:R-:W-:Y:S01]  /*b480*/  IMAD R29, R78.reuse, R34, RZ ;  /* 0x000000224e1d7224 */ /* 0x040fe200078e02ff */
[----:B------:R-:W-:Y:S01]  /*b490*/  SHF.R.S32.HI R103, RZ, 0x18, R106 ;  /* 0x00000018ff677819 */ /* 0x000fe2000001146a */
[----:B------:R-:W-:Y:S01]  /*b4a0*/  IMAD R45, R78, R50, RZ ;  /* 0x000000324e2d7224 */ /* 0x000fe200078e02ff */
[----:B------:R-:W-:Y:S01]  /*b4b0*/  PRMT R117, R108, 0x8880, RZ ;  /* 0x000088806c757816 */ /* 0x000fe200000000ff */
[C---:B------:R-:W-:Y:S01]  /*b4c0*/  IMAD R14, R78.reuse, R14, RZ ;  /* 0x0000000e4e0e7224 */ /* 0x040fe200078e02ff */
[----:B------:R-:W-:Y:S01]  /*b4d0*/  SHF.R.S32.HI R105, RZ, 0x18, R107 ;  /* 0x00000018ff697819 */ /* 0x000fe2000001146b */
[C---:B------:R-:W-:Y:S01]  /*b4e0*/  IMAD R34, R78.reuse, R39, RZ ;  /* 0x000000274e227224 */ /* 0x040fe200078e02ff */
[----:B------:R-:W-:Y:S01]  /*b4f0*/  SHF.R.S32.HI R81, RZ, 0x18, R108 ;  /* 0x00000018ff517819 */ /* 0x000fe2000001146c */
[----:B------:R-:W-:Y:S01]  /*b500*/  IMAD R50, R78, R55, RZ ;  /* 0x000000374e327224 */ /* 0x000fe200078e02ff */
[----:B------:R-:W-:Y:S01]  /*b510*/  SHF.L.U32 R94, R110, 0x10, RZ ;  /* 0x000000106e5e7819 */ /* 0x000fe200000006ff */
[C---:B------:R-:W-:Y:S01]  /*b520*/  IMAD R39, R78.reuse, R44, RZ ;  /* 0x0000002c4e277224 */ /* 0x040fe200078e02ff */
[----:B------:R-:W-:Y:S01]  /*b530*/  SHF.L.U32 R143, R89, 0x8, RZ ;  /* 0x00000008598f7819 */ /* 0x000fe200000006ff */
[C---:B------:R-:W-:Y:S01]  /*b540*/  IMAD R55, R78.reuse, R60, RZ ;  /* 0x0000003c4e377224 */ /* 0x040fe200078e02ff */
[----:B------:R-:W-:Y:S01]  /*b550*/  SHF.R.S32.HI R89, RZ, 0x18, R91 ;  /* 0x00000018ff597819 */ /* 0x000fe2000001145b */
[C---:B------:R-:W-:Y:S01]  /*b560*/  IMAD R15, R78.reuse, R15, RZ ;  /* 0x0000000f4e0f7224 */ /* 0x040fe200078e02ff */
[----:B------:R-:W-:Y:S01]  /*b570*/  SHF.R.S32.HI R5, RZ, 0x18, R143 ;  /* 0x00000018ff057819 */ /* 0x000fe2000001148f */
[C---:B------:R-:W-:Y:S01]  /*b580*/  IMAD R44, R78.reuse, R49, RZ ;  /* 0x000000314e2c7224 */ /* 0x040fe200078e02ff */
[----:B------:R-:W-:Y:S01]  /*b590*/  SHF.R.S32.HI R85, RZ, 0x18, R110 ;  /* 0x00000018ff557819 */ /* 0x000fe2000001146e */
[----:B------:R-:W-:Y:S01]  /*b5a0*/  IMAD R60, R78, R65, RZ ;  /* 0x000000414e3c7224 */ /* 0x000fe200078e02ff */
[----:B------:R-:W-:Y:S01]  /*b5b0*/  SHF.L.U32 R140, R90, 0x8, RZ ;  /* 0x000000085a8c7819 */ /* 0x000fe200000006ff */
[-C--:B------:R-:W-:Y:S01]  /*b5c0*/  IMAD R10, R5, R82.reuse, R10 ;  /* 0x00000052050a7224 */ /* 0x080fe200078e020a */
[----:B------:R-:W-:Y:S01]  /*b5d0*/  PRMT R90, R111, 0x8880, RZ ;  /* 0x000088806f5a7816 */ /* 0x000fe200000000ff */
[-C--:B------:R-:W-:Y:S01]  /*b5e0*/  IMAD R11, R86, R82.reuse, R11 ;  /* 0x00000052560b7224 */ /* 0x080fe200078e020b */
[----:B------:R-:W-:Y:S01]  /*b5f0*/  SHF.R.S32.HI R5, RZ, 0x18, R140 ;  /* 0x00000018ff057819 */ /* 0x000fe2000001148c */
[-C--:B------:R-:W-:Y:S01]  /*b600*/  IMAD R12, R3, R82.reuse, R12 ;  /* 0x00000052030c7224 */ /* 0x080fe200078e020c */
[----:B------:R-:W-:Y:S01]  /*b610*/  SHF.L.U32 R88, R111, 0x10, RZ ;  /* 0x000000106f587819 */ /* 0x000fe200000006ff */
[----:B------:R-:W-:Y:S01]  /*b620*/  IMAD R13, R4, R82, R13 ;  /* 0x00000052040d7224 */ /* 0x000fe200078e020d */
[----:B------:R-:W-:Y:S01]  /*b630*/  I2IP.S8.S32.SAT R65, R11, R10, RZ ;  /* 0x0000000a0b417239 */ /* 0x000fe200000014ff */
[C---:B------:R-:W-:Y:S01]  /*b640*/  IMAD R49, R78.reuse, R54, RZ ;  /* 0x000000364e317224 */ /* 0x040fe200078e02ff */
[----:B------:R-:W-:Y:S01]  /*b650*/  SHF.L.U32 R137, R91, 0x8, RZ ;  /* 0x000000085b897819 */ /* 0x000fe200000006ff */
[----:B------:R-:W-:Y:S01]  /*b660*/  IMAD R14, R5, R82, R14 ;  /* 0x00000052050e7224 */ /* 0x000fe200078e020e */
[----:B------:R-:W-:Y:S01]  /*b670*/  I2IP.S8.S32.SAT R65, R9, R8, R65 ;  /* 0x0000000809417239 */ /* 0x000fe20000001441 */
[C---:B------:R-:W-:Y:S01]  /*b680*/  IMAD R3, R78.reuse, R16, RZ ;  /* 0x000000104e037224 */ /* 0x040fe200078e02ff */
[----:B------:R-:W-:Y:S01]  /*b690*/  SHF.R.S32.HI R11, RZ, 0x18, R138 ;  /* 0x00000018ff0b7819 */ /* 0x000fe2000001148a */
[C---:B------:R-:W-:Y:S01]  /*b6a0*/  IMAD R54, R78.reuse, R59, RZ ;  /* 0x0000003b4e367224 */ /* 0x040fe200078e02ff */
[----:B------:R-:W-:Y:S01]  /*b6b0*/  SHF.R.S32.HI R9, RZ, 0x18, R135 ;  /* 0x00000018ff097819 */ /* 0x000fe20000011487 */
[----:B------:R-:W-:Y:S01]  /*b6c0*/  IMAD.MOV.U32 R10, RZ, RZ, R139 ;  /* 0x000000ffff0a7224 */ /* 0x000fe200078e008b */
[----:B------:R-:W-:Y:S01]  /*b6d0*/  SHF.R.S32.HI R8, RZ, 0x18, R134 ;  /* 0x00000018ff087819 */ /* 0x000fe20000011486 */
[----:B------:R-:W-:Y:S01]  /*b6e0*/  IMAD R59, R78, R64, RZ ;  /* 0x000000404e3b7224 */ /* 0x000fe200078e02ff */
[----:B------:R-:W-:Y:S01]  /*b6f0*/  I2IP.S8.S32.SAT R64, R2, R0, R109 ;  /* 0x0000000002407239 */ /* 0x000fe2000000146d */
[----:B------:R-:W-:Y:S01]  /*b700*/  IMAD R15, R87, R82, R15 ;  /* 0x00000052570f7224 */ /* 0x000fe200078e020f */
[----:B------:R-:W-:Y:S01]  /*b710*/  MOV R2, R136 ;  /* 0x0000008800027202 */ /* 0x000fe20000000f00 */
[C---:B------:R-:W-:Y:S01]  /*b720*/  IMAD R4, R78.reuse, R17, RZ ;  /* 0x000000114e047224 */ /* 0x040fe200078e02ff */
[----:B------:R-:W-:Y:S01]  /*b730*/  SHF.R.S32.HI R0, RZ, 0x18, R137 ;  /* 0x00000018ff007819 */ /* 0x000fe20000011489 */
[----:B------:R-:W-:Y:S01]  /*b740*/  IMAD R5, R78, R18, RZ ;  /* 0x000000124e057224 */ /* 0x000fe200078e02ff */
[----:B------:R-:W-:Y:S01]  /*b750*/  I2IP.S8.S32.SAT R14, R15, R14, RZ ;  /* 0x0000000e0f0e7239 */ /* 0x000fe200000014ff */
[-C--:B------:R-:W-:Y:S01]  /*b760*/  IMAD R3, R10, R82.reuse, R3 ;  /* 0x000000520a037224 */ /* 0x080fe200078e0203 */
[----:B------:R-:W-:Y:S01]  /*b770*/  SHF.R.S32.HI R91, RZ, 0x18, R96 ;  /* 0x00000018ff5b7819 */ /* 0x000fe20000011460 */
[-C--:B------:R-:W-:Y:S01]  /*b780*/  IMAD R4, R11, R82.reuse, R4 ;  /* 0x000000520b047224 */ /* 0x080fe200078e0204 */
[----:B------:R-:W-:Y:S01]  /*b790*/  PRMT R96, R110, 0x8880, RZ ;  /* 0x000088806e607816 */ /* 0x000fe200000000ff */
[-C--:B------:R-:W-:Y:S01]  /*b7a0*/  IMAD R5, R0, R82.reuse, R5 ;  /* 0x0000005200057224 */ /* 0x080fe200078e0205 */
[----:B------:R-:W-:Y:S01]  /*b7b0*/  MOV R0, R133 ;  /* 0x0000008500007202 */ /* 0x000fe20000000f00 */
[C---:B------:R-:W-:Y:S01]  /*b7c0*/  IMAD R16, R78.reuse, R21, RZ ;  /* 0x000000154e107224 */ /* 0x040fe200078e02ff */
[----:B------:R-:W-:Y:S01]  /*b7d0*/  SHF.L.U32 R131, R97, 0x8, RZ ;  /* 0x0000000861837819 */ /* 0x000fe200000006ff */
[----:B------:R-:W-:Y:S01]  /*b7e0*/  IMAD R6, R89, R82, R6 ;  /* 0x0000005259067224 */ /* 0x000fe200078e0206 */
[----:B------:R-:W-:Y:S01]  /*b7f0*/  SHF.R.S32.HI R97, RZ, 0x18, R99 ;  /* 0x00000018ff617819 */ /* 0x000fe20000011463 */
[----:B------:R-:W-:Y:S01]  /*b800*/  IMAD R17, R78, R22, RZ ;  /* 0x000000164e117224 */ /* 0x000fe200078e02ff */
[----:B------:R-:W-:Y:S01]  /*b810*/  SHF.L.U32 R125, R99, 0x8, RZ ;  /* 0x00000008637d7819 */ /* 0x000fe200000006ff */
[-C--:B------:R-:W-:Y:S01]  /*b820*/  IMAD R7, R2, R82.reuse, R7 ;  /* 0x0000005202077224 */ /* 0x080fe200078e0207 */
[----:B------:R-:W-:Y:S01]  /*b830*/  I2IP.S8.S32.SAT R5, R6, R5, RZ ;  /* 0x0000000506057239 */ /* 0x000fe200000014ff */
[----:B------:R-:W-:Y:S01]  /*b840*/  IMAD R18, R78, R23, RZ ;  /* 0x000000174e127224 */ /* 0x000fe200078e02ff */
[----:B------:R-:W-:Y:S01]  /*b850*/  SHF.R.S32.HI R2, RZ, 0x18, R131 ;  /* 0x00000018ff027819 */ /* 0x000fe20000011483 */
[-C--:B------:R-:W-:Y:S01]  /*b860*/  IMAD R16, R9, R82.reuse, R16 ;  /* 0x0000005209107224 */ /* 0x080fe200078e0210 */
[----:B------:R-:W-:Y:S01]  /*b870*/  SHF.R.S32.HI R9, RZ, 0x18, R132 ;  /* 0x00000018ff097819 */ /* 0x000fe20000011484 */
[----:B------:R-:W-:Y:S01]  /*b880*/  IMAD R17, R8, R82, R17 ;  /* 0x0000005208117224 */ /* 0x000fe200078e0211 */
[----:B------:R-:W-:Y:S01]  /*b890*/  SHF.R.S32.HI R99, RZ, 0x18, R104 ;  /* 0x00000018ff637819 */ /* 0x000fe20000011468 */
[----:B------:R-:W-:Y:S01]  /*b8a0*/  IMAD R22, R78, R27, RZ ;  /* 0x0000001b4e167224 */ /* 0x000fe200078e02ff */
[----:B------:R-:W-:Y:S01]  /*b8b0*/  SHF.L.U32 R122, R104, 0x8, RZ ;  /* 0x00000008687a7819 */ /* 0x000fe200000006ff */
[----:B------:R-:W-:Y:S01]  /*b8c0*/  IMAD R27, R78, R32, RZ ;  /* 0x000000204e1b7224 */ /* 0x000fe200078e02ff */
[----:B------:R-:W-:Y:S01]  /*b8d0*/  SHF.L.U32 R113, R106, 0x8, RZ ;  /* 0x000000086a717819 */ /* 0x000fe200000006ff */
[----:B------:R-:W-:Y:S01]  /*b8e0*/  IMAD R18, R91, R82, R18 ;  /* 0x000000525b127224 */ /* 0x000fe200078e0212 */
[C---:B------:R-:W-:Y:S01]  /*b8f0*/  SHF.L.U32 R106, R107.reuse, 0x10, RZ ;  /* 0x000000106b6a7819 */ /* 0x040fe200000006ff */
[C---:B------:R-:W-:Y:S01]  /*b900*/  IMAD R32, R78.reuse, R37, RZ ;  /* 0x000000254e207224 */ /* 0x040fe200078e02ff */
[----:B------:R-:W-:Y:S01]  /*b910*/  SHF.L.U32 R104, R107, 0x8, RZ ;  /* 0x000000086b687819 */ /* 0x000fe200000006ff */
[----:B------:R-:W-:Y:S01]  /*b920*/  IMAD R21, R78, R26, RZ ;  /* 0x0000001a4e157224 */ /* 0x000fe200078e02ff */
[----:B------:R-:W-:Y:S01]  /*b930*/  I2IP.S8.S32.SAT R17, R18, R17, RZ ;  /* 0x0000001112117239 */ /* 0x000fe200000014ff */
[----:B------:R-:W-:Y:S01]  /*b940*/  IMAD R37, R78, R42, RZ ;  /* 0x0000002a4e257224 */ /* 0x000fe200078e02ff */
[----:B------:R-:W-:Y:S01]  /*b950*/  SHF.R.S32.HI R107, RZ, 0x18, R111 ;  /* 0x00000018ff6b7819 */ /* 0x000fe2000001146f */
[----:B------:R-:W-:Y:S01]  /*b960*/  IMAD R19, R0, R82, R19 ;  /* 0x0000005200137224 */ /* 0x000fe200078e0213 */
[----:B------:R-:W-:Y:S01]  /*b970*/  I2IP.S8.S32.SAT R16, R16, R7, R17 ;  /* 0x0000000710107239 */ /* 0x000fe20000001411 */
[C---:B------:R-:W-:Y:S01]  /*b980*/  IMAD R42, R78.reuse, R47, RZ ;  /* 0x0000002f4e2a7224 */ /* 0x040fe200078e02ff */
[----:B------:R-:W-:Y:S01]  /*b990*/  MOV R0, R130 ;  /* 0x0000008200007202 */ /* 0x000fe20000000f00 */
[----:B------:R-:W-:Y:S01]  /*b9a0*/  IMAD R47, R78, R52, RZ ;  /* 0x000000344e2f7224 */ /* 0x000fe200078e02ff */
[----:B------:R-:W-:Y:S01]  /*b9b0*/  SHF.L.U32 R114, R108, 0x8, RZ ;  /* 0x000000086c727819 */ /* 0x000fe200000006ff */
[----:B------:R-:W-:Y:S01]  /*b9c0*/  IMAD R20, R9, R82, R20 ;  /* 0x0000005209147224 */ /* 0x000fe200078e0214 */
[----:B------:R-:W-:Y:S01]  /*b9d0*/  SHF.L.U32 R84, R111, 0x8, RZ ;  /* 0x000000086f547819 */ /* 0x000fe200000006ff */
[----:B------:R-:W-:Y:S01]  /*b9e0*/  IMAD R52, R78, R57, RZ ;  /* 0x000000394e347224 */ /* 0x000fe200078e02ff */
[----:B------:R-:W-:Y:S01]  /*b9f0*/  IADD3 R76, PT, PT, R76, 0x1, RZ ;  /* 0x000000014c4c7810 */ /* 0x000fe20007ffe0ff */
[C---:B------:R-:W-:Y:S02]  /*ba00*/  IMAD R23, R78.reuse, R28, RZ ;  /* 0x0000001c4e177224 */ /* 0x040fe400078e02ff */
[----:B------:R-:W-:Y:S02]  /*ba10*/  IMAD R57, R78, R62, RZ ;  /* 0x0000003e4e397224 */ /* 0x000fe400078e02ff */
[-C--:B------:R-:W-:Y:S01]  /*ba20*/  IMAD R21, R2, R82.reuse, R21 ;  /* 0x0000005202157224 */ /* 0x080fe200078e0215 */
[----:B------:R-:W-:Y:S01]  /*ba30*/  MOV R2, R127 ;  /* 0x0000007f00027202 */ /* 0x000fe20000000f00 */
[----:B------:R-:W-:Y:S01]  /*ba40*/  IMAD R62, R78, R67, RZ ;  /* 0x000000434e3e7224 */ /* 0x000fe200078e02ff */
[----:B------:R-:W-:Y:S01]  /*ba50*/  I2IP.S8.S32.SAT R67, R4, R3, R5 ;  /* 0x0000000304437239 */ /* 0x000fe20000001405 */
[-C--:B------:R-:W-:Y:S01]  /*ba60*/  IMAD R22, R93, R82.reuse, R22 ;  /* 0x000000525d167224 */ /* 0x080fe200078e0216 */
[----:B------:R-:W-:Y:S01]  /*ba70*/  SHF.R.S32.HI R3, RZ, 0x18, R129 ;  /* 0x00000018ff037819 */ /* 0x000fe20000011481 */
[-C--:B------:R-:W-:Y:S01]  /*ba80*/  IMAD R23, R0, R82.reuse, R23 ;  /* 0x0000005200177224 */ /* 0x080fe200078e0217 */
[----:B------:R-:W-:Y:S01]  /*ba90*/  SHF.R.S32.HI R0, RZ, 0x18, R128 ;  /* 0x00000018ff007819 */ /* 0x000fe20000011480 */
[----:B------:R-:W-:Y:S01]  /*baa0*/  IMAD R26, R78, R31, RZ ;  /* 0x0000001f4e1a7224 */ /* 0x000fe200078e02ff */
[----:B------:R-:W-:Y:S01]  /*bab0*/  I2IP.S8.S32.SAT R17, R22, R21, RZ ;  /* 0x0000001516117239 */ /* 0x000fe200000014ff */
[-C--:B------:R-:W-:Y:S01]  /*bac0*/  IMAD R24, R3, R82.reuse, R24 ;  /* 0x0000005203187224 */ /* 0x080fe200078e0218 */
[----:B------:R-:W-:Y:S01]  /*bad0*/  SHF.R.S32.HI R3, RZ, 0x18, R126 ;  /* 0x00000018ff037819 */ /* 0x000fe2000001147e */
[-C--:B------:R-:W-:Y:S01]  /*bae0*/  IMAD R25, R0, R82.reuse, R25 ;  /* 0x0000005200197224 */ /* 0x080fe200078e0219 */
[----:B------:R-:W-:Y:S01]  /*baf0*/  I2IP.S8.S32.SAT R17, R20, R19, R17 ;  /* 0x0000001314117239 */ /* 0x000fe20000001411 */
[----:B------:R-:W-:Y:S01]  /*bb00*/  IMAD R28, R78, R33, RZ ;  /* 0x000000214e1c7224 */ /* 0x000fe200078e02ff */
[----:B------:R-:W-:Y:S01]  /*bb10*/  SHF.R.S32.HI R4, RZ, 0x18, R125 ;  /* 0x00000018ff047819 */ /* 0x000fe2000001147d */
[-C--:B------:R-:W-:Y:S02]  /*bb20*/  IMAD R26, R95, R82.reuse, R26 ;  /* 0x000000525f1a7224 */ /* 0x080fe400078e021a */
[-C--:B------:R-:W-:Y:S01]  /*bb30*/  IMAD R27, R2, R82.reuse, R27 ;  /* 0x00000052021b7224 */ /* 0x080fe200078e021b */
[----:B------:R-:W-:Y:S01]  /*bb40*/  MOV R2, R121 ;  /* 0x0000007900027202 */ /* 0x000fe20000000f00 */
[----:B------:R-:W-:Y:S01]  /*bb50*/  IMAD R28, R3, R82, R28 ;  /* 0x00000052031c7224 */ /* 0x000fe200078e021c */
[----:B------:R-:W-:Y:S01]  /*bb60*/  I2IP.S8.S32.SAT R18, R26, R25, RZ ;  /* 0x000000191a127239 */ /* 0x000fe200000014ff */
[----:B------:R-:W-:Y:S01]  /*bb70*/  IMAD R31, R78, R36, RZ ;  /* 0x000000244e1f7224 */ /* 0x000fe200078e02ff */
[----:B------:R-:W-:Y:S01]  /*bb80*/  SHF.R.S32.HI R3, RZ, 0x18, R123 ;  /* 0x00000018ff037819 */ /* 0x000fe2000001147b */
[-C--:B------:R-:W-:Y:S01]  /*bb90*/  IMAD R29, R4, R82.reuse, R29 ;  /* 0x00000052041d7224 */ /* 0x080fe200078e021d */
[----:B------:R-:W-:Y:S01]  /*bba0*/  I2IP.S8.S32.SAT R18, R24, R23, R18 ;  /* 0x0000001718127239 */ /* 0x000fe20000001412 */
[----:B------:R-:W-:Y:S01]  /*bbb0*/  IMAD.MOV.U32 R0, RZ, RZ, R124 ;  /* 0x000000ffff007224 */ /* 0x000fe200078e007c */
[----:B------:R-:W-:Y:S01]  /*bbc0*/  SHF.R.S32.HI R4, RZ, 0x18, R119 ;  /* 0x00000018ff047819 */ /* 0x000fe20000011477 */
[-C--:B------:R-:W-:Y:S02]  /*bbd0*/  IMAD R30, R97, R82.reuse, R30 ;  /* 0x00000052611e7224 */ /* 0x080fe400078e021e */
[----:B------:R-:W-:Y:S01]  /*bbe0*/  IMAD R31, R0, R82, R31 ;  /* 0x00000052001f7224 */ /* 0x000fe200078e021f */
[----:B------:R-:W-:Y:S01]  /*bbf0*/  SHF.R.S32.HI R0, RZ, 0x18, R122 ;  /* 0x00000018ff007819 */ /* 0x000fe2000001147a */
[----:B------:R-:W-:Y:S01]  /*bc00*/  IMAD R33, R78, R38, RZ ;  /* 0x000000264e217224 */ /* 0x000fe200078e02ff */
[----:B------:R-:W-:Y:S01]  /*bc10*/  I2IP.S8.S32.SAT R19, R30, R29, RZ ;  /* 0x0000001d1e137239 */ /* 0x000fe200000014ff */
[-C--:B------:R-:W-:Y:S01]  /*bc20*/  IMAD R32, R3, R82.reuse, R32 ;  /* 0x0000005203207224 */ /* 0x080fe200078e0220 */
[----:B------:R-:W-:Y:S01]  /*bc30*/  SHF.R.S32.HI R3, RZ, 0x18, R120 ;  /* 0x00000018ff037819 */ /* 0x000fe20000011478 */
[----:B------:R-:W-:Y:S01]  /*bc40*/  IMAD R33, R0, R82, R33 ;  /* 0x0000005200217224 */ /* 0x000fe200078e0221 */
[----:B------:R-:W-:Y:S01]  /*bc50*/  I2IP.S8.S32.SAT R19, R28, R27, R19 ;  /* 0x0000001b1c137239 */ /* 0x000fe20000001413 */
[----:B------:R-:W-:Y:S01]  /*bc60*/  IMAD R36, R78, R41, RZ ;  /* 0x000000294e247224 */ /* 0x000fe200078e02ff */
[----:B------:R-:W-:Y:S01]  /*bc70*/  MOV R0, R118 ;  /* 0x0000007600007202 */ /* 0x000fe20000000f00 */
[-C--:B------:R-:W-:Y:S02]  /*bc80*/  IMAD R34, R99, R82.reuse, R34 ;  /* 0x0000005263227224 */ /* 0x080fe400078e0222 */
[----:B------:R-:W-:Y:S01]  /*bc90*/  IMAD R35, R2, R82, R35 ;  /* 0x0000005202237224 */ /* 0x000fe200078e0223 */
[----:B------:R-:W-:Y:S01]  /*bca0*/  MOV R2, R112 ;  /* 0x0000007000027202 */ /* 0x000fe20000000f00 */
[----:B------:R-:W-:Y:S01]  /*bcb0*/  IMAD R38, R78, R43, RZ ;  /* 0x0000002b4e267224 */ /* 0x000fe200078e02ff */
[----:B------:R-:W-:Y:S01]  /*bcc0*/  I2IP.S8.S32.SAT R33, R34, R33, RZ ;  /* 0x0000002122217239 */ /* 0x000fe200000014ff */
[-C--:B------:R-:W-:Y:S01]  /*bcd0*/  IMAD R36, R3, R82.reuse, R36 ;  /* 0x0000005203247224 */ /* 0x080fe200078e0224 */
[----:B------:R-:W-:Y:S01]  /*bce0*/  SHF.R.S32.HI R3, RZ, 0x18, R116 ;  /* 0x00000018ff037819 */ /* 0x000fe20000011474 */
[-C--:B------:R-:W-:Y:S01]  /*bcf0*/  IMAD R37, R4, R82.reuse, R37 ;  /* 0x0000005204257224 */ /* 0x080fe200078e0225 */
[----:B------:R-:W-:Y:S01]  /*bd00*/  I2IP.S8.S32.SAT R32, R32, R31, R33 ;  /* 0x0000001f20207239 */ /* 0x000fe20000001421 */
[-C--:B------:R-:W-:Y:S01]  /*bd10*/  IMAD R38, R101, R82.reuse, R38 ;  /* 0x0000005265267224 */ /* 0x080fe200078e0226 */
[----:B------:R-:W-:Y:S01]  /*bd20*/  SHF.R.S32.HI R4, RZ, 0x18, R104 ;  /* 0x00000018ff047819 */ /* 0x000fe20000011468 */
[----:B------:R-:W-:Y:S01]  /*bd30*/  IMAD R39, R0, R82, R39 ;  /* 0x0000005200277224 */ /* 0x000fe200078e0227 */
[----:B------:R-:W-:Y:S01]  /*bd40*/  SHF.R.S32.HI R0, RZ, 0x18, R113 ;  /* 0x00000018ff007819 */ /* 0x000fe20000011471 */
[----:B------:R-:W-:Y:S01]  /*bd50*/  IMAD R41, R78, R46, RZ ;  /* 0x0000002e4e297224 */ /* 0x000fe200078e02ff */
[----:B------:R-:W-:Y:S01]  /*bd60*/  I2IP.S8.S32.SAT R37, R38, R37, RZ ;  /* 0x0000002526257239 */ /* 0x000fe200000014ff */
[----:B------:R-:W-:Y:S01]  /*bd70*/  IMAD R40, R3, R82, R40 ;  /* 0x0000005203287224 */ /* 0x000fe200078e0228 */
[----:B------:R-:W-:Y:S01]  /*bd80*/  SHF.R.S32.HI R3, RZ, 0x18, R106 ;  /* 0x00000018ff037819 */ /* 0x000fe2000001146a */
[----:B------:R-:W-:Y:S01]  /*bd90*/  IMAD R43, R78, R48, RZ ;  /* 0x000000304e2b7224 */ /* 0x000fe200078e02ff */
[----:B------:R-:W-:Y:S01]  /*bda0*/  I2IP.S8.S32.SAT R33, R36, R35, R37 ;  /* 0x0000002324217239 */ /* 0x000fe20000001425 */
[-C--:B------:R-:W-:Y:S01]  /*bdb0*/  IMAD R41, R0, R82.reuse, R41 ;  /* 0x0000005200297224 */ /* 0x080fe200078e0229 */
[----:B------:R-:W-:Y:S01]  /*bdc0*/  MOV R0, R117 ;  /* 0x0000007500007202 */ /* 0x000fe20000000f00 */
[-C--:B------:R-:W-:Y:S02]  /*bdd0*/  IMAD R42, R103, R82.reuse, R42 ;  /* 0x00000052672a7224 */ /* 0x080fe400078e022a */
        /* <DEDUP_REMOVED lines=11> */
[-C--:B------:R-:W-:Y:S02]  /*be90*/  IMAD R47, R0, R82.reuse, R47 ;  /* 0x00000052002f7224 */ /* 0x080fe400078e022f */
[----:B------:R-:W-:Y:S01]  /*bea0*/  IMAD R48, R3, R82, R48 ;  /* 0x0000005203307224 */ /* 0x000fe200078e0230 */
[----:B------:R-:W-:Y:S01]  /*beb0*/  SHF.R.S32.HI R3, RZ, 0x18, R100 ;  /* 0x00000018ff037819 */ /* 0x000fe20000011464 */
[----:B------:R-:W-:Y:S01]  /*bec0*/  IMAD R51, R78, R56, RZ ;  /* 0x000000384e337224 */ /* 0x000fe200078e02ff */
[----:B------:R-:W-:Y:S01]  /*bed0*/  I2IP.S8.S32.SAT R35, R46, R45, RZ ;  /* 0x0000002d2e237239 */ /* 0x000fe200000014ff */
[-C--:B------:R-:W-:Y:S01]  /*bee0*/  IMAD R49, R2, R82.reuse, R49 ;  /* 0x0000005202317224 */ /* 0x080fe200078e0231 */
[----:B------:R-:W-:Y:S01]  /*bef0*/  SHF.R.S32.HI R2, RZ, 0x18, R98 ;  /* 0x00000018ff027819 */ /* 0x000fe20000011462 */
[----:B------:R-:W-:Y:S01]  /*bf00*/  IMAD.MOV.U32 R0, RZ, RZ, R102 ;  /* 0x000000ffff007224 */ /* 0x000fe200078e0066 */
[----:B------:R-:W-:Y:S01]  /*bf10*/  I2IP.S8.S32.SAT R35, R44, R43, R35 ;  /* 0x0000002b2c237239 */ /* 0x000fe20000001423 */
[-C--:B------:R-:W-:Y:S02]  /*bf20*/  IMAD R50, R81, R82.reuse, R50 ;  /* 0x0000005251327224 */ /* 0x080fe400078e0232 */
[----:B------:R-:W-:Y:S01]  /*bf30*/  IMAD R51, R0, R82, R51 ;  /* 0x0000005200337224 */ /* 0x000fe200078e0233 */
[----:B------:R-:W-:Y:S01]  /*bf40*/  MOV R0, R96 ;  /* 0x0000006000007202 */ /* 0x000fe20000000f00 */
[----:B------:R-:W-:Y:S01]  /*bf50*/  IMAD R53, R78, R58, RZ ;  /* 0x0000003a4e357224 */ /* 0x000fe200078e02ff */
[----:B------:R-:W-:Y:S01]  /*bf60*/  I2IP.S8.S32.SAT R49, R50, R49, RZ ;  /* 0x0000003132317239 */ /* 0x000fe200000014ff */
[-C--:B------:R-:W-:Y:S01]  /*bf70*/  IMAD R52, R3, R82.reuse, R52 ;  /* 0x0000005203347224 */ /* 0x080fe200078e0234 */
[----:B------:R-:W-:Y:S01]  /*bf80*/  SHF.R.S32.HI R3, RZ, 0x18, R94 ;  /* 0x00000018ff037819 */ /* 0x000fe2000001145e */
[----:B------:R-:W-:Y:S01]  /*bf90*/  IMAD R53, R2, R82, R53 ;  /* 0x0000005202357224 */ /* 0x000fe200078e0235 */
[----:B------:R-:W-:Y:S01]  /*bfa0*/  MOV R2, R90 ;  /* 0x0000005a00027202 */ /* 0x000fe20000000f00 */
[----:B------:R-:W-:Y:S01]  /*bfb0*/  IMAD R54, R83, R82, R54 ;  /* 0x0000005253367224 */ /* 0x000fe200078e0236 */
[----:B------:R-:W-:Y:S01]  /*bfc0*/  I2IP.S8.S32.SAT R48, R48, R47, R49 ;  /* 0x0000002f30307239 */ /* 0x000fe20000001431 */
[C---:B------:R-:W-:Y:S02]  /*bfd0*/  IMAD R56, R78.reuse, R61, RZ ;  /* 0x0000003d4e387224 */ /* 0x040fe400078e02ff */
[----:B------:R-:W-:Y:S01]  /*bfe0*/  IMAD R61, R78, R66, RZ ;  /* 0x000000424e3d7224 */ /* 0x000fe200078e02ff */
[----:B------:R-:W-:Y:S01]  /*bff0*/  I2IP.S8.S32.SAT R66, R13, R12, R14 ;  /* 0x0000000c0d427239 */ /* 0x000fe2000000140e */
[-C--:B------:R-:W-:Y:S01]  /*c000*/  IMAD R55, R0, R82.reuse, R55 ;  /* 0x0000005200377224 */ /* 0x080fe200078e0237 */
[----:B------:R-:W-:Y:S01]  /*c010*/  SHF.R.S32.HI R0, RZ, 0x18, R92 ;  /* 0x00000018ff007819 */ /* 0x000fe2000001145c */
[-C--:B------:R-:W-:Y:S01]  /*c020*/  IMAD R56, R3, R82.reuse, R56 ;  /* 0x0000005203387224 */ /* 0x080fe200078e0238 */
[----:B------:R-:W-:Y:S01]  /*c030*/  I2IP.S8.S32.SAT R49, R54, R53, RZ ;  /* 0x0000003536317239 */ /* 0x000fe200000014ff */
[----:B------:R1:W-:Y:S01]  /*c040*/  STS.128 [R155+UR49+0xa400], R64 ;  /* 0x00a400409b007988 */ /* 0x0003e20008000c31 */
[----:B------:R-:W-:Y:S01]  /*c050*/  IMAD R58, R78, R63, RZ ;  /* 0x0000003f4e3a7224 */ /* 0x000fe200078e02ff */
[----:B------:R-:W-:Y:S01]  /*c060*/  SHF.R.S32.HI R3, RZ, 0x18, R88 ;  /* 0x00000018ff037819 */ /* 0x000fe20000011458 */
[-C--:B------:R-:W-:Y:S01]  /*c070*/  IMAD R57, R0, R82.reuse, R57 ;  /* 0x0000005200397224 */ /* 0x080fe200078e0239 */
[----:B------:R-:W-:Y:S01]  /*c080*/  I2IP.S8.S32.SAT R49, R52, R51, R49 ;  /* 0x0000003334317239 */ /* 0x000fe20000001431 */
[-C--:B------:R-:W-:Y:S02]  /*c090*/  IMAD R58, R85, R82.reuse, R58 ;  /* 0x00000052553a7224 */ /* 0x080fe400078e023a */
[-C--:B------:R-:W-:Y:S01]  /*c0a0*/  IMAD R59, R2, R82.reuse, R59 ;  /* 0x00000052023b7224 */ /* 0x080fe200078e023b */
[----:B------:R1:W-:Y:S01]  /*c0b0*/  STS.128 [R175+0xa400], R16 ;  /* 0x00a40010af007388 */ /* 0x0003e20000000c00 */
[-C--:B------:R-:W-:Y:S01]  /*c0c0*/  IMAD R60, R3, R82.reuse, R60 ;  /* 0x00000052033c7224 */ /* 0x080fe200078e023c */
[----:B------:R-:W-:Y:S01]  /*c0d0*/  I2IP.S8.S32.SAT R50, R58, R57, RZ ;  /* 0x000000393a327239 */ /* 0x000fe200000014ff */
[-C--:B------:R-:W-:Y:S02]  /*c0e0*/  IMAD R61, R4, R82.reuse, R61 ;  /* 0x00000052043d7224 */ /* 0x080fe400078e023d */
[----:B------:R-:W-:Y:S01]  /*c0f0*/  IMAD R62, R107, R82, R62 ;  /* 0x000000526b3e7224 */ /* 0x000fe200078e023e */
[----:B------:R-:W-:Y:S02]  /*c100*/  I2IP.S8.S32.SAT R50, R56, R55, R50 ;  /* 0x0000003738327239 */ /* 0x000fe40000001432 */
[----:B------:R1:W-:Y:S02]  /*c110*/  STS.128 [R174+0xa400], R32 ;  /* 0x00a40020ae007388 */ /* 0x0003e40000000c00 */
        /* <DEDUP_REMOVED lines=20> */
.L_x_158:
[----:B------:R-:W-:Y:S05]  /*c260*/  BSYNC.RECONVERGENT B0 ;  /* 0x0000000000007941 */ /* 0x000fea0003800200 */
.L_x_157:
[----:B------:R-:W-:Y:S01]  /*c270*/  BAR.SYNC.DEFER_BLOCKING 0x1, 0x80 ;  /* 0x0042000000007b1d */ /* 0x000fe20000010000 */
[----:B------:R-:W-:Y:S01]  /*c280*/  ISETP.NE.AND P2, PT, R170, RZ, PT ;  /* 0x000000ffaa00720c */ /* 0x000fe20003f45270 */
[----:B------:R-:W-:Y:S01]  /*c290*/  IMAD.IADD R20, R75, 0x1, R152 ;  /* 0x000000014b147824 */ /* 0x000fe200078e0298 */
[----:B------:R-:W-:Y:S01]  /*c2a0*/  ISETP.NE.AND P0, PT, R172, 0x2, PT ;  /* 0x00000002ac00780c */ /* 0x000fe20003f05270 */
[----:B------:R-:W-:Y:S01]  /*c2b0*/  IMAD.IADD R21, R77, 0x1, R154 ;  /* 0x000000014d157824 */ /* 0x000fe200078e029a */
[----:B------:R-:W-:Y:S02]  /*c2c0*/  ISETP.NE.AND P1, PT, R76, 0x2, PT ;  /* 0x000000024c00780c */ /* 0x000fe40003f25270 */
[----:B------:R-:W-:Y:S02]  /*c2d0*/  SEL R0, RZ, 0x1, P0 ;  /* 0x00000001ff007807 */ /* 0x000fe40000000000 */
[----:B------:R-:W-:Y:S02]  /*c2e0*/  SEL R3, RZ, 0x1, P1 ;  /* 0x00000001ff037807 */ /* 0x000fe40000800000 */
[----:B------:R-:W-:Y:S02]  /*c2f0*/  LOP3.LUT R163, R163, R0, RZ, 0x3c, !PT ;  /* 0x00000000a3a37212 */ /* 0x000fe400078e3cff */
[----:B------:R-:W-:Y:S02]  /*c300*/  LOP3.LUT R164, R164, R3, RZ, 0x3c, !PT ;  /* 0x00000003a4a47212 */ /* 0x000fe400078e3cff */
[----:B------:R-:W-:Y:S02]  /*c310*/  @P2 R2UR UR36, R160 ;  /* 0x00000000a02422ca */ /* 0x000fe400000e0000 */
[----:B------:R-:W-:Y:S02]  /*c320*/  SEL R172, R172, RZ, P0 ;  /* 0x000000ffacac7207 */ /* 0x000fe40000000000 */
[----:B------:R-:W-:Y:S01]  /*c330*/  SEL R76, R76, RZ, P1 ;  /* 0x000000ff4c4c7207 */ /* 0x000fe20000800000 */
[----:B------:R-:W-:Y:S10]  /*c340*/  @P2 BRA `(.L_x_159) ;  /* 0xffffff9800ac2947 */ /* 0x000ff4000383ffff */
[----:B------:R-:W-:Y:S05]  /*c350*/  EXIT ;  /* 0x000000000000794d */ /* 0x000fea0003800000 */
.L_x_25:
[----:B--2---:R2:W4:Y:S02]  /*c360*/  SYNCS.PHASECHK.TRANS64.TRYWAIT P0, [R3+URZ+0x200], R2 ;  /* 0x00020002030075a7 */ /* 0x00452400080011ff */
[----:B----4-:R-:W-:Y:S05]  /*c370*/  @!P0 NANOSLEEP.SYNCS 0x989680 ;  /* 0x009896800000895d */ /* 0x010fea0003900000 */
[----:B------:R-:W4:Y:S02]  /*c380*/  @!P0 SYNCS.PHASECHK.TRANS64 P0, [R3+URZ+0x200], R2 ;  /* 0x00020002030085a7 */ /* 0x000f2400080010ff */
[----:B----4-:R-:W-:Y:S05]  /*c390*/  @!P0 BRA `(.L_x_25) ;  /* 0xfffffffc00f08947 */ /* 0x010fea000383ffff */
[----:B------:R-:W-:Y:S05]  /*c3a0*/  BRA `(.L_x_160) ;  /* 0xffffff5400a47947 */ /* 0x000fea000383ffff */
.L_x_28:
[----:B-1----:R-:W-:-:S07]  /*c3b0*/  MOV R2, UR33 ;  /* 0x0000002100027c02 */ /* 0x002fce0008000f00 */
.L_x_161:
[----:B-1----:R1:W2:Y:S02]  /*c3c0*/  SYNCS.PHASECHK.TRANS64.TRYWAIT P0, [R2+URZ+0xb0], R5 ;  /* 0x0000b005020075a7 */ /* 0x0022a400080011ff */
[----:B--2---:R-:W-:Y:S05]  /*c3d0*/  @!P0 NANOSLEEP.SYNCS 0x989680 ;  /* 0x009896800000895d */ /* 0x004fea0003900000 */
[----:B------:R-:W2:Y:S02]  /*c3e0*/  @!P0 SYNCS.PHASECHK.TRANS64 P0, [R2+URZ+0xb0], R5 ;  /* 0x0000b005020085a7 */ /* 0x000ea400080010ff */
[----:B--2---:R-:W-:Y:S05]  /*c3f0*/  @!P0 BRA `(.L_x_161) ;  /* 0xfffffffc00f08947 */ /* 0x004fea000383ffff */
[----:B------:R-:W-:Y:S05]  /*c400*/  BRA `(.L_x_27) ;  /* 0xffffff5800087947 */ /* 0x000fea000383ffff */
.L_x_35:
[----:B-1----:R-:W-:-:S07]  /*c410*/  MOV R2, UR17 ;  /* 0x0000001100027c02 */ /* 0x002fce0008000f00 */
.L_x_162:
[----:B-1----:R1:W2:Y:S02]  /*c420*/  SYNCS.PHASECHK.TRANS64.TRYWAIT P0, [R2+URZ+0xb0], R5 ;  /* 0x0000b005020075a7 */ /* 0x0022a400080011ff */
[----:B--2---:R-:W-:Y:S05]  /*c430*/  @!P0 NANOSLEEP.SYNCS 0x989680 ;  /* 0x009896800000895d */ /* 0x004fea0003900000 */
[----:B------:R-:W2:Y:S02]  /*c440*/  @!P0 SYNCS.PHASECHK.TRANS64 P0, [R2+URZ+0xb0], R5 ;  /* 0x0000b005020085a7 */ /* 0x000ea400080010ff */
[----:B--2---:R-:W-:Y:S05]  /*c450*/  @!P0 BRA `(.L_x_162) ;  /* 0xfffffffc00f08947 */ /* 0x004fea000383ffff */
[----:B------:R-:W-:Y:S05]  /*c460*/  BRA `(.L_x_34) ;  /* 0xffffff5800c07947 */ /* 0x000fea000383ffff */
.L_x_40:
[----:B-1----:R1:W2:Y:S02]  /*c470*/  SYNCS.PHASECHK.TRANS64.TRYWAIT P0, [R2+URZ+0x1b0], R3 ;  /* 0x0001b003020075a7 */ /* 0x0022a400080011ff */
[----:B--2---:R-:W-:Y:S05]  /*c480*/  @!P0 NANOSLEEP.SYNCS 0x989680 ;  /* 0x009896800000895d */ /* 0x004fea0003900000 */
[----:B------:R-:W2:Y:S02]  /*c490*/  @!P0 SYNCS.PHASECHK.TRANS64 P0, [R2+URZ+0x1b0], R3 ;  /* 0x0001b003020085a7 */ /* 0x000ea400080010ff */
[----:B--2---:R-:W-:Y:S05]  /*c4a0*/  @!P0 BRA `(.L_x_40) ;  /* 0xfffffffc00f08947 */ /* 0x004fea000383ffff */
[----:B------:R-:W-:Y:S05]  /*c4b0*/  BRA `(.L_x_163) ;  /* 0xffffff5c00607947 */ /* 0x000fea000383ffff */
.L_x_44:
[----:B---3--:R-:W-:-:S07]  /*c4c0*/  MOV R0, UR4 ;  /* 0x0000000400007c02 */ /* 0x008fce0008000f00 */
.L_x_164:
[----:B-1----:R1:W2:Y:S02]  /*c4d0*/  SYNCS.PHASECHK.TRANS64.TRYWAIT P0, [R0+URZ], R3 ;  /* 0x00000003000075a7 */ /* 0x0022a400080011ff */
[----:B--2---:R-:W-:Y:S05]  /*c4e0*/  @!P0 NANOSLEEP.SYNCS 0x989680 ;  /* 0x009896800000895d */ /* 0x004fea0003900000 */
[----:B------:R-:W2:Y:S02]  /*c4f0*/  @!P0 SYNCS.PHASECHK.TRANS64 P0, [R0+URZ], R3 ;  /* 0x00000003000085a7 */ /* 0x000ea400080010ff */
[----:B--2---:R-:W-:Y:S05]  /*c500*/  @!P0 BRA `(.L_x_164) ;  /* 0xfffffffc00f08947 */ /* 0x004fea000383ffff */
[----:B------:R-:W-:Y:S05]  /*c510*/  BRA `(.L_x_165) ;  /* 0xffffff6000d07947 */ /* 0x000fea000383ffff */
.L_x_45:
[----:B---3--:R-:W-:-:S07]  /*c520*/  MOV R0, UR4 ;  /* 0x0000000400007c02 */ /* 0x008fce0008000f00 */
.L_x_166:
[----:B-1----:R1:W2:Y:S02]  /*c530*/  SYNCS.PHASECHK.TRANS64.TRYWAIT P0, [R0+URZ], R3 ;  /* 0x00000003000075a7 */ /* 0x0022a400080011ff */
[----:B--2---:R-:W-:Y:S05]  /*c540*/  @!P0 NANOSLEEP.SYNCS 0x989680 ;  /* 0x009896800000895d */ /* 0x004fea0003900000 */
[----:B------:R-:W2:Y:S02]  /*c550*/  @!P0 SYNCS.PHASECHK.TRANS64 P0, [R0+URZ], R3 ;  /* 0x00000003000085a7 */ /* 0x000ea400080010ff */
[----:B--2---:R-:W-:Y:S05]  /*c560*/  @!P0 BRA `(.L_x_166) ;  /* 0xfffffffc00f08947 */ /* 0x004fea000383ffff */
[----:B------:R-:W-:Y:S05]  /*c570*/  BRA `(.L_x_167) ;  /* 0xffffff6000dc7947 */ /* 0x000fea000383ffff */
.L_x_46:
[----:B---3--:R-:W-:-:S07]  /*c580*/  MOV R0, UR4 ;  /* 0x0000000400007c02 */ /* 0x008fce0008000f00 */
.L_x_168:
[----:B-1----:R1:W2:Y:S02]  /*c590*/  SYNCS.PHASECHK.TRANS64.TRYWAIT P0, [R0+URZ], R3 ;  /* 0x00000003000075a7 */ /* 0x0022a400080011ff */
[----:B--2---:R-:W-:Y:S05]  /*c5a0*/  @!P0 NANOSLEEP.SYNCS 0x989680 ;  /* 0x009896800000895d */ /* 0x004fea0003900000 */
[----:B------:R-:W2:Y:S02]  /*c5b0*/  @!P0 SYNCS.PHASECHK.TRANS64 P0, [R0+URZ], R3 ;  /* 0x00000003000085a7 */ /* 0x000ea400080010ff */
[----:B--2---:R-:W-:Y:S05]  /*c5c0*/  @!P0 BRA `(.L_x_168) ;  /* 0xfffffffc00f08947 */ /* 0x004fea000383ffff */
[----:B------:R-:W-:Y:S05]  /*c5d0*/  BRA `(.L_x_169) ;  /* 0xffffff6000e87947 */ /* 0x000fea000383ffff */
.L_x_47:
[----:B---3--:R-:W-:-:S07]  /*c5e0*/  MOV R0, UR4 ;  /* 0x0000000400007c02 */ /* 0x008fce0008000f00 */
.L_x_170:
[----:B-1----:R1:W2:Y:S02]  /*c5f0*/  SYNCS.PHASECHK.TRANS64.TRYWAIT P0, [R0+URZ], R3 ;  /* 0x00000003000075a7 */ /* 0x0022a400080011ff */
[----:B--2---:R-:W-:Y:S05]  /*c600*/  @!P0 NANOSLEEP.SYNCS 0x989680 ;  /* 0x009896800000895d */ /* 0x004fea0003900000 */
[----:B------:R-:W2:Y:S02]  /*c610*/  @!P0 SYNCS.PHASECHK.TRANS64 P0, [R0+URZ], R3 ;  /* 0x00000003000085a7 */ /* 0x000ea400080010ff */
[----:B--2---:R-:W-:Y:S05]  /*c620*/  @!P0 BRA `(.L_x_170) ;  /* 0xfffffffc00f08947 */ /* 0x004fea000383ffff */
[----:B------:R-:W-:Y:S05]  /*c630*/  BRA `(.L_x_171) ;  /* 0xffffff6000f47947 */ /* 0x000fea000383ffff */
.L_x_48:
[----:B---3--:R-:W-:-:S07]  /*c640*/  MOV R0, UR4 ;  /* 0x0000000400007c02 */ /* 0x008fce0008000f00 */
.L_x_172:
[----:B-1----:R1:W2:Y:S02]  /*c650*/  SYNCS.PHASECHK.TRANS64.TRYWAIT P0, [R0+URZ], R3 ;  /* 0x00000003000075a7 */ /* 0x0022a400080011ff */
[----:B--2---:R-:W-:Y:S05]  /*c660*/  @!P0 NANOSLEEP.SYNCS 0x989680 ;  /* 0x009896800000895d */ /* 0x004fea0003900000 */
[----:B------:R-:W2:Y:S02]  /*c670*/  @!P0 SYNCS.PHASECHK.TRANS64 P0, [R0+URZ], R3 ;  /* 0x00000003000085a7 */ /* 0x000ea400080010ff */
[----:B--2---:R-:W-:Y:S05]  /*c680*/  @!P0 BRA `(.L_x_172) ;  /* 0xfffffffc00f08947 */ /* 0x004fea000383ffff */
[----:B------:R-:W-:Y:S05]  /*c690*/  BRA `(.L_x_173) ;  /* 0xffffff6400007947 */ /* 0x000fea000383ffff */
.L_x_49:
[----:B---3--:R-:W-:-:S07]  /*c6a0*/  MOV R0, UR4 ;  /* 0x0000000400007c02 */ /* 0x008fce0008000f00 */
.L_x_174:
[----:B-1----:R1:W2:Y:S02]  /*c6b0*/  SYNCS.PHASECHK.TRANS64.TRYWAIT P0, [R0+URZ], R3 ;  /* 0x00000003000075a7 */ /* 0x0022a400080011ff */
[----:B--2---:R-:W-:Y:S05]  /*c6c0*/  @!P0 NANOSLEEP.SYNCS 0x989680 ;  /* 0x009896800000895d */ /* 0x004fea0003900000 */
[----:B------:R-:W2:Y:S02]  /*c6d0*/  @!P0 SYNCS.PHASECHK.TRANS64 P0, [R0+URZ], R3 ;  /* 0x00000003000085a7 */ /* 0x000ea400080010ff */
[----:B--2---:R-:W-:Y:S05]  /*c6e0*/  @!P0 BRA `(.L_x_174) ;  /* 0xfffffffc00f08947 */ /* 0x004fea000383ffff */
[----:B------:R-:W-:Y:S05]  /*c6f0*/  BRA `(.L_x_175) ;  /* 0xffffff64000c7947 */ /* 0x000fea000383ffff */
.L_x_50:
[----:B---3--:R-:W-:-:S07]  /*c700*/  MOV R0, UR4 ;  /* 0x0000000400007c02 */ /* 0x008fce0008000f00 */
.L_x_176:
[----:B-1----:R1:W2:Y:S02]  /*c710*/  SYNCS.PHASECHK.TRANS64.TRYWAIT P0, [R0+URZ], R3 ;  /* 0x00000003000075a7 */ /* 0x0022a400080011ff */
[----:B--2---:R-:W-:Y:S05]  /*c720*/  @!P0 NANOSLEEP.SYNCS 0x989680 ;  /* 0x009896800000895d */ /* 0x004fea0003900000 */
[----:B------:R-:W2:Y:S02]  /*c730*/  @!P0 SYNCS.PHASECHK.TRANS64 P0, [R0+URZ], R3 ;  /* 0x00000003000085a7 */ /* 0x000ea400080010ff */
[----:B--2---:R-:W-:Y:S05]  /*c740*/  @!P0 BRA `(.L_x_176) ;  /* 0xfffffffc00f08947 */ /* 0x004fea000383ffff */
[----:B------:R-:W-:Y:S05]  /*c750*/  BRA `(.L_x_177) ;  /* 0xffffff6400187947 */ /* 0x000fea000383ffff */
.L_x_51:
[----:B---3--:R-:W-:-:S07]  /*c760*/  MOV R0, UR4 ;  /* 0x0000000400007c02 */ /* 0x008fce0008000f00 */
.L_x_178:
[----:B-1----:R1:W2:Y:S02]  /*c770*/  SYNCS.PHASECHK.TRANS64.TRYWAIT P0, [R0+URZ], R3 ;  /* 0x00000003000075a7 */ /* 0x0022a400080011ff */
[----:B--2---:R-:W-:Y:S05]  /*c780*/  @!P0 NANOSLEEP.SYNCS 0x989680 ;  /* 0x009896800000895d */ /* 0x004fea0003900000 */
[----:B------:R-:W2:Y:S02]  /*c790*/  @!P0 SYNCS.PHASECHK.TRANS64 P0, [R0+URZ], R3 ;  /* 0x00000003000085a7 */ /* 0x000ea400080010ff */
[----:B--2---:R-:W-:Y:S05]  /*c7a0*/  @!P0 BRA `(.L_x_178) ;  /* 0xfffffffc00f08947 */ /* 0x004fea000383ffff */
[----:B------:R-:W-:Y:S05]  /*c7b0*/  BRA `(.L_x_179) ;  /* 0xffffff6400247947 */ /* 0x000fea000383ffff */
.L_x_52:
[----:B---3--:R-:W-:-:S07]  /*c7c0*/  MOV R0, UR4 ;  /* 0x0000000400007c02 */ /* 0x008fce0008000f00 */
.L_x_180:
[----:B-1----:R1:W2:Y:S02]  /*c7d0*/  SYNCS.PHASECHK.TRANS64.TRYWAIT P0, [R0+URZ], R3 ;  /* 0x00000003000075a7 */ /* 0x0022a400080011ff */
[----:B--2---:R-:W-:Y:S05]  /*c7e0*/  @!P0 NANOSLEEP.SYNCS 0x989680 ;  /* 0x009896800000895d */ /* 0x004fea0003900000 */
[----:B------:R-:W2:Y:S02]  /*c7f0*/  @!P0 SYNCS.PHASECHK.TRANS64 P0, [R0+URZ], R3 ;  /* 0x00000003000085a7 */ /* 0x000ea400080010ff */
[----:B--2---:R-:W-:Y:S05]  /*c800*/  @!P0 BRA `(.L_x_180) ;  /* 0xfffffffc00f08947 */ /* 0x004fea000383ffff */
[----:B------:R-:W-:Y:S05]  /*c810*/  BRA `(.L_x_181) ;  /* 0xffffff6400307947 */ /* 0x000fea000383ffff */
.L_x_53:
[----:B---3--:R-:W-:-:S07]  /*c820*/  MOV R0, UR4 ;  /* 0x0000000400007c02 */ /* 0x008fce0008000f00 */
.L_x_182:
[----:B-1----:R1:W2:Y:S02]  /*c830*/  SYNCS.PHASECHK.TRANS64.TRYWAIT P0, [R0+URZ], R3 ;  /* 0x00000003000075a7 */ /* 0x0022a400080011ff */
[----:B--2---:R-:W-:Y:S05]  /*c840*/  @!P0 NANOSLEEP.SYNCS 0x989680 ;  /* 0x009896800000895d */ /* 0x004fea0003900000 */
[----:B------:R-:W2:Y:S02]  /*c850*/  @!P0 SYNCS.PHASECHK.TRANS64 P0, [R0+URZ], R3 ;  /* 0x00000003000085a7 */ /* 0x000ea400080010ff */
[----:B--2---:R-:W-:Y:S05]  /*c860*/  @!P0 BRA `(.L_x_182) ;  /* 0xfffffffc00f08947 */ /* 0x004fea000383ffff */
[----:B------:R-:W-:Y:S05]  /*c870*/  BRA `(.L_x_183) ;  /* 0xffffff64003c7947 */ /* 0x000fea000383ffff */
.L_x_54:
[----:B---3--:R-:W-:-:S07]  /*c880*/  MOV R0, UR4 ;  /* 0x0000000400007c02 */ /* 0x008fce0008000f00 */
.L_x_184:
[----:B-1----:R1:W2:Y:S02]  /*c890*/  SYNCS.PHASECHK.TRANS64.TRYWAIT P0, [R0+URZ], R3 ;  /* 0x00000003000075a7 */ /* 0x0022a400080011ff */
[----:B--2---:R-:W-:Y:S05]  /*c8a0*/  @!P0 NANOSLEEP.SYNCS 0x989680 ;  /* 0x009896800000895d */ /* 0x004fea0003900000 */
[----:B------:R-:W2:Y:S02]  /*c8b0*/  @!P0 SYNCS.PHASECHK.TRANS64 P0, [R0+URZ], R3 ;  /* 0x00000003000085a7 */ /* 0x000ea400080010ff */
[----:B--2---:R-:W-:Y:S05]  /*c8c0*/  @!P0 BRA `(.L_x_184) ;  /* 0xfffffffc00f08947 */ /* 0x004fea000383ffff */
[----:B------:R-:W-:Y:S05]  /*c8d0*/  BRA `(.L_x_185) ;  /* 0xffffff6400487947 */ /* 0x000fea000383ffff */
.L_x_55:
[----:B---3--:R-:W-:-:S07]  /*c8e0*/  MOV R0, UR4 ;  /* 0x0000000400007c02 */ /* 0x008fce0008000f00 */
.L_x_186:
[----:B-1----:R1:W2:Y:S02]  /*c8f0*/  SYNCS.PHASECHK.TRANS64.TRYWAIT P0, [R0+URZ], R3 ;  /* 0x00000003000075a7 */ /* 0x0022a400080011ff */
[----:B--2---:R-:W-:Y:S05]  /*c900*/  @!P0 NANOSLEEP.SYNCS 0x989680 ;  /* 0x009896800000895d */ /* 0x004fea0003900000 */
[----:B------:R-:W2:Y:S02]  /*c910*/  @!P0 SYNCS.PHASECHK.TRANS64 P0, [R0+URZ], R3 ;  /* 0x00000003000085a7 */ /* 0x000ea400080010ff */
[----:B--2---:R-:W-:Y:S05]  /*c920*/  @!P0 BRA `(.L_x_186) ;  /* 0xfffffffc00f08947 */ /* 0x004fea000383ffff */
[----:B------:R-:W-:Y:S05]  /*c930*/  BRA `(.L_x_187) ;  /* 0xffffff6400547947 */ /* 0x000fea000383ffff */
.L_x_56:
[----:B---3--:R-:W-:-:S07]  /*c940*/  MOV R0, UR4 ;  /* 0x0000000400007c02 */ /* 0x008fce0008000f00 */
.L_x_188:
[----:B-1----:R1:W2:Y:S02]  /*c950*/  SYNCS.PHASECHK.TRANS64.TRYWAIT P0, [R0+URZ], R3 ;  /* 0x00000003000075a7 */ /* 0x0022a400080011ff */
[----:B--2---:R-:W-:Y:S05]  /*c960*/  @!P0 NANOSLEEP.SYNCS 0x989680 ;  /* 0x009896800000895d */ /* 0x004fea0003900000 */
[----:B------:R-:W2:Y:S02]  /*c970*/  @!P0 SYNCS.PHASECHK.TRANS64 P0, [R0+URZ], R3 ;  /* 0x00000003000085a7 */ /* 0x000ea400080010ff */
[----:B--2---:R-:W-:Y:S05]  /*c980*/  @!P0 BRA `(.L_x_188) ;  /* 0xfffffffc00f08947 */ /* 0x004fea000383ffff */
[----:B------:R-:W-:Y:S05]  /*c990*/  BRA `(.L_x_189) ;  /* 0xffffff6400607947 */ /* 0x000fea000383ffff */
.L_x_57:
[----:B---3--:R-:W-:-:S07]  /*c9a0*/  MOV R0, UR4 ;  /* 0x0000000400007c02 */ /* 0x008fce0008000f00 */
.L_x_190:
[----:B-1----:R1:W2:Y:S02]  /*c9b0*/  SYNCS.PHASECHK.TRANS64.TRYWAIT P0, [R0+URZ], R3 ;  /* 0x00000003000075a7 */ /* 0x0022a400080011ff */
[----:B--2---:R-:W-:Y:S05]  /*c9c0*/  @!P0 NANOSLEEP.SYNCS 0x989680 ;  /* 0x009896800000895d */ /* 0x004fea0003900000 */
[----:B------:R-:W2:Y:S02]  /*c9d0*/  @!P0 SYNCS.PHASECHK.TRANS64 P0, [R0+URZ], R3 ;  /* 0x00000003000085a7 */ /* 0x000ea400080010ff */
[----:B--2---:R-:W-:Y:S05]  /*c9e0*/  @!P0 BRA `(.L_x_190) ;  /* 0xfffffffc00f08947 */ /* 0x004fea000383ffff */
[----:B------:R-:W-:Y:S05]  /*c9f0*/  BRA `(.L_x_191) ;  /* 0xffffff64006c7947 */ /* 0x000fea000383ffff */
.L_x_58:
[----:B---3--:R-:W-:-:S07]  /*ca00*/  MOV R0, UR4 ;  /* 0x0000000400007c02 */ /* 0x008fce0008000f00 */
.L_x_192:
[----:B-1----:R1:W2:Y:S02]  /*ca10*/  SYNCS.PHASECHK.TRANS64.TRYWAIT P0, [R0+URZ], R3 ;  /* 0x00000003000075a7 */ /* 0x0022a400080011ff */
[----:B--2---:R-:W-:Y:S05]  /*ca20*/  @!P0 NANOSLEEP.SYNCS 0x989680 ;  /* 0x009896800000895d */ /* 0x004fea0003900000 */
[----:B------:R-:W2:Y:S02]  /*ca30*/  @!P0 SYNCS.PHASECHK.TRANS64 P0, [R0+URZ], R3 ;  /* 0x00000003000085a7 */ /* 0x000ea400080010ff */
[----:B--2---:R-:W-:Y:S05]  /*ca40*/  @!P0 BRA `(.L_x_192) ;  /* 0xfffffffc00f08947 */ /* 0x004fea000383ffff */
[----:B------:R-:W-:Y:S05]  /*ca50*/  BRA `(.L_x_193) ;  /* 0xffffff6400787947 */ /* 0x000fea000383ffff */
.L_x_59:
[----:B---3--:R-:W-:-:S07]  /*ca60*/  MOV R0, UR4 ;  /* 0x0000000400007c02 */ /* 0x008fce0008000f00 */
.L_x_194:
[----:B-1----:R1:W2:Y:S02]  /*ca70*/  SYNCS.PHASECHK.TRANS64.TRYWAIT P0, [R0+URZ], R3 ;  /* 0x00000003000075a7 */ /* 0x0022a400080011ff */
[----:B--2---:R-:W-:Y:S05]  /*ca80*/  @!P0 NANOSLEEP.SYNCS 0x989680 ;  /* 0x009896800000895d */ /* 0x004fea0003900000 */
[----:B------:R-:W2:Y:S02]  /*ca90*/  @!P0 SYNCS.PHASECHK.TRANS64 P0, [R0+URZ], R3 ;  /* 0x00000003000085a7 */ /* 0x000ea400080010ff */
[----:B--2---:R-:W-:Y:S05]  /*caa0*/  @!P0 BRA `(.L_x_194) ;  /* 0xfffffffc00f08947 */ /* 0x004fea000383ffff */
[----:B------:R-:W-:Y:S05]  /*cab0*/  BRA `(.L_x_195) ;  /* 0xffffff6400847947 */ /* 0x000fea000383ffff */
.L_x_60:
[----:B---3--:R-:W-:-:S07]  /*cac0*/  MOV R0, UR4 ;  /* 0x0000000400007c02 */ /* 0x008fce0008000f00 */
.L_x_196:
[----:B-1----:R1:W2:Y:S02]  /*cad0*/  SYNCS.PHASECHK.TRANS64.TRYWAIT P0, [R0+URZ], R3 ;  /* 0x00000003000075a7 */ /* 0x0022a400080011ff */
[----:B--2---:R-:W-:Y:S05]  /*cae0*/  @!P0 NANOSLEEP.SYNCS 0x989680 ;  /* 0x009896800000895d */ /* 0x004fea0003900000 */
[----:B------:R-:W2:Y:S02]  /*caf0*/  @!P0 SYNCS.PHASECHK.TRANS64 P0, [R0+URZ], R3 ;  /* 0x00000003000085a7 */ /* 0x000ea400080010ff */
[----:B--2---:R-:W-:Y:S05]  /*cb00*/  @!P0 BRA `(.L_x_196) ;  /* 0xfffffffc00f08947 */ /* 0x004fea000383ffff */
[----:B------:R-:W-:Y:S05]  /*cb10*/  BRA `(.L_x_197) ;  /* 0xffffff6400907947 */ /* 0x000fea000383ffff */
.L_x_61:
[----:B---3--:R-:W-:-:S07]  /*cb20*/  MOV R0, UR4 ;  /* 0x0000000400007c02 */ /* 0x008fce0008000f00 */
.L_x_198:
[----:B-1----:R1:W2:Y:S02]  /*cb30*/  SYNCS.PHASECHK.TRANS64.TRYWAIT P0, [R0+URZ], R3 ;  /* 0x00000003000075a7 */ /* 0x0022a400080011ff */
[----:B--2---:R-:W-:Y:S05]  /*cb40*/  @!P0 NANOSLEEP.SYNCS 0x989680 ;  /* 0x009896800000895d */ /* 0x004fea0003900000 */
[----:B------:R-:W2:Y:S02]  /*cb50*/  @!P0 SYNCS.PHASECHK.TRANS64 P0, [R0+URZ], R3 ;  /* 0x00000003000085a7 */ /* 0x000ea400080010ff */
[----:B--2---:R-:W-:Y:S05]  /*cb60*/  @!P0 BRA `(.L_x_198) ;  /* 0xfffffffc00f08947 */ /* 0x004fea000383ffff */
[----:B------:R-:W-:Y:S05]  /*cb70*/  BRA `(.L_x_199) ;  /* 0xffffff64009c7947 */ /* 0x000fea000383ffff */
.L_x_62:
[----:B---3--:R-:W-:-:S07]  /*cb80*/  MOV R0, UR4 ;  /* 0x0000000400007c02 */ /* 0x008fce0008000f00 */
.L_x_200:
[----:B-1----:R1:W2:Y:S02]  /*cb90*/  SYNCS.PHASECHK.TRANS64.TRYWAIT P0, [R0+URZ], R3 ;  /* 0x00000003000075a7 */ /* 0x0022a400080011ff */
[----:B--2---:R-:W-:Y:S05]  /*cba0*/  @!P0 NANOSLEEP.SYNCS 0x989680 ;  /* 0x009896800000895d */ /* 0x004fea0003900000 */
[----:B------:R-:W2:Y:S02]  /*cbb0*/  @!P0 SYNCS.PHASECHK.TRANS64 P0, [R0+URZ], R3 ;  /* 0x00000003000085a7 */ /* 0x000ea400080010ff */
[----:B--2---:R-:W-:Y:S05]  /*cbc0*/  @!P0 BRA `(.L_x_200) ;  /* 0xfffffffc00f08947 */ /* 0x004fea000383ffff */
[----:B------:R-:W-:Y:S05]  /*cbd0*/  BRA `(.L_x_201) ;  /* 0xffffff6400a87947 */ /* 0x000fea000383ffff */
.L_x_63:
[----:B---3--:R-:W-:-:S07]  /*cbe0*/  MOV R0, UR4 ;  /* 0x0000000400007c02 */ /* 0x008fce0008000f00 */
.L_x_202:
[----:B-1----:R1:W2:Y:S02]  /*cbf0*/  SYNCS.PHASECHK.TRANS64.TRYWAIT P0, [R0+URZ], R3 ;  /* 0x00000003000075a7 */ /* 0x0022a400080011ff */
[----:B--2---:R-:W-:Y:S05]  /*cc00*/  @!P0 NANOSLEEP.SYNCS 0x989680 ;  /* 0x009896800000895d */ /* 0x004fea0003900000 */
[----:B------:R-:W2:Y:S02]  /*cc10*/  @!P0 SYNCS.PHASECHK.TRANS64 P0, [R0+URZ], R3 ;  /* 0x00000003000085a7 */ /* 0x000ea400080010ff */
[----:B--2---:R-:W-:Y:S05]  /*cc20*/  @!P0 BRA `(.L_x_202) ;  /* 0xfffffffc00f08947 */ /* 0x004fea000383ffff */
[----:B------:R-:W-:Y:S05]  /*cc30*/  BRA `(.L_x_203) ;  /* 0xffffff6400b47947 */ /* 0x000fea000383ffff */
.L_x_64:
[----:B---3--:R-:W-:-:S07]  /*cc40*/  MOV R0, UR4 ;  /* 0x0000000400007c02 */ /* 0x008fce0008000f00 */
.L_x_204:
[----:B-1----:R1:W2:Y:S02]  /*cc50*/  SYNCS.PHASECHK.TRANS64.TRYWAIT P0, [R0+URZ], R3 ;  /* 0x00000003000075a7 */ /* 0x0022a400080011ff */
[----:B--2---:R-:W-:Y:S05]  /*cc60*/  @!P0 NANOSLEEP.SYNCS 0x989680 ;  /* 0x009896800000895d */ /* 0x004fea0003900000 */
[----:B------:R-:W2:Y:S02]  /*cc70*/  @!P0 SYNCS.PHASECHK.TRANS64 P0, [R0+URZ], R3 ;  /* 0x00000003000085a7 */ /* 0x000ea400080010ff */
[----:B--2---:R-:W-:Y:S05]  /*cc80*/  @!P0 BRA `(.L_x_204) ;  /* 0xfffffffc00f08947 */ /* 0x004fea000383ffff */
[----:B------:R-:W-:Y:S05]  /*cc90*/  BRA `(.L_x_205) ;  /* 0xffffff6400c07947 */ /* 0x000fea000383ffff */
.L_x_67:
[----:B-1----:R1:W2:Y:S02]  /*cca0*/  SYNCS.PHASECHK.TRANS64.TRYWAIT P0, [R0+URZ+0x1f0], R5 ;  /* 0x0001f005000075a7 */ /* 0x0022a400080011ff */
[----:B--2---:R-:W-:Y:S05]  /*ccb0*/  @!P0 NANOSLEEP.SYNCS 0x989680 ;  /* 0x009896800000895d */ /* 0x004fea0003900000 */
[----:B------:R-:W2:Y:S02]  /*ccc0*/  @!P0 SYNCS.PHASECHK.TRANS64 P0, [R0+URZ+0x1f0], R5 ;  /* 0x0001f005000085a7 */ /* 0x000ea400080010ff */
[----:B--2---:R-:W-:Y:S05]  /*ccd0*/  @!P0 BRA `(.L_x_67) ;  /* 0xfffffffc00f08947 */ /* 0x004fea000383ffff */
[----:B------:R-:W-:Y:S05]  /*cce0*/  BRA `(.L_x_206) ;  /* 0xffffff6800207947 */ /* 0x000fea000383ffff */
.L_x_68:
[----:B------:R-:W-:-:S07]  /*ccf0*/  MOV R0, UR5 ;  /* 0x0000000500007c02 */ /* 0x000fce0008000f00 */
.L_x_207:
[----:B-1----:R1:W2:Y:S02]  /*cd00*/  SYNCS.PHASECHK.TRANS64.TRYWAIT P0, [R0+URZ+0x1c0], R7 ;  /* 0x0001c007000075a7 */ /* 0x0022a400080011ff */
[----:B--2---:R-:W-:Y:S05]  /*cd10*/  @!P0 NANOSLEEP.SYNCS 0x989680 ;  /* 0x009896800000895d */ /* 0x004fea0003900000 */
[----:B------:R-:W2:Y:S02]  /*cd20*/  @!P0 SYNCS.PHASECHK.TRANS64 P0, [R0+URZ+0x1c0], R7 ;  /* 0x0001c007000085a7 */ /* 0x000ea400080010ff */
[----:B--2---:R-:W-:Y:S05]  /*cd30*/  @!P0 BRA `(.L_x_207) ;  /* 0xfffffffc00f08947 */ /* 0x004fea000383ffff */
[----:B------:R-:W-:Y:S05]  /*cd40*/  BRA `(.L_x_208) ;  /* 0xffffff6800307947 */ /* 0x000fea000383ffff */
.L_x_69:
[----:B-1----:R1:W2:Y:S02]  /*cd50*/  SYNCS.PHASECHK.TRANS64.TRYWAIT P1, [R0+URZ+0x1b0], R5 ;  /* 0x0001b005000075a7 */ /* 0x0022a400080211ff */
[----:B--2---:R-:W-:Y:S05]  /*cd60*/  @!P1 NANOSLEEP.SYNCS 0x989680 ;  /* 0x009896800000995d */ /* 0x004fea0003900000 */
[----:B------:R-:W2:Y:S02]  /*cd70*/  @!P1 SYNCS.PHASECHK.TRANS64 P1, [R0+URZ+0x1b0], R5 ;  /* 0x0001b005000095a7 */ /* 0x000ea400080210ff */
[----:B--2---:R-:W-:Y:S05]  /*cd80*/  @!P1 BRA `(.L_x_69) ;  /* 0xfffffffc00f09947 */ /* 0x004fea000383ffff */
[----:B------:R-:W-:Y:S05]  /*cd90*/  BRA `(.L_x_209) ;  /* 0xffffff6800607947 */ /* 0x000fea000383ffff */
.L_x_72:
[----:B------:R-:W-:-:S07]  /*cda0*/  MOV R0, UR5 ;  /* 0x0000000500007c02 */ /* 0x000fce0008000f00 */
.L_x_210:
[----:B-1----:R1:W2:Y:S02]  /*cdb0*/  SYNCS.PHASECHK.TRANS64.TRYWAIT P0, [R0+URZ+0x1c0], R3 ;  /* 0x0001c003000075a7 */ /* 0x0022a400080011ff */
[----:B--2---:R-:W-:Y:S05]  /*cdc0*/  @!P0 NANOSLEEP.SYNCS 0x989680 ;  /* 0x009896800000895d */ /* 0x004fea0003900000 */
[----:B------:R-:W2:Y:S02]  /*cdd0*/  @!P0 SYNCS.PHASECHK.TRANS64 P0, [R0+URZ+0x1c0], R3 ;  /* 0x0001c003000085a7 */ /* 0x000ea400080010ff */
[----:B--2---:R-:W-:Y:S05]  /*cde0*/  @!P0 BRA `(.L_x_210) ;  /* 0xfffffffc00f08947 */ /* 0x004fea000383ffff */
[----:B------:R-:W-:Y:S05]  /*cdf0*/  BRA `(.L_x_71) ;  /* 0xffffff6800b47947 */ /* 0x000fea000383ffff */
.L_x_81:
[----:B-1----:R-:W-:-:S04]  /*ce00*/  MOV R4, UR6 ;  /* 0x0000000600047c02 */ /* 0x002fc80008000f00 */
[----:B------:R1:W2:Y:S03]  /*ce10*/  SYNCS.PHASECHK.TRANS64.TRYWAIT P0, [R4+URZ+0x8], R5 ;  /* 0x00000805040075a7 */ /* 0x0002a600080011ff */
[----:B--2---:R-:W-:Y:S05]  /*ce20*/  @!P0 NANOSLEEP.SYNCS 0x989680 ;  /* 0x009896800000895d */ /* 0x004fea0003900000 */
[----:B------:R-:W2:Y:S02]  /*ce30*/  @!P0 SYNCS.PHASECHK.TRANS64 P0, [R4+URZ+0x8], R5 ;  /* 0x00000805040085a7 */ /* 0x000ea400080010ff */
[----:B--2---:R-:W-:Y:S05]  /*ce40*/  @!P0 BRA `(.L_x_81) ;  /* 0xfffffffc00ec8947 */ /* 0x004fea000383ffff */
[----:B------:R-:W-:Y:S05]  /*ce50*/  BRA `(.L_x_80) ;  /* 0xffffff6c00687947 */ /* 0x000fea000383ffff */
.L_x_83:
[----:B------:R-:W-:Y:S01]  /*ce60*/  BSSY B0, `(.L_x_211) ;  /* 0x0000006000007945 */ /* 0x000fe20003800000 */
[----:B------:R-:W-:-:S07]  /*ce70*/  MOV R15, 0xffffffff ;  /* 0xffffffff000f7802 */ /* 0x000fce0000000f00 */
[----:B-1---5:R-:W-:Y:S05]  /*ce80*/  WARPSYNC.COLLECTIVE R15, `(.L_x_212) ;  /* 0x000000000f0c7348 */ /* 0x022fea0003c00000 */
[----:B------:R-:W-:Y:S02]  /*ce90*/  ELECT P6, UR79, PT ;  /* 0x00000000004f782f */ /* 0x000fe400038c0000 */
[----:B------:R-:W-:Y:S01]  /*cea0*/  MOV R14, UR79 ;  /* 0x0000004f000e7c02 */ /* 0x000fe20008000f00 */
[----:B-1---5:R-:W-:Y:S10]  /*ceb0*/  ENDCOLLECTIVE ;  /* 0x000000000000791b */ /* 0x022ff40003800000 */
.L_x_212:
[----:B------:R-:W-:Y:S05]  /*cec0*/  BSYNC B0 ;  /* 0x0000000000007941 */ /* 0x000fea0003800000 */
.L_x_211:
[----:B------:R-:W-:Y:S05]  /*ced0*/  BRA `(.L_x_213) ;  /* 0xffffff6c00987947 */ /* 0x000fea000383ffff */
.L_x_85:
[----:B-1----:R-:W-:-:S04]  /*cee0*/  MOV R2, UR6 ;  /* 0x0000000600027c02 */ /* 0x002fc80008000f00 */
[----:B------:R1:W2:Y:S03]  /*cef0*/  SYNCS.PHASECHK.TRANS64.TRYWAIT P0, [R2+URZ+0x8], R3 ;  /* 0x00000803020075a7 */ /* 0x0002a600080011ff */
[----:B--2---:R-:W-:Y:S05]  /*cf00*/  @!P0 NANOSLEEP.SYNCS 0x989680 ;  /* 0x009896800000895d */ /* 0x004fea0003900000 */
[----:B------:R-:W2:Y:S02]  /*cf10*/  @!P0 SYNCS.PHASECHK.TRANS64 P0, [R2+URZ+0x8], R3 ;  /* 0x00000803020085a7 */ /* 0x000ea400080010ff */
[----:B--2---:R-:W-:Y:S05]  /*cf20*/  @!P0 BRA `(.L_x_85) ;  /* 0xfffffffc00ec8947 */ /* 0x004fea000383ffff */
[----:B------:R-:W-:Y:S05]  /*cf30*/  BRA `(.L_x_84) ;  /* 0xffffff6c009c7947 */ /* 0x000fea000383ffff */
.L_x_86:
[----:B-1----:R1:W2:Y:S02]  /*cf40*/  SYNCS.PHASECHK.TRANS64.TRYWAIT P0, [R0+URZ+0x1b0], R5 ;  /* 0x0001b005000075a7 */ /* 0x0022a400080011ff */
[----:B--2---:R-:W-:Y:S05]  /*cf50*/  @!P0 NANOSLEEP.SYNCS 0x989680 ;  /* 0x009896800000895d */ /* 0x004fea0003900000 */
[----:B------:R-:W2:Y:S02]  /*cf60*/  @!P0 SYNCS.PHASECHK.TRANS64 P0, [R0+URZ+0x1b0], R5 ;  /* 0x0001b005000085a7 */ /* 0x000ea400080010ff */
[----:B--2---:R-:W-:Y:S05]  /*cf70*/  @!P0 BRA `(.L_x_86) ;  /* 0xfffffffc00f08947 */ /* 0x004fea000383ffff */
[----:B------:R-:W-:Y:S05]  /*cf80*/  BRA `(.L_x_214) ;  /* 0xffffff7000707947 */ /* 0x000fea000383ffff */
.L_x_88:
[----:B------:R-:W-:-:S07]  /*cf90*/  MOV R0, UR11 ;  /* 0x0000000b00007c02 */ /* 0x000fce0008000f00 */
.L_x_215:
[----:B-1----:R1:W2:Y:S02]  /*cfa0*/  SYNCS.PHASECHK.TRANS64.TRYWAIT P0, [R0+URZ+0x1e0], R5 ;  /* 0x0001e005000075a7 */ /* 0x0022a400080011ff */
[----:B--2---:R-:W-:Y:S05]  /*cfb0*/  @!P0 NANOSLEEP.SYNCS 0x989680 ;  /* 0x009896800000895d */ /* 0x004fea0003900000 */
[----:B------:R-:W2:Y:S02]  /*cfc0*/  @!P0 SYNCS.PHASECHK.TRANS64 P0, [R0+URZ+0x1e0], R5 ;  /* 0x0001e005000085a7 */ /* 0x000ea400080010ff */
[----:B--2---:R-:W-:Y:S05]  /*cfd0*/  @!P0 BRA `(.L_x_215) ;  /* 0xfffffffc00f08947 */ /* 0x004fea000383ffff */
[----:B------:R-:W-:Y:S05]  /*cfe0*/  BRA `(.L_x_216) ;  /* 0xffffff7000b87947 */ /* 0x000fea000383ffff */
.L_x_91:
[----:B------:R-:W-:Y:S07]  /*cff0*/  MOV R0, UR9 ;  /* 0x0000000900007c02 */ /* 0x000fee0008000f00 */
.L_x_217:
[----:B-1----:R1:W2:Y:S02]  /*d000*/  SYNCS.PHASECHK.TRANS64.TRYWAIT P0, [R0+URZ], R5 ;  /* 0x00000005000075a7 */ /* 0x0022a400080011ff */
[----:B--2---:R-:W-:Y:S05]  /*d010*/  @!P0 NANOSLEEP.SYNCS 0x989680 ;  /* 0x009896800000895d */ /* 0x004fea0003900000 */
[----:B------:R-:W2:Y:S02]  /*d020*/  @!P0 SYNCS.PHASECHK.TRANS64 P0, [R0+URZ], R5 ;  /* 0x00000005000085a7 */ /* 0x000ea400080010ff */
[----:B--2---:R-:W-:Y:S05]  /*d030*/  @!P0 BRA `(.L_x_217) ;  /* 0xfffffffc00f08947 */ /* 0x004fea000383ffff */
[----:B------:R-:W-:Y:S05]  /*d040*/  BRA `(.L_x_90) ;  /* 0xffffff7000d07947 */ /* 0x000fea000383ffff */
.L_x_95:
[----:B-1----:R-:W-:-:S07]  /*d050*/  MOV R0, UR5 ;  /* 0x0000000500007c02 */ /* 0x002fce0008000f00 */
.L_x_218:
[----:B-1----:R1:W2:Y:S02]  /*d060*/  SYNCS.PHASECHK.TRANS64.TRYWAIT P0, [R0+URZ], R3 ;  /* 0x00000003000075a7 */ /* 0x0022a400080011ff */
[----:B--2---:R-:W-:Y:S05]  /*d070*/  @!P0 NANOSLEEP.SYNCS 0x989680 ;  /* 0x009896800000895d */ /* 0x004fea0003900000 */
[----:B------:R-:W2:Y:S02]  /*d080*/  @!P0 SYNCS.PHASECHK.TRANS64 P0, [R0+URZ], R3 ;  /* 0x00000003000085a7 */ /* 0x000ea400080010ff */
[----:B--2---:R-:W-:Y:S05]  /*d090*/  @!P0 BRA `(.L_x_218) ;  /* 0xfffffffc00f08947 */ /* 0x004fea000383ffff */
[----:B------:R-:W-:Y:S05]  /*d0a0*/  BRA `(.L_x_219) ;  /* 0xffffff7400887947 */ /* 0x000fea000383ffff */
.L_x_98:
[----:B------:R-:W-:-:S07]  /*d0b0*/  MOV R0, UR8 ;  /* 0x0000000800007c02 */ /* 0x000fce0008000f00 */
.L_x_220:
[----:B-1----:R1:W2:Y:S02]  /*d0c0*/  SYNCS.PHASECHK.TRANS64.TRYWAIT P1, [R0+URZ+0x210], R3 ;  /* 0x00021003000075a7 */ /* 0x0022a400080211ff */
[----:B--2---:R-:W-:Y:S05]  /*d0d0*/  @!P1 NANOSLEEP.SYNCS 0x989680 ;  /* 0x009896800000995d */ /* 0x004fea0003900000 */
[----:B------:R-:W2:Y:S02]  /*d0e0*/  @!P1 SYNCS.PHASECHK.TRANS64 P1, [R0+URZ+0x210], R3 ;  /* 0x00021003000095a7 */ /* 0x000ea400080210ff */
[----:B--2---:R-:W-:Y:S05]  /*d0f0*/  @!P1 BRA `(.L_x_220) ;  /* 0xfffffffc00f09947 */ /* 0x004fea000383ffff */
[----:B------:R-:W-:Y:S05]  /*d100*/  BRA `(.L_x_221) ;  /* 0xffffff7400d47947 */ /* 0x000fea000383ffff */
.L_x_103:
[----:B--2---:R2:W4:Y:S02]  /*d110*/  SYNCS.PHASECHK.TRANS64.TRYWAIT P0, [R0+URZ+0x1b0], R3 ;  /* 0x0001b003000075a7 */ /* 0x00452400080011ff */
[----:B----4-:R-:W-:Y:S05]  /*d120*/  @!P0 NANOSLEEP.SYNCS 0x989680 ;  /* 0x009896800000895d */ /* 0x010fea0003900000 */
[----:B------:R-:W4:Y:S02]  /*d130*/  @!P0 SYNCS.PHASECHK.TRANS64 P0, [R0+URZ+0x1b0], R3 ;  /* 0x0001b003000085a7 */ /* 0x000f2400080010ff */
[----:B----4-:R-:W-:Y:S05]  /*d140*/  @!P0 BRA `(.L_x_103) ;  /* 0xfffffffc00f08947 */ /* 0x010fea000383ffff */
[----:B------:R-:W-:Y:S05]  /*d150*/  BRA `(.L_x_222) ;  /* 0xffffff7800e87947 */ /* 0x000fea000383ffff */
.L_x_106:
[----:B------:R-:W-:Y:S07]  /*d160*/  MOV R0, UR7 ;  /* 0x0000000700007c02 */ /* 0x000fee0008000f00 */
.L_x_223:
[----:B--2---:R2:W4:Y:S02]  /*d170*/  SYNCS.PHASECHK.TRANS64.TRYWAIT P0, [R0+URZ+0x1a8], R3 ;  /* 0x0001a803000075a7 */ /* 0x00452400080011ff */
[----:B----4-:R-:W-:Y:S05]  /*d180*/  @!P0 NANOSLEEP.SYNCS 0x989680 ;  /* 0x009896800000895d */ /* 0x010fea0003900000 */
[----:B------:R-:W4:Y:S02]  /*d190*/  @!P0 SYNCS.PHASECHK.TRANS64 P0, [R0+URZ+0x1a8], R3 ;  /* 0x0001a803000085a7 */ /* 0x000f2400080010ff */
[----:B----4-:R-:W-:Y:S05]  /*d1a0*/  @!P0 BRA `(.L_x_223) ;  /* 0xfffffffc00f08947 */ /* 0x010fea000383ffff */
[----:B------:R-:W-:Y:S05]  /*d1b0*/  BRA `(.L_x_105) ;  /* 0xffffff7c00c87947 */ /* 0x000fea000383ffff */
.L_x_109:
[----:B------:R-:W-:Y:S07]  /*d1c0*/  MOV R3, UR7 ;  /* 0x0000000700037c02 */ /* 0x000fee0008000f00 */
.L_x_224:
[----:B-1----:R1:W2:Y:S02]  /*d1d0*/  SYNCS.PHASECHK.TRANS64.TRYWAIT P0, [R3+URZ+0x180], R12 ;  /* 0x0001800c030075a7 */ /* 0x0022a400080011ff */
[----:B--2---:R-:W-:Y:S05]  /*d1e0*/  @!P0 NANOSLEEP.SYNCS 0x989680 ;  /* 0x009896800000895d */ /* 0x004fea0003900000 */
[----:B------:R-:W2:Y:S02]  /*d1f0*/  @!P0 SYNCS.PHASECHK.TRANS64 P0, [R3+URZ+0x180], R12 ;  /* 0x0001800c030085a7 */ /* 0x000ea400080010ff */
[----:B--2---:R-:W-:Y:S05]  /*d200*/  @!P0 BRA `(.L_x_224) ;  /* 0xfffffffc00f08947 */ /* 0x004fea000383ffff */
[----:B------:R-:W-:Y:S05]  /*d210*/  BRA `(.L_x_225) ;  /* 0xffffff8000407947 */ /* 0x000fea000383ffff */
.L_x_110:
[----:B-1----:R-:W-:Y:S07]  /*d220*/  MOV R3, UR7 ;  /* 0x0000000700037c02 */ /* 0x002fee0008000f00 */
.L_x_226:
[----:B-1----:R1:W2:Y:S02]  /*d230*/  SYNCS.PHASECHK.TRANS64.TRYWAIT P0, [R3+URZ+0x188], R12 ;  /* 0x0001880c030075a7 */ /* 0x0022a400080011ff */
[----:B--2---:R-:W-:Y:S05]  /*d240*/  @!P0 NANOSLEEP.SYNCS 0x989680 ;  /* 0x009896800000895d */ /* 0x004fea0003900000 */
[----:B------:R-:W2:Y:S02]  /*d250*/  @!P0 SYNCS.PHASECHK.TRANS64 P0, [R3+URZ+0x188], R12 ;  /* 0x0001880c030085a7 */ /* 0x000ea400080010ff */
[----:B--2---:R-:W-:Y:S05]  /*d260*/  @!P0 BRA `(.L_x_226) ;  /* 0xfffffffc00f08947 */ /* 0x004fea000383ffff */
[----:B------:R-:W-:Y:S05]  /*d270*/  BRA `(.L_x_227) ;  /* 0xffffff80007c7947 */ /* 0x000fea000383ffff */
.L_x_111:
[----:B-1----:R-:W-:Y:S07]  /*d280*/  MOV R3, UR7 ;  /* 0x0000000700037c02 */ /* 0x002fee0008000f00 */
.L_x_228:
[----:B-1----:R1:W2:Y:S02]  /*d290*/  SYNCS.PHASECHK.TRANS64.TRYWAIT P0, [R3+URZ+0x190], R12 ;  /* 0x0001900c030075a7 */ /* 0x0022a400080011ff */
[----:B--2---:R-:W-:Y:S05]  /*d2a0*/  @!P0 NANOSLEEP.SYNCS 0x989680 ;  /* 0x009896800000895d */ /* 0x004fea0003900000 */
[----:B------:R-:W2:Y:S02]  /*d2b0*/  @!P0 SYNCS.PHASECHK.TRANS64 P0, [R3+URZ+0x190], R12 ;  /* 0x0001900c030085a7 */ /* 0x000ea400080010ff */
[----:B--2---:R-:W-:Y:S05]  /*d2c0*/  @!P0 BRA `(.L_x_228) ;  /* 0xfffffffc00f08947 */ /* 0x004fea000383ffff */
[----:B------:R-:W-:Y:S05]  /*d2d0*/  BRA `(.L_x_229) ;  /* 0xffffff8000c47947 */ /* 0x000fea000383ffff */
.L_x_112:
[----:B------:R-:W-:Y:S07]  /*d2e0*/  MOV R3, UR7 ;  /* 0x0000000700037c02 */ /* 0x000fee0008000f00 */
.L_x_230:
[----:B-1----:R1:W2:Y:S02]  /*d2f0*/  SYNCS.PHASECHK.TRANS64.TRYWAIT P0, [R3+URZ+0x198], R12 ;  /* 0x0001980c030075a7 */ /* 0x0022a400080011ff */
[----:B--2---:R-:W-:Y:S05]  /*d300*/  @!P0 NANOSLEEP.SYNCS 0x989680 ;  /* 0x009896800000895d */ /* 0x004fea0003900000 */
[----:B------:R-:W2:Y:S02]  /*d310*/  @!P0 SYNCS.PHASECHK.TRANS64 P0, [R3+URZ+0x198], R12 ;  /* 0x0001980c030085a7 */ /* 0x000ea400080010ff */
[----:B--2---:R-:W-:Y:S05]  /*d320*/  @!P0 BRA `(.L_x_230) ;  /* 0xfffffffc00f08947 */ /* 0x004fea000383ffff */
[----:B------:R-:W-:Y:S05]  /*d330*/  BRA `(.L_x_231) ;  /* 0xffffff84004c7947 */ /* 0x000fea000383ffff */
.L_x_114:
[----:B------:R-:W-:-:S07]  /*d340*/  MOV R0, UR7 ;  /* 0x0000000700007c02 */ /* 0x000fce0008000f00 */
.L_x_232:
[----:B-1----:R1:W4:Y:S02]  /*d350*/  SYNCS.PHASECHK.TRANS64.TRYWAIT P0, [R0+URZ+0x180], R3 ;  /* 0x00018003000075a7 */ /* 0x00232400080011ff */
[----:B----4-:R-:W-:Y:S05]  /*d360*/  @!P0 NANOSLEEP.SYNCS 0x989680 ;  /* 0x009896800000895d */ /* 0x010fea0003900000 */
[----:B------:R-:W4:Y:S02]  /*d370*/  @!P0 SYNCS.PHASECHK.TRANS64 P0, [R0+URZ+0x180], R3 ;  /* 0x00018003000085a7 */ /* 0x000f2400080010ff */
[----:B----4-:R-:W-:Y:S05]  /*d380*/  @!P0 BRA `(.L_x_232) ;  /* 0xfffffffc00f08947 */ /* 0x010fea000383ffff */
[----:B------:R-:W-:Y:S05]  /*d390*/  BRA `(.L_x_233) ;  /* 0xffffff8400bc7947 */ /* 0x000fea000383ffff */
.L_x_115:
[----:B-1----:R-:W-:-:S07]  /*d3a0*/  MOV R0, UR7 ;  /* 0x0000000700007c02 */ /* 0x002fce0008000f00 */
.L_x_234:
[----:B-1----:R1:W4:Y:S02]  /*d3b0*/  SYNCS.PHASECHK.TRANS64.TRYWAIT P0, [R0+URZ+0x188], R3 ;  /* 0x00018803000075a7 */ /* 0x00232400080011ff */
[----:B----4-:R-:W-:Y:S05]  /*d3c0*/  @!P0 NANOSLEEP.SYNCS 0x989680 ;  /* 0x009896800000895d */ /* 0x010fea0003900000 */
[----:B------:R-:W4:Y:S02]  /*d3d0*/  @!P0 SYNCS.PHASECHK.TRANS64 P0, [R0+URZ+0x188], R3 ;  /* 0x00018803000085a7 */ /* 0x000f2400080010ff */
[----:B----4-:R-:W-:Y:S05]  /*d3e0*/  @!P0 BRA `(.L_x_234) ;  /* 0xfffffffc00f08947 */ /* 0x010fea000383ffff */
[----:B------:R-:W-:Y:S05]  /*d3f0*/  BRA `(.L_x_235) ;  /* 0xffffff8400ac7947 */ /* 0x000fea000383ffff */
.L_x_116:
[----:B-1----:R-:W-:-:S07]  /*d400*/  MOV R0, UR7 ;  /* 0x0000000700007c02 */ /* 0x002fce0008000f00 */
.L_x_236:
[----:B-1----:R1:W4:Y:S02]  /*d410*/  SYNCS.PHASECHK.TRANS64.TRYWAIT P0, [R0+URZ+0x190], R3 ;  /* 0x00019003000075a7 */ /* 0x00232400080011ff */
[----:B----4-:R-:W-:Y:S05]  /*d420*/  @!P0 NANOSLEEP.SYNCS 0x989680 ;  /* 0x009896800000895d */ /* 0x010fea0003900000 */
[----:B------:R-:W4:Y:S02]  /*d430*/  @!P0 SYNCS.PHASECHK.TRANS64 P0, [R0+URZ+0x190], R3 ;  /* 0x00019003000085a7 */ /* 0x000f2400080010ff */
[----:B----4-:R-:W-:Y:S05]  /*d440*/  @!P0 BRA `(.L_x_236) ;  /* 0xfffffffc00f08947 */ /* 0x010fea000383ffff */
[----:B------:R-:W-:Y:S05]  /*d450*/  BRA `(.L_x_237) ;  /* 0xffffff84009c7947 */ /* 0x000fea000383ffff */
.L_x_118:
[----:B--2---:R2:W3:Y:S02]  /*d460*/  SYNCS.PHASECHK.TRANS64.TRYWAIT P0, [R0+URZ+0x1b0], R3 ;  /* 0x0001b003000075a7 */ /* 0x0044e400080011ff */
[----:B---3--:R-:W-:Y:S05]  /*d470*/  @!P0 NANOSLEEP.SYNCS 0x989680 ;  /* 0x009896800000895d */ /* 0x008fea0003900000 */
[----:B------:R-:W3:Y:S02]  /*d480*/  @!P0 SYNCS.PHASECHK.TRANS64 P0, [R0+URZ+0x1b0], R3 ;  /* 0x0001b003000085a7 */ /* 0x000ee400080010ff */
[----:B---3--:R-:W-:Y:S05]  /*d490*/  @!P0 BRA `(.L_x_118) ;  /* 0xfffffffc00f08947 */ /* 0x008fea000383ffff */
[----:B------:R-:W-:Y:S05]  /*d4a0*/  BRA `(.L_x_238) ;  /* 0xffffff8800687947 */ /* 0x000fea000383ffff */
.L_x_129:
[----:B-1----:R1:W3:Y:S02]  /*d4b0*/  SYNCS.PHASECHK.TRANS64.TRYWAIT P1, [R3+URZ+0x160], R0 ;  /* 0x00016000030075a7 */ /* 0x0022e400080211ff */
[----:B---3--:R-:W-:Y:S05]  /*d4c0*/  @!P1 NANOSLEEP.SYNCS 0x989680 ;  /* 0x009896800000995d */ /* 0x008fea0003900000 */
[----:B------:R-:W3:Y:S02]  /*d4d0*/  @!P1 SYNCS.PHASECHK.TRANS64 P1, [R3+URZ+0x160], R0 ;  /* 0x00016000030095a7 */ /* 0x000ee400080210ff */
[----:B---3--:R-:W-:Y:S05]  /*d4e0*/  @!P1 BRA `(.L_x_129) ;  /* 0xfffffffc00f09947 */ /* 0x008fea000383ffff */
[----:B------:R-:W-:Y:S05]  /*d4f0*/  BRA `(.L_x_128) ;  /* 0xffffff9400907947 */ /* 0x000fea000383ffff */
.L_x_131:
[----:B---3--:R3:W4:Y:S02]  /*d500*/  SYNCS.PHASECHK.TRANS64.TRYWAIT P0, [R171+URZ+0x1d0], R2 ;  /* 0x0001d002ab0075a7 */ /* 0x00872400080011ff */
[----:B----4-:R-:W-:Y:S05]  /*d510*/  @!P0 NANOSLEEP.SYNCS 0x989680 ;  /* 0x009896800000895d */ /* 0x010fea0003900000 */
[----:B------:R-:W4:Y:S02]  /*d520*/  @!P0 SYNCS.PHASECHK.TRANS64 P0, [R171+URZ+0x1d0], R2 ;  /* 0x0001d002ab0085a7 */ /* 0x000f2400080010ff */
[----:B----4-:R-:W-:Y:S05]  /*d530*/  @!P0 BRA `(.L_x_131) ;  /* 0xfffffffc00f08947 */ /* 0x010fea000383ffff */
[----:B------:R-:W-:Y:S05]  /*d540*/  BRA `(.L_x_130) ;  /* 0xffffff9400ec7947 */ /* 0x000fea000383ffff */
.L_x_139:
[----:B--2---:R2:W3:Y:S02]  /*d550*/  SYNCS.PHASECHK.TRANS64.TRYWAIT P0, [R117+URZ+0x160], R0 ;  /* 0x00016000750075a7 */ /* 0x0044e400080011ff */
[----:B---3--:R-:W-:Y:S05]  /*d560*/  @!P0 NANOSLEEP.SYNCS 0x989680 ;  /* 0x009896800000895d */ /* 0x008fea0003900000 */
[----:B------:R-:W3:Y:S02]  /*d570*/  @!P0 SYNCS.PHASECHK.TRANS64 P0, [R117+URZ+0x160], R0 ;  /* 0x00016000750085a7 */ /* 0x000ee400080010ff */
[----:B---3--:R-:W-:Y:S05]  /*d580*/  @!P0 BRA `(.L_x_139) ;  /* 0xfffffffc00f08947 */ /* 0x008fea000383ffff */
[----:B------:R-:W-:Y:S05]  /*d590*/  BRA `(.L_x_138) ;  /* 0xffffffa800f07947 */ /* 0x000fea000383ffff */
.L_x_147:
[----:B--2---:R2:W3:Y:S02]  /*d5a0*/  SYNCS.PHASECHK.TRANS64.TRYWAIT P0, [R0+URZ+0x160], R7 ;  /* 0x00016007000075a7 */ /* 0x0044e400080011ff */
[----:B---3--:R-:W-:Y:S05]  /*d5b0*/  @!P0 NANOSLEEP.SYNCS 0x989680 ;  /* 0x009896800000895d */ /* 0x008fea0003900000 */
[----:B------:R-:W3:Y:S02]  /*d5c0*/  @!P0 SYNCS.PHASECHK.TRANS64 P0, [R0+URZ+0x160], R7 ;  /* 0x00016007000085a7 */ /* 0x000ee400080010ff */
[----:B---3--:R-:W-:Y:S05]  /*d5d0*/  @!P0 BRA `(.L_x_147) ;  /* 0xfffffffc00f08947 */ /* 0x008fea000383ffff */
[----:B------:R-:W-:Y:S05]  /*d5e0*/  BRA `(.L_x_146) ;  /* 0xffffffc000447947 */ /* 0x000fea000383ffff */
.L_x_155:
[----:B--2---:R2:W3:Y:S02]  /*d5f0*/  SYNCS.PHASECHK.TRANS64.TRYWAIT P0, [R0+URZ+0x160], R5 ;  /* 0x00016005000075a7 */ /* 0x0044e400080011ff */
[----:B---3--:R-:W-:Y:S05]  /*d600*/  @!P0 NANOSLEEP.SYNCS 0x989680 ;  /* 0x009896800000895d */ /* 0x008fea0003900000 */
[----:B------:R-:W3:Y:S02]  /*d610*/  @!P0 SYNCS.PHASECHK.TRANS64 P0, [R0+URZ+0x160], R5 ;  /* 0x00016005000085a7 */ /* 0x000ee400080010ff */
[----:B---3--:R-:W-:Y:S05]  /*d620*/  @!P0 BRA `(.L_x_155) ;  /* 0xfffffffc00f08947 */ /* 0x008fea000383ffff */
[----:B------:R-:W-:Y:S05]  /*d630*/  BRA `(.L_x_154) ;  /* 0xffffffd400a47947 */ /* 0x000fea000383ffff */
        .weak           $__internal_0_$__cuda_sm10x_tcgen05_guardrail_trap_col_being_dealloced_not_returned_by_alloc
        .type           $__internal_0_$__cuda_sm10x_tcgen05_guardrail_trap_col_being_dealloced_not_returned_by_alloc,@function
        .size           $__internal_0_$__cuda_sm10x_tcgen05_guardrail_trap_col_being_dealloced_not_returned_by_alloc,($__internal_1_$__cuda_sm10x_tcgen05_guardrail_trap_phase_invalid_during_alloc - $__internal_0_$__cuda_sm10x_tcgen05_guardrail_trap_col_being_dealloced_not_returned_by_alloc)
$__internal_0_$__cuda_sm10x_tcgen05_guardrail_trap_col_being_dealloced_not_returned_by_alloc:
[----:B------:R-:W-:Y:S05]  /*d640*/  BPT.TRAP 0x1 ;  /* 0x000000040000795c */ /* 0x000fea0000300000 */
[----:B------:R-:W-:-:S04]  /*d650*/  HFMA2 R3, -RZ, RZ, 0, 0 ;  /* 0x00000000ff037431 */ /* 0x000fc800000001ff */
[----:B------:R-:W-:Y:S05]  /*d660*/  RET.REL.NODEC R2 `(_ZN7cutlass13device_kernelINS_4gemm6kernel13GemmUniversalIN4cute5tupleIJiiiiEEENS1_10collective13CollectiveMmaINS1_35MainloopSm100TmaUmmaWarpSpecializedILi22ELi2ELi2ENS5_IJNS4_1CILi2EEENSA_ILi1EEESC_EEEEENS5_IJNSA_ILi256EEESF_NSA_ILi32EEEEEEaNS5_IJlSC_lEEEaSI_NS4_8TiledMMAINS4_8MMA_AtomIJNS4_21SM100_MMA_S8_2x1SM_SSIaaiLi256ELi256ELNS4_4UMMA5MajorE0ELSN_0ELNSM_8SaturateE0EEEEEENS4_6LayoutINS5_IJSC_SC_SC_EEENS5_IJNSA_ILi0EEEST_ST_EEEEENS5_IJNS4_10UnderscoreESW_SW_EEEEENS4_18SM100_TMA_2SM_LOADENS4_14ComposedLayoutINS4_7SwizzleILi1ELi4ELi3EEENS4_18smem_ptr_flag_bitsILi8EEENSR_INS5_IJNSA_ILi8EEESG_EEENS5_IJSG_SC_EEEEEEEvNS4_8identityESZ_S19_vS1A_EENS_8epilogue10collective18CollectiveEpilogueINS1C_23Sm100TmaWarpSpecializedILi4ELi2ELi64ELb0ELb0EEEJNS5_IJNSA_ILi128EEESF_SG_EEENS5_IJNSR_IS1H_SC_EENSR_INSA_ILi64EEESC_EEEEEaSI_aSI_NS1C_6fusion15FusionCallbacksIS1G_NS1N_17LinearCombinationIaiaiLNS_15FloatRoundStyleE2EEES1I_S1M_JEEENS4_5SM1004TMEM4LOAD26SM100_TMEM_LOAD_32dp32b64xENS4_13SM90_TMA_LOADENS10_INS11_ILi2ELi4ELi3EEES14_NSR_INS5_IJS15_S1K_EEENS5_IJS1K_SC_EEEEEEENS4_39AutoVectorizingCopyWithAssumedAlignmentILi128EEENS4_14SM90_TMA_STOREES22_S24_S24_EEEvvEEEEvNT_6ParamsE) ;  /* 0xffffff2802647950 */ /* 0x000fea0003c3ffff */
        .weak           $__internal_1_$__cuda_sm10x_tcgen05_guardrail_trap_phase_invalid_during_alloc
        .type           $__internal_1_$__cuda_sm10x_tcgen05_guardrail_trap_phase_invalid_during_alloc,@function
        .size           $__internal_1_$__cuda_sm10x_tcgen05_guardrail_trap_phase_invalid_during_alloc,($__internal_2_$__cuda_sm10x_tcgen05_guardrail_trap_unallocated_columns_being_dealloced - $__internal_1_$__cuda_sm10x_tcgen05_guardrail_trap_phase_invalid_during_alloc)
$__internal_1_$__cuda_sm10x_tcgen05_guardrail_trap_phase_invalid_during_alloc:
[----:B------:R-:W-:Y:S05]  /*d670*/  BPT.TRAP 0x1 ;  /* 0x000000040000795c */ /* 0x000fea0000300000 */
[----:B------:R-:W-:-:S04]  /*d680*/  MOV R3, 0x0 ;  /* 0x0000000000037802 */ /* 0x000fc80000000f00 */
[----:B------:R-:W-:Y:S05]  /*d690*/  RET.REL.NODEC R2 `(_ZN7cutlass13device_kernelINS_4gemm6kernel13GemmUniversalIN4cute5tupleIJiiiiEEENS1_10collective13CollectiveMmaINS1_35MainloopSm100TmaUmmaWarpSpecializedILi22ELi2ELi2ENS5_IJNS4_1CILi2EEENSA_ILi1EEESC_EEEEENS5_IJNSA_ILi256EEESF_NSA_ILi32EEEEEEaNS5_IJlSC_lEEEaSI_NS4_8TiledMMAINS4_8MMA_AtomIJNS4_21SM100_MMA_S8_2x1SM_SSIaaiLi256ELi256ELNS4_4UMMA5MajorE0ELSN_0ELNSM_8SaturateE0EEEEEENS4_6LayoutINS5_IJSC_SC_SC_EEENS5_IJNSA_ILi0EEEST_ST_EEEEENS5_IJNS4_10UnderscoreESW_SW_EEEEENS4_18SM100_TMA_2SM_LOADENS4_14ComposedLayoutINS4_7SwizzleILi1ELi4ELi3EEENS4_18smem_ptr_flag_bitsILi8EEENSR_INS5_IJNSA_ILi8EEESG_EEENS5_IJSG_SC_EEEEEEEvNS4_8identityESZ_S19_vS1A_EENS_8epilogue10collective18CollectiveEpilogueINS1C_23Sm100TmaWarpSpecializedILi4ELi2ELi64ELb0ELb0EEEJNS5_IJNSA_ILi128EEESF_SG_EEENS5_IJNSR_IS1H_SC_EENSR_INSA_ILi64EEESC_EEEEEaSI_aSI_NS1C_6fusion15FusionCallbacksIS1G_NS1N_17LinearCombinationIaiaiLNS_15FloatRoundStyleE2EEES1I_S1M_JEEENS4_5SM1004TMEM4LOAD26SM100_TMEM_LOAD_32dp32b64xENS4_13SM90_TMA_LOADENS10_INS11_ILi2ELi4ELi3EEES14_NSR_INS5_IJS15_S1K_EEENS5_IJS1K_SC_EEEEEEENS4_39AutoVectorizingCopyWithAssumedAlignmentILi128EEENS4_14SM90_TMA_STOREES22_S24_S24_EEEvvEEEEvNT_6ParamsE) ;  /* 0xffffff2802587950 */ /* 0x000fea0003c3ffff */
        .weak           $__internal_2_$__cuda_sm10x_tcgen05_guardrail_trap_unallocated_columns_being_dealloced
        .type           $__internal_2_$__cuda_sm10x_tcgen05_guardrail_trap_unallocated_columns_being_dealloced,@function
        .size           $__internal_2_$__cuda_sm10x_tcgen05_guardrail_trap_unallocated_columns_being_dealloced,(.L_x_240 - $__internal_2_$__cuda_sm10x_tcgen05_guardrail_trap_unallocated_columns_being_dealloced)
$__internal_2_$__cuda_sm10x_tcgen05_guardrail_trap_unallocated_columns_being_dealloced:
[----:B------:R-:W-:Y:S05]  /*d6a0*/  BPT.TRAP 0x1 ;  /* 0x000000040000795c */ /* 0x000fea0000300000 */
[----:B------:R-:W-:-:S04]  /*d6b0*/  HFMA2 R3, -RZ, RZ, 0, 0 ;  /* 0x00000000ff037431 */ /* 0x000fc800000001ff */
[----:B------:R-:W-:Y:S05]  /*d6c0*/  RET.REL.NODEC R2 `(_ZN7cutlass13device_kernelINS_4gemm6kernel13GemmUniversalIN4cute5tupleIJiiiiEEENS1_10collective13CollectiveMmaINS1_35MainloopSm100TmaUmmaWarpSpecializedILi22ELi2ELi2ENS5_IJNS4_1CILi2EEENSA_ILi1EEESC_EEEEENS5_IJNSA_ILi256EEESF_NSA_ILi32EEEEEEaNS5_IJlSC_lEEEaSI_NS4_8TiledMMAINS4_8MMA_AtomIJNS4_21SM100_MMA_S8_2x1SM_SSIaaiLi256ELi256ELNS4_4UMMA5MajorE0ELSN_0ELNSM_8SaturateE0EEEEEENS4_6LayoutINS5_IJSC_SC_SC_EEENS5_IJNSA_ILi0EEEST_ST_EEEEENS5_IJNS4_10UnderscoreESW_SW_EEEEENS4_18SM100_TMA_2SM_LOADENS4_14ComposedLayoutINS4_7SwizzleILi1ELi4ELi3EEENS4_18smem_ptr_flag_bitsILi8EEENSR_INS5_IJNSA_ILi8EEESG_EEENS5_IJSG_SC_EEEEEEEvNS4_8identityESZ_S19_vS1A_EENS_8epilogue10collective18CollectiveEpilogueINS1C_23Sm100TmaWarpSpecializedILi4ELi2ELi64ELb0ELb0EEEJNS5_IJNSA_ILi128EEESF_SG_EEENS5_IJNSR_IS1H_SC_EENSR_INSA_ILi64EEESC_EEEEEaSI_aSI_NS1C_6fusion15FusionCallbacksIS1G_NS1N_17LinearCombinationIaiaiLNS_15FloatRoundStyleE2EEES1I_S1M_JEEENS4_5SM1004TMEM4LOAD26SM100_TMEM_LOAD_32dp32b64xENS4_13SM90_TMA_LOADENS10_INS11_ILi2ELi4ELi3EEES14_NSR_INS5_IJS15_S1K_EEENS5_IJS1K_SC_EEEEEEENS4_39AutoVectorizingCopyWithAssumedAlignmentILi128EEENS4_14SM90_TMA_STOREES22_S24_S24_EEEvvEEEEvNT_6ParamsE) ;  /* 0xffffff28024c7950 */ /* 0x000fea0003c3ffff */
.L_x_239:
[----:B------:R-:W-:-:S00]  /*d6d0*/  BRA `(.L_x_239) ;  /* 0xfffffffc00fc7947 */ /* 0x000fc0000383ffff */
[----:B------:R-:W-:-:S00]  /*d6e0*/  NOP ;  /* 0x0000000000007918 */ /* 0x000fc00000000000 */
        /* <DEDUP_REMOVED lines=9> */
.L_x_240:


//--------------------- .nv.global.init           --------------------------
	.section	.nv.global.init,"aw",@progbits
.nv.global.init:
	.type		$str$27,@object
	.size		$str$27,($str$28 - $str$27)
$str$27:
        /*0000*/ 	.byte	0x28, 0x61, 0x64, 0x64, 0x72, 0x65, 0x73, 0x73, 0x20, 0x26, 0x20, 0x6d, 0x61, 0x73, 0x6b, 0x29
        /*0010*/ 	.byte	0x20, 0x3d, 0x3d, 0x20, 0x30, 0x00
	.type		$str$28,@object
	.size		$str$28,($str$26 - $str$28)
$str$28:
        /*0016*/ 	.byte	0x2f, 0x74, 0x6d, 0x70, 0x2f, 0x63, 0x75, 0x74, 0x6c, 0x61, 0x73, 0x73, 0x5f, 0x73, 0x77, 0x65
        /*0026*/ 	.byte	0x65, 0x70, 0x5f, 0x73, 0x72, 0x63, 0x2f, 0x69, 0x6e, 0x63, 0x6c, 0x75, 0x64, 0x65, 0x2f, 0x63
        /*0036*/ 	.byte	0x75, 0x74, 0x65, 0x2f, 0x70, 0x6f, 0x69, 0x6e, 0x74, 0x65, 0x72, 0x5f, 0x66, 0x6c, 0x61, 0x67
        /*0046*/ 	.byte	0x67, 0x65, 0x64, 0x2e, 0x68, 0x70, 0x70, 0x00
	.type		$str$26,@object
	.size		$str$26,($str$25 - $str$26)
$str$26:
        /*004e*/ 	.byte	0x2f, 0x74, 0x6d, 0x70, 0x2f, 0x63, 0x75, 0x74, 0x6c, 0x61, 0x73, 0x73, 0x5f, 0x73, 0x77, 0x65
        /*005e*/ 	.byte	0x65, 0x70, 0x5f, 0x73, 0x72, 0x63, 0x2f, 0x69, 0x6e, 0x63, 0x6c, 0x75, 0x64, 0x65, 0x2f, 0x63
        /*006e*/ 	.byte	0x75, 0x74, 0x65, 0x2f, 0x61, 0x74, 0x6f, 0x6d, 0x2f, 0x63, 0x6f, 0x70, 0x79, 0x5f, 0x74, 0x72
        /*007e*/ 	.byte	0x61, 0x69, 0x74, 0x73, 0x5f, 0x73, 0x6d, 0x31, 0x30, 0x30, 0x2e, 0x68, 0x70, 0x70, 0x00
	.type		$str$25,@object
	.size		$str$25,(__unnamed_1 - $str$25)
$str$25:
        /*008d*/ 	.byte	0x28, 0x28, 0x75, 0x69, 0x6e, 0x74, 0x33, 0x32, 0x5f, 0x74, 0x28, 0x74, 0x68, 0x72, 0x65, 0x61
        /*009d*/ 	.byte	0x64, 0x49, 0x64, 0x78, 0x2e, 0x78, 0x29, 0x20, 0x2f, 0x20, 0x33, 0x32, 0x29, 0x20, 0x25, 0x20
        /*00ad*/ 	.byte	0x34, 0x29, 0x20, 0x3d, 0x3d, 0x20, 0x28, 0x28, 0x28, 0x74, 0x6d, 0x65, 0x6d, 0x5f, 0x61, 0x64
        /*00bd*/ 	.byte	0x64, 0x72, 0x20, 0x3e, 0x3e, 0x20, 0x31, 0x36, 0x29, 0x20, 0x2f, 0x20, 0x33, 0x32, 0x29, 0x20
        /*00cd*/ 	.byte	0x25, 0x20, 0x34, 0x29, 0x00
	.type		__unnamed_1,@object
	.size		__unnamed_1,(__unnamed_2 - __unnamed_1)
__unnamed_1:
        /*00d2*/ 	.byte	0x61, 0x75, 0x74, 0x6f, 0x20, 0x63, 0x75, 0x74, 0x65, 0x3a, 0x3a, 0x61, 0x73, 0x5f, 0x70, 0x6f
        /* <DEDUP_REMOVED lines=24> */
        /*0262*/ 	.byte	0x5d, 0x00
	.type		__unnamed_2,@object
	.size		__unnamed_2,(__unnamed_3 - __unnamed_2)
__unnamed_2:
        /* <DEDUP_REMOVED lines=26> */
	.type		__unnamed_3,@object
	.size		__unnamed_3,(.L_3 - __unnamed_3)
__unnamed_3:
        /* <DEDUP_REMOVED lines=42> */
        /*0696*/ 	.byte	0x43, 0x3c, 0x30, 0x3e, 0x3e, 0x3e, 0x3e, 0x5d, 0x00
.L_3:


//--------------------- .nv.shared._ZN7cutlass13device_kernelINS_4gemm6kernel13GemmUniversalIN4cute5tupleIJiiiiEEENS1_10collective13CollectiveMmaINS1_35MainloopSm100TmaUmmaWarpSpecializedILi22ELi2ELi2ENS5_IJNS4_1CILi2EEENSA_ILi1EEESC_EEEEENS5_IJNSA_ILi256EEESF_NSA_ILi32EEEEEEaNS5_IJlSC_lEEEaSI_NS4_8TiledMMAINS4_8MMA_AtomIJNS4_21SM100_MMA_S8_2x1SM_SSIaaiLi256ELi256ELNS4_4UMMA5MajorE0ELSN_0ELNSM_8SaturateE0EEEEEENS4_6LayoutINS5_IJSC_SC_SC_EEENS5_IJNSA_ILi0EEEST_ST_EEEEENS5_IJNS4_10UnderscoreESW_SW_EEEEENS4_18SM100_TMA_2SM_LOADENS4_14ComposedLayoutINS4_7SwizzleILi1ELi4ELi3EEENS4_18smem_ptr_flag_bitsILi8EEENSR_INS5_IJNSA_ILi8EEESG_EEENS5_IJSG_SC_EEEEEEEvNS4_8identityESZ_S19_vS1A_EENS_8epilogue10collective18CollectiveEpilogueINS1C_23Sm100TmaWarpSpecializedILi4ELi2ELi64ELb0ELb0EEEJNS5_IJNSA_ILi128EEESF_SG_EEENS5_IJNSR_IS1H_SC_EENSR_INSA_ILi64EEESC_EEEEEaSI_aSI_NS1C_6fusion15FusionCallbacksIS1G_NS1N_17LinearCombinationIaiaiLNS_15FloatRoundStyleE2EEES1I_S1M_JEEENS4_5SM1004TMEM4LOAD26SM100_TMEM_LOAD_32dp32b64xENS4_13SM90_TMA_LOADENS10_INS11_ILi2ELi4ELi3EEES14_NSR_INS5_IJS15_S1K_EEENS5_IJS1K_SC_EEEEEEENS4_39AutoVectorizingCopyWithAssumedAlignmentILi128EEENS4_14SM90_TMA_STOREES22_S24_S24_EEEvvEEEEvNT_6ParamsE --------------------------
	.section	.nv.shared._ZN7cutlass13device_kernelINS_4gemm6kernel13GemmUniversalIN4cute5tupleIJiiiiEEENS1_10collective13CollectiveMmaINS1_35MainloopSm100TmaUmmaWarpSpecializedILi22ELi2ELi2ENS5_IJNS4_1CILi2EEENSA_ILi1EEESC_EEEEENS5_IJNSA_ILi256EEESF_NSA_ILi32EEEEEEaNS5_IJlSC_lEEEaSI_NS4_8TiledMMAINS4_8MMA_AtomIJNS4_21SM100_MMA_S8_2x1SM_SSIaaiLi256ELi256ELNS4_4UMMA5MajorE0ELSN_0ELNSM_8SaturateE0EEEEEENS4_6LayoutINS5_IJSC_SC_SC_EEENS5_IJNSA_ILi0EEEST_ST_EEEEENS5_IJNS4_10UnderscoreESW_SW_EEEEENS4_18SM100_TMA_2SM_LOADENS4_14ComposedLayoutINS4_7SwizzleILi1ELi4ELi3EEENS4_18smem_ptr_flag_bitsILi8EEENSR_INS5_IJNSA_ILi8EEESG_EEENS5_IJSG_SC_EEEEEEEvNS4_8identityESZ_S19_vS1A_EENS_8epilogue10collective18CollectiveEpilogueINS1C_23Sm100TmaWarpSpecializedILi4ELi2ELi64ELb0ELb0EEEJNS5_IJNSA_ILi128EEESF_SG_EEENS5_IJNSR_IS1H_SC_EENSR_INSA_ILi64EEESC_EEEEEaSI_aSI_NS1C_6fusion15FusionCallbacksIS1G_NS1N_17LinearCombinationIaiaiLNS_15FloatRoundStyleE2EEES1I_S1M_JEEENS4_5SM1004TMEM4LOAD26SM100_TMEM_LOAD_32dp32b64xENS4_13SM90_TMA_LOADENS10_INS11_ILi2ELi4ELi3EEES14_NSR_INS5_IJS15_S1K_EEENS5_IJS1K_SC_EEEEEEENS4_39AutoVectorizingCopyWithAssumedAlignmentILi128EEENS4_14SM90_TMA_STOREES22_S24_S24_EEEvvEEEEvNT_6ParamsE,"aw",@nobits
	.sectionflags	@""
	.align	16
	.zero		1024


//--------------------- .nv.shared.reserved.0     --------------------------
	.section	.nv.shared.reserved.0,"aw",@nobits
	.weak		__nv_reservedSMEM_offset_0_alias
	.size		__nv_reservedSMEM_offset_0_alias, 0, 64
	.other		__nv_reservedSMEM_offset_0_alias,@"STO_CUDA_RESERVED_SHARED STV_DEFAULT"
__nv_reservedSMEM_offset_0_alias:
	.zero		0
.nv.shared.reserved.0:
	.zero		64
	.weak		__nv_reservedSMEM_tcgen05_partition
	.type		__nv_reservedSMEM_tcgen05_partition,@object
	.size		__nv_reservedSMEM_tcgen05_partition,(.L_0 - __nv_reservedSMEM_tcgen05_partition)
__nv_reservedSMEM_tcgen05_partition:
	.zero		32
.L_0:


//--------------------- .nv.global                --------------------------
	.section	.nv.global,"aw",@nobits
.nv.global:
	.type		_ZN40_INTERNAL_0217e329_4_k_cu_0f1d9f56_263824cute1_E,@object
	.size		_ZN40_INTERNAL_0217e329_4_k_cu_0f1d9f56_263824cute1_E,(_ZN40_INTERNAL_0217e329_4_k_cu_0f1d9f56_263824cuda3std3__45__cpo6cbeginE - _ZN40_INTERNAL_0217e329_4_k_cu_0f1d9f56_263824cute1_E)
_ZN40_INTERNAL_0217e329_4_k_cu_0f1d9f56_263824cute1_E:
	.zero		1
	.type		_ZN40_INTERNAL_0217e329_4_k_cu_0f1d9f56_263824cuda3std3__45__cpo6cbeginE,@object
	.size		_ZN40_INTERNAL_0217e329_4_k_cu_0f1d9f56_263824cuda3std3__45__cpo6cbeginE,(_ZN40_INTERNAL_0217e329_4_k_cu_0f1d9f56_263824cuda3std3__48in_placeE - _ZN40_INTERNAL_0217e329_4_k_cu_0f1d9f56_263824cuda3std3__45__cpo6cbeginE)
_ZN40_INTERNAL_0217e329_4_k_cu_0f1d9f56_263824cuda3std3__45__cpo6cbeginE:
	.zero		1
	.type		_ZN40_INTERNAL_0217e329_4_k_cu_0f1d9f56_263824cuda3std3__48in_placeE,@object
	.size		_ZN40_INTERNAL_0217e329_4_k_cu_0f1d9f56_263824cuda3std3__48in_placeE,(_ZN40_INTERNAL_0217e329_4_k_cu_0f1d9f56_263824cuda3std6ranges3__45__cpo9iter_moveE - _ZN40_INTERNAL_0217e329_4_k_cu_0f1d9f56_263824cuda3std3__48in_placeE)
_ZN40_INTERNAL_0217e329_4_k_cu_0f1d9f56_263824cuda3std3__48in_placeE:
	.zero		1
	.type		_ZN40_INTERNAL_0217e329_4_k_cu_0f1d9f56_263824cuda3std6ranges3__45__cpo9iter_moveE,@object
	.size		_ZN40_INTERNAL_0217e329_4_k_cu_0f1d9f56_263824cuda3std6ranges3__45__cpo9iter_moveE,(_ZN40_INTERNAL_0217e329_4_k_cu_0f1d9f56_263824cuda3std3__45__cpo5beginE - _ZN40_INTERNAL_0217e329_4_k_cu_0f1d9f56_263824cuda3std6ranges3__45__cpo9iter_moveE)
_ZN40_INTERNAL_0217e329_4_k_cu_0f1d9f56_263824cuda3std6ranges3__45__cpo9iter_moveE:
	.zero		1
	.type		_ZN40_INTERNAL_0217e329_4_k_cu_0f1d9f56_263824cuda3std3__45__cpo5beginE,@object
	.size		_ZN40_INTERNAL_0217e329_4_k_cu_0f1d9f56_263824cuda3std3__45__cpo5beginE,(_ZN40_INTERNAL_0217e329_4_k_cu_0f1d9f56_263824cuda3std3__442_GLOBAL__N__0217e329_4_k_cu_0f1d9f56_263826ignoreE - _ZN40_INTERNAL_0217e329_4_k_cu_0f1d9f56_263824cuda3std3__45__cpo5beginE)
_ZN40_INTERNAL_0217e329_4_k_cu_0f1d9f56_263824cuda3std3__45__cpo5beginE:
	.zero		1
	.type		_ZN40_INTERNAL_0217e329_4_k_cu_0f1d9f56_263824cuda3std3__442_GLOBAL__N__0217e329_4_k_cu_0f1d9f56_263826ignoreE,@object
	.size		_ZN40_INTERNAL_0217e329_4_k_cu_0f1d9f56_263824cuda3std3__442_GLOBAL__N__0217e329_4_k_cu_0f1d9f56_263826ignoreE,(_ZN40_INTERNAL_0217e329_4_k_cu_0f1d9f56_263824cute7productE - _ZN40_INTERNAL_0217e329_4_k_cu_0f1d9f56_263824cuda3std3__442_GLOBAL__N__0217e329_4_k_cu_0f1d9f56_263826ignoreE)
_ZN40_INTERNAL_0217e329_4_k_cu_0f1d9f56_263824cuda3std3__442_GLOBAL__N__0217e329_4_k_cu_0f1d9f56_263826ignoreE:
	.zero		1
	.type		_ZN40_INTERNAL_0217e329_4_k_cu_0f1d9f56_263824cute7productE,@object
	.size		_ZN40_INTERNAL_0217e329_4_k_cu_0f1d9f56_263824cute7productE,(_ZN40_INTERNAL_0217e329_4_k_cu_0f1d9f56_263824cuda3std3__45__cpo3endE - _ZN40_INTERNAL_0217e329_4_k_cu_0f1d9f56_263824cute7productE)
_ZN40_INTERNAL_0217e329_4_k_cu_0f1d9f56_263824cute7productE:
	.zero		1
	.type		_ZN40_INTERNAL_0217e329_4_k_cu_0f1d9f56_263824cuda3std3__45__cpo3endE,@object
	.size		_ZN40_INTERNAL_0217e329_4_k_cu_0f1d9f56_263824cuda3std3__45__cpo3endE,(_ZN40_INTERNAL_0217e329_4_k_cu_0f1d9f56_263824cuda3std3__419piecewise_constructE - _ZN40_INTERNAL_0217e329_4_k_cu_0f1d9f56_263824cuda3std3__45__cpo3endE)
_ZN40_INTERNAL_0217e329_4_k_cu_0f1d9f56_263824cuda3std3__45__cpo3endE:
	.zero		1
	.type		_ZN40_INTERNAL_0217e329_4_k_cu_0f1d9f56_263824cuda3std3__419piecewise_constructE,@object
	.size		_ZN40_INTERNAL_0217e329_4_k_cu_0f1d9f56_263824cuda3std3__419piecewise_constructE,(_ZN40_INTERNAL_0217e329_4_k_cu_0f1d9f56_263824cuda3std3__45__cpo4cendE - _ZN40_INTERNAL_0217e329_4_k_cu_0f1d9f56_263824cuda3std3__419piecewise_constructE)
_ZN40_INTERNAL_0217e329_4_k_cu_0f1d9f56_263824cuda3std3__419piecewise_constructE:
	.zero		1
	.type		_ZN40_INTERNAL_0217e329_4_k_cu_0f1d9f56_263824cuda3std3__45__cpo4cendE,@object
	.size		_ZN40_INTERNAL_0217e329_4_k_cu_0f1d9f56_263824cuda3std3__45__cpo4cendE,(_ZN40_INTERNAL_0217e329_4_k_cu_0f1d9f56_263824cuda3std6ranges3__45__cpo4swapE - _ZN40_INTERNAL_0217e329_4_k_cu_0f1d9f56_263824cuda3std3__45__cpo4cendE)
_ZN40_INTERNAL_0217e329_4_k_cu_0f1d9f56_263824cuda3std3__45__cpo4cendE:
	.zero		1
	.type		_ZN40_INTERNAL_0217e329_4_k_cu_0f1d9f56_263824cuda3std6ranges3__45__cpo4swapE,@object
	.size		_ZN40_INTERNAL_0217e329_4_k_cu_0f1d9f56_263824cuda3std6ranges3__45__cpo4swapE,(.L_11 - _ZN40_INTERNAL_0217e329_4_k_cu_0f1d9f56_263824cuda3std6ranges3__45__cpo4swapE)
_ZN40_INTERNAL_0217e329_4_k_cu_0f1d9f56_263824cuda3std6ranges3__45__cpo4swapE:
	.zero		1
.L_11:


//--------------------- .nv.constant0._ZN7cutlass13device_kernelINS_4gemm6kernel13GemmUniversalIN4cute5tupleIJiiiiEEENS1_10collective13CollectiveMmaINS1_35MainloopSm100TmaUmmaWarpSpecializedILi22ELi2ELi2ENS5_IJNS4_1CILi2EEENSA_ILi1EEESC_EEEEENS5_IJNSA_ILi256EEESF_NSA_ILi32EEEEEEaNS5_IJlSC_lEEEaSI_NS4_8TiledMMAINS4_8MMA_AtomIJNS4_21SM100_MMA_S8_2x1SM_SSIaaiLi256ELi256ELNS4_4UMMA5MajorE0ELSN_0ELNSM_8SaturateE0EEEEEENS4_6LayoutINS5_IJSC_SC_SC_EEENS5_IJNSA_ILi0EEEST_ST_EEEEENS5_IJNS4_10UnderscoreESW_SW_EEEEENS4_18SM100_TMA_2SM_LOADENS4_14ComposedLayoutINS4_7SwizzleILi1ELi4ELi3EEENS4_18smem_ptr_flag_bitsILi8EEENSR_INS5_IJNSA_ILi8EEESG_EEENS5_IJSG_SC_EEEEEEEvNS4_8identityESZ_S19_vS1A_EENS_8epilogue10collective18CollectiveEpilogueINS1C_23Sm100TmaWarpSpecializedILi4ELi2ELi64ELb0ELb0EEEJNS5_IJNSA_ILi128EEESF_SG_EEENS5_IJNSR_IS1H_SC_EENSR_INSA_ILi64EEESC_EEEEEaSI_aSI_NS1C_6fusion15FusionCallbacksIS1G_NS1N_17LinearCombinationIaiaiLNS_15FloatRoundStyleE2EEES1I_S1M_JEEENS4_5SM1004TMEM4LOAD26SM100_TMEM_LOAD_32dp32b64xENS4_13SM90_TMA_LOADENS10_INS11_ILi2ELi4ELi3EEES14_NSR_INS5_IJS15_S1K_EEENS5_IJS1K_SC_EEEEEEENS4_39AutoVectorizingCopyWithAssumedAlignmentILi128EEENS4_14SM90_TMA_STOREES22_S24_S24_EEEvvEEEEvNT_6ParamsE --------------------------
	.section	.nv.constant0._ZN7cutlass13device_kernelINS_4gemm6kernel13GemmUniversalIN4cute5tupleIJiiiiEEENS1_10collective13CollectiveMmaINS1_35MainloopSm100TmaUmmaWarpSpecializedILi22ELi2ELi2ENS5_IJNS4_1CILi2EEENSA_ILi1EEESC_EEEEENS5_IJNSA_ILi256EEESF_NSA_ILi32EEEEEEaNS5_IJlSC_lEEEaSI_NS4_8TiledMMAINS4_8MMA_AtomIJNS4_21SM100_MMA_S8_2x1SM_SSIaaiLi256ELi256ELNS4_4UMMA5MajorE0ELSN_0ELNSM_8SaturateE0EEEEEENS4_6LayoutINS5_IJSC_SC_SC_EEENS5_IJNSA_ILi0EEEST_ST_EEEEENS5_IJNS4_10UnderscoreESW_SW_EEEEENS4_18SM100_TMA_2SM_LOADENS4_14ComposedLayoutINS4_7SwizzleILi1ELi4ELi3EEENS4_18smem_ptr_flag_bitsILi8EEENSR_INS5_IJNSA_ILi8EEESG_EEENS5_IJSG_SC_EEEEEEEvNS4_8identityESZ_S19_vS1A_EENS_8epilogue10collective18CollectiveEpilogueINS1C_23Sm100TmaWarpSpecializedILi4ELi2ELi64ELb0ELb0EEEJNS5_IJNSA_ILi128EEESF_SG_EEENS5_IJNSR_IS1H_SC_EENSR_INSA_ILi64EEESC_EEEEEaSI_aSI_NS1C_6fusion15FusionCallbacksIS1G_NS1N_17LinearCombinationIaiaiLNS_15FloatRoundStyleE2EEES1I_S1M_JEEENS4_5SM1004TMEM4LOAD26SM100_TMEM_LOAD_32dp32b64xENS4_13SM90_TMA_LOADENS10_INS11_ILi2ELi4ELi3EEES14_NSR_INS5_IJS15_S1K_EEENS5_IJS1K_SC_EEEEEEENS4_39AutoVectorizingCopyWithAssumedAlignmentILi128EEENS4_14SM90_TMA_STOREES22_S24_S24_EEEvvEEEEvNT_6ParamsE,"a",@progbits
	.sectionflags	@""
	.align	4
.nv.constant0._ZN7cutlass13device_kernelINS_4gemm6kernel13GemmUniversalIN4cute5tupleIJiiiiEEENS1_10collective13CollectiveMmaINS1_35MainloopSm100TmaUmmaWarpSpecializedILi22ELi2ELi2ENS5_IJNS4_1CILi2EEENSA_ILi1EEESC_EEEEENS5_IJNSA_ILi256EEESF_NSA_ILi32EEEEEEaNS5_IJlSC_lEEEaSI_NS4_8TiledMMAINS4_8MMA_AtomIJNS4_21SM100_MMA_S8_2x1SM_SSIaaiLi256ELi256ELNS4_4UMMA5MajorE0ELSN_0ELNSM_8SaturateE0EEEEEENS4_6LayoutINS5_IJSC_SC_SC_EEENS5_IJNSA_ILi0EEEST_ST_EEEEENS5_IJNS4_10UnderscoreESW_SW_EEEEENS4_18SM100_TMA_2SM_LOADENS4_14ComposedLayoutINS4_7SwizzleILi1ELi4ELi3EEENS4_18smem_ptr_flag_bitsILi8EEENSR_INS5_IJNSA_ILi8EEESG_EEENS5_IJSG_SC_EEEEEEEvNS4_8identityESZ_S19_vS1A_EENS_8epilogue10collective18CollectiveEpilogueINS1C_23Sm100TmaWarpSpecializedILi4ELi2ELi64ELb0ELb0EEEJNS5_IJNSA_ILi128EEESF_SG_EEENS5_IJNSR_IS1H_SC_EENSR_INSA_ILi64EEESC_EEEEEaSI_aSI_NS1C_6fusion15FusionCallbacksIS1G_NS1N_17LinearCombinationIaiaiLNS_15FloatRoundStyleE2EEES1I_S1M_JEEENS4_5SM1004TMEM4LOAD26SM100_TMEM_LOAD_32dp32b64xENS4_13SM90_TMA_LOADENS10_INS11_ILi2ELi4ELi3EEES14_NSR_INS5_IJS15_S1K_EEENS5_IJS1K_SC_EEEEEEENS4_39AutoVectorizingCopyWithAssumedAlignmentILi128EEENS4_14SM90_TMA_STOREES22_S24_S24_EEEvvEEEEvNT_6ParamsE:
	.zero		2944


//--------------------- SYMBOLS --------------------------

	.type		.nv.reservedSmem.offset0,@object
	.size		.nv.reservedSmem.offset0,0x4
	.type		.nv.reservedSmem.cap,@object
	.size		.nv.reservedSmem.cap,0x4
	.type		__assertfail,@function
